//
// Generated by NVIDIA NVVM Compiler
//
// Compiler Build ID: CL-36424714
// Cuda compilation tools, release 13.0, V13.0.88
// Based on NVVM 20.0.0
//

.version 9.0
.target sm_100
.address_size 64

	// .globl	quantum_evolve_kernel
.global .align 4 .b8 precalc_xorwow_matrix[102400];
.global .align 4 .b8 precalc_xorwow_offset_matrix[102400];
.global .align 4 .b8 mrg32k3aM1[2304];
.global .align 4 .b8 mrg32k3aM2[2304];
.global .align 4 .b8 mrg32k3aM1SubSeq[2016];
.global .align 4 .b8 mrg32k3aM2SubSeq[2016];
.global .align 4 .b8 mrg32k3aM1Seq[2304];
.global .align 4 .b8 mrg32k3aM2Seq[2304];
.const .align 8 .b8 __cr_lgamma_table[72];
.global .align 4 .b8 __cudart_i2opi_f[24] = {65, 144, 67, 60, 153, 149, 98, 219, 192, 221, 52, 245, 209, 87, 39, 252, 41, 21, 68, 78, 110, 131, 249, 162};

.visible .entry quantum_evolve_kernel(
	.param .u64 .ptr .align 1 quantum_evolve_kernel_param_0,
	.param .u64 .ptr .align 1 quantum_evolve_kernel_param_1,
	.param .u64 .ptr .align 1 quantum_evolve_kernel_param_2,
	.param .f32 quantum_evolve_kernel_param_3,
	.param .u32 quantum_evolve_kernel_param_4,
	.param .u32 quantum_evolve_kernel_param_5
)
{
	.local .align 4 .b8 	__local_depot0[28];
	.reg .b64 	%SP;
	.reg .b64 	%SPL;
	.reg .pred 	%p<81>;
	.reg .b32 	%r<221>;
	.reg .b32 	%f<289>;
	.reg .b64 	%rd<71>;
	.reg .b64 	%fd<5>;

	mov.u64 	%SPL, __local_depot0;
	ld.param.u64 	%rd17, [quantum_evolve_kernel_param_0];
	ld.param.u64 	%rd18, [quantum_evolve_kernel_param_1];
	ld.param.u64 	%rd16, [quantum_evolve_kernel_param_2];
	ld.param.f32 	%f44, [quantum_evolve_kernel_param_3];
	ld.param.u32 	%r93, [quantum_evolve_kernel_param_4];
	ld.param.u32 	%r94, [quantum_evolve_kernel_param_5];
	cvta.to.global.u64 	%rd1, %rd17;
	cvta.to.global.u64 	%rd2, %rd18;
	add.u64 	%rd3, %SPL, 0;
	mov.u32 	%r95, %ctaid.x;
	mov.u32 	%r96, %ntid.x;
	mov.u32 	%r97, %tid.x;
	mad.lo.s32 	%r1, %r95, %r96, %r97;
	setp.ge.s32 	%p1, %r1, %r93;
	@%p1 bra 	$L__BB0_59;
	cvta.to.global.u64 	%rd4, %rd16;
	setp.lt.s32 	%p2, %r94, 1;
	mov.f32 	%f288, 0f00000000;
	@%p2 bra 	$L__BB0_46;
	mul.wide.s32 	%rd20, %r1, 4;
	add.s64 	%rd21, %rd4, %rd20;
	ld.global.f32 	%f46, [%rd21];
	mul.lo.s32 	%r2, %r94, %r1;
	setp.gt.s32 	%p3, %r93, 0;
	mul.lo.s32 	%r3, %r93, %r1;
	cvt.rn.f32.u32 	%f47, %r94;
	div.rn.f32 	%f1, %f46, %f47;
	@%p3 bra 	$L__BB0_11;
	mul.f32 	%f48, %f44, 0f00000000;
	mul.f32 	%f49, %f48, 0f3F22F983;
	cvt.rni.s32.f32 	%r4, %f49;
	cvt.rn.f32.s32 	%f50, %r4;
	fma.rn.f32 	%f51, %f50, 0fBFC90FDA, %f48;
	fma.rn.f32 	%f52, %f50, 0fB3A22168, %f51;
	fma.rn.f32 	%f2, %f50, 0fA7C234C5, %f52;
	abs.f32 	%f3, %f48;
	mov.b32 	%r5, %f48;
	shr.u32 	%r99, %r5, 23;
	and.b32  	%r100, %r99, 224;
	add.s32 	%r101, %r100, -128;
	shl.b32 	%r102, %r5, 8;
	or.b32  	%r6, %r102, -2147483648;
	shr.u32 	%r103, %r101, 5;
	and.b32  	%r7, %r99, 31;
	mul.wide.u32 	%rd22, %r103, 4;
	sub.s64 	%rd5, %rd3, %rd22;
	sub.s32 	%r8, 32, %r7;
	mov.f32 	%f53, 0f00000000;
	mul.rn.f32 	%f4, %f48, %f53;
	mov.b32 	%r202, 0;
	mov.u64 	%rd26, __cudart_i2opi_f;
$L__BB0_4:
	setp.eq.f32 	%p4, %f3, 0f7F800000;
	setp.ltu.f32 	%p5, %f3, 0f47CE4780;
	add.s32 	%r104, %r202, %r2;
	mul.wide.s32 	%rd23, %r104, 4;
	add.s64 	%rd12, %rd2, %rd23;
	ld.global.f32 	%f26, [%rd12];
	or.pred  	%p6, %p5, %p4;
	selp.b32 	%r206, %r4, 0, %p5;
	selp.f32 	%f279, %f2, %f4, %p5;
	@%p6 bra 	$L__BB0_10;
	mov.b64 	%rd70, 0;
	mov.b32 	%r203, 0;
$L__BB0_6:
	.pragma "nounroll";
	mul.wide.u32 	%rd25, %r203, 4;
	add.s64 	%rd27, %rd26, %rd25;
	ld.global.nc.u32 	%r106, [%rd27];
	mad.wide.u32 	%rd28, %r106, %r6, %rd70;
	shr.u64 	%rd70, %rd28, 32;
	add.s64 	%rd29, %rd3, %rd25;
	st.local.u32 	[%rd29], %rd28;
	add.s32 	%r203, %r203, 1;
	setp.ne.s32 	%p7, %r203, 6;
	@%p7 bra 	$L__BB0_6;
	setp.eq.s32 	%p8, %r7, 0;
	st.local.u32 	[%rd3+24], %rd70;
	ld.local.u32 	%r204, [%rd5+24];
	ld.local.u32 	%r205, [%rd5+20];
	@%p8 bra 	$L__BB0_9;
	shl.b32 	%r107, %r204, %r7;
	shr.u32 	%r108, %r205, %r8;
	add.s32 	%r204, %r108, %r107;
	shl.b32 	%r109, %r205, %r7;
	ld.local.u32 	%r110, [%rd5+16];
	shr.u32 	%r111, %r110, %r8;
	add.s32 	%r205, %r111, %r109;
$L__BB0_9:
	setp.lt.s32 	%p9, %r5, 0;
	shr.u32 	%r112, %r204, 30;
	shf.l.wrap.b32 	%r113, %r205, %r204, 2;
	shl.b32 	%r114, %r205, 2;
	shr.u32 	%r115, %r113, 31;
	add.s32 	%r116, %r115, %r112;
	neg.s32 	%r117, %r116;
	selp.b32 	%r206, %r117, %r116, %p9;
	xor.b32  	%r118, %r113, %r5;
	shr.s32 	%r119, %r113, 31;
	xor.b32  	%r120, %r119, %r113;
	xor.b32  	%r121, %r119, %r114;
	cvt.u64.u32 	%rd30, %r120;
	shl.b64 	%rd31, %rd30, 32;
	cvt.u64.u32 	%rd32, %r121;
	or.b64  	%rd33, %rd31, %rd32;
	cvt.rn.f64.s64 	%fd1, %rd33;
	mul.f64 	%fd2, %fd1, 0d3BF921FB54442D19;
	cvt.rn.f32.f64 	%f54, %fd2;
	neg.f32 	%f55, %f54;
	setp.lt.s32 	%p10, %r118, 0;
	selp.f32 	%f279, %f55, %f54, %p10;
$L__BB0_10:
	add.s32 	%r122, %r206, 1;
	mul.rn.f32 	%f56, %f279, %f279;
	and.b32  	%r123, %r206, 1;
	setp.eq.b32 	%p11, %r123, 1;
	selp.f32 	%f57, %f279, 0f3F800000, %p11;
	fma.rn.f32 	%f58, %f56, %f57, 0f00000000;
	fma.rn.f32 	%f59, %f56, 0f37CBAC00, 0fBAB607ED;
	selp.f32 	%f60, 0fB94D4153, %f59, %p11;
	selp.f32 	%f61, 0f3C0885E4, 0f3D2AAABB, %p11;
	fma.rn.f32 	%f62, %f60, %f56, %f61;
	selp.f32 	%f63, 0fBE2AAAA8, 0fBEFFFFFF, %p11;
	fma.rn.f32 	%f64, %f62, %f56, %f63;
	fma.rn.f32 	%f65, %f64, %f58, %f57;
	and.b32  	%r124, %r122, 2;
	setp.eq.s32 	%p12, %r124, 0;
	mov.f32 	%f66, 0f00000000;
	sub.f32 	%f67, %f66, %f65;
	selp.f32 	%f68, %f65, %f67, %p12;
	mul.f32 	%f69, %f26, %f68;
	st.global.f32 	[%rd12], %f69;
	add.s32 	%r202, %r202, 1;
	setp.eq.s32 	%p13, %r202, %r94;
	@%p13 bra 	$L__BB0_34;
	bra.uni 	$L__BB0_4;
$L__BB0_11:
	and.b32  	%r9, %r93, 15;
	and.b32  	%r10, %r93, 7;
	and.b32  	%r11, %r93, 2147483632;
	and.b32  	%r12, %r93, 3;
	neg.s32 	%r13, %r11;
	mov.b32 	%r192, 0;
	mov.u64 	%rd44, __cudart_i2opi_f;
$L__BB0_12:
	setp.lt.u32 	%p14, %r93, 16;
	mov.f32 	%f278, 0f00000000;
	mov.b32 	%r200, 0;
	@%p14 bra 	$L__BB0_15;
	mov.f32 	%f278, 0f00000000;
	mov.u32 	%r193, %r3;
	mov.u32 	%r194, %r13;
$L__BB0_14:
	.pragma "nounroll";
	mul.wide.s32 	%rd34, %r193, 4;
	add.s64 	%rd35, %rd1, %rd34;
	ld.global.u32 	%r127, [%rd35];
	setp.eq.s32 	%p15, %r127, 0;
	add.f32 	%f73, %f1, %f278;
	selp.f32 	%f74, %f278, %f73, %p15;
	ld.global.u32 	%r128, [%rd35+4];
	setp.eq.s32 	%p16, %r128, 0;
	add.f32 	%f75, %f1, %f74;
	selp.f32 	%f76, %f74, %f75, %p16;
	ld.global.u32 	%r129, [%rd35+8];
	setp.eq.s32 	%p17, %r129, 0;
	add.f32 	%f77, %f1, %f76;
	selp.f32 	%f78, %f76, %f77, %p17;
	ld.global.u32 	%r130, [%rd35+12];
	setp.eq.s32 	%p18, %r130, 0;
	add.f32 	%f79, %f1, %f78;
	selp.f32 	%f80, %f78, %f79, %p18;
	ld.global.u32 	%r131, [%rd35+16];
	setp.eq.s32 	%p19, %r131, 0;
	add.f32 	%f81, %f1, %f80;
	selp.f32 	%f82, %f80, %f81, %p19;
	ld.global.u32 	%r132, [%rd35+20];
	setp.eq.s32 	%p20, %r132, 0;
	add.f32 	%f83, %f1, %f82;
	selp.f32 	%f84, %f82, %f83, %p20;
	ld.global.u32 	%r133, [%rd35+24];
	setp.eq.s32 	%p21, %r133, 0;
	add.f32 	%f85, %f1, %f84;
	selp.f32 	%f86, %f84, %f85, %p21;
	ld.global.u32 	%r134, [%rd35+28];
	setp.eq.s32 	%p22, %r134, 0;
	add.f32 	%f87, %f1, %f86;
	selp.f32 	%f88, %f86, %f87, %p22;
	ld.global.u32 	%r135, [%rd35+32];
	setp.eq.s32 	%p23, %r135, 0;
	add.f32 	%f89, %f1, %f88;
	selp.f32 	%f90, %f88, %f89, %p23;
	ld.global.u32 	%r136, [%rd35+36];
	setp.eq.s32 	%p24, %r136, 0;
	add.f32 	%f91, %f1, %f90;
	selp.f32 	%f92, %f90, %f91, %p24;
	ld.global.u32 	%r137, [%rd35+40];
	setp.eq.s32 	%p25, %r137, 0;
	add.f32 	%f93, %f1, %f92;
	selp.f32 	%f94, %f92, %f93, %p25;
	ld.global.u32 	%r138, [%rd35+44];
	setp.eq.s32 	%p26, %r138, 0;
	add.f32 	%f95, %f1, %f94;
	selp.f32 	%f96, %f94, %f95, %p26;
	ld.global.u32 	%r139, [%rd35+48];
	setp.eq.s32 	%p27, %r139, 0;
	add.f32 	%f97, %f1, %f96;
	selp.f32 	%f98, %f96, %f97, %p27;
	ld.global.u32 	%r140, [%rd35+52];
	setp.eq.s32 	%p28, %r140, 0;
	add.f32 	%f99, %f1, %f98;
	selp.f32 	%f100, %f98, %f99, %p28;
	ld.global.u32 	%r141, [%rd35+56];
	setp.eq.s32 	%p29, %r141, 0;
	add.f32 	%f101, %f1, %f100;
	selp.f32 	%f102, %f100, %f101, %p29;
	ld.global.u32 	%r142, [%rd35+60];
	setp.eq.s32 	%p30, %r142, 0;
	add.f32 	%f103, %f1, %f102;
	selp.f32 	%f278, %f102, %f103, %p30;
	add.s32 	%r194, %r194, 16;
	add.s32 	%r193, %r193, 16;
	setp.eq.s32 	%p31, %r194, 0;
	mov.u32 	%r200, %r11;
	@%p31 bra 	$L__BB0_15;
	bra.uni 	$L__BB0_14;
$L__BB0_15:
	setp.eq.s32 	%p32, %r9, 0;
	@%p32 bra 	$L__BB0_25;
	add.s32 	%r143, %r9, -1;
	setp.lt.u32 	%p33, %r143, 7;
	@%p33 bra 	$L__BB0_18;
	add.s32 	%r144, %r200, %r3;
	mul.wide.s32 	%rd36, %r144, 4;
	add.s64 	%rd37, %rd1, %rd36;
	ld.global.u32 	%r145, [%rd37];
	setp.eq.s32 	%p34, %r145, 0;
	add.f32 	%f105, %f1, %f278;
	selp.f32 	%f106, %f278, %f105, %p34;
	ld.global.u32 	%r146, [%rd37+4];
	setp.eq.s32 	%p35, %r146, 0;
	add.f32 	%f107, %f1, %f106;
	selp.f32 	%f108, %f106, %f107, %p35;
	ld.global.u32 	%r147, [%rd37+8];
	setp.eq.s32 	%p36, %r147, 0;
	add.f32 	%f109, %f1, %f108;
	selp.f32 	%f110, %f108, %f109, %p36;
	ld.global.u32 	%r148, [%rd37+12];
	setp.eq.s32 	%p37, %r148, 0;
	add.f32 	%f111, %f1, %f110;
	selp.f32 	%f112, %f110, %f111, %p37;
	ld.global.u32 	%r149, [%rd37+16];
	setp.eq.s32 	%p38, %r149, 0;
	add.f32 	%f113, %f1, %f112;
	selp.f32 	%f114, %f112, %f113, %p38;
	ld.global.u32 	%r150, [%rd37+20];
	setp.eq.s32 	%p39, %r150, 0;
	add.f32 	%f115, %f1, %f114;
	selp.f32 	%f116, %f114, %f115, %p39;
	ld.global.u32 	%r151, [%rd37+24];
	setp.eq.s32 	%p40, %r151, 0;
	add.f32 	%f117, %f1, %f116;
	selp.f32 	%f118, %f116, %f117, %p40;
	ld.global.u32 	%r152, [%rd37+28];
	setp.eq.s32 	%p41, %r152, 0;
	add.f32 	%f119, %f1, %f118;
	selp.f32 	%f278, %f118, %f119, %p41;
	add.s32 	%r200, %r200, 8;
$L__BB0_18:
	setp.eq.s32 	%p42, %r10, 0;
	@%p42 bra 	$L__BB0_25;
	add.s32 	%r153, %r10, -1;
	setp.lt.u32 	%p43, %r153, 3;
	@%p43 bra 	$L__BB0_21;
	add.s32 	%r154, %r200, %r3;
	mul.wide.s32 	%rd38, %r154, 4;
	add.s64 	%rd39, %rd1, %rd38;
	ld.global.u32 	%r155, [%rd39];
	setp.eq.s32 	%p44, %r155, 0;
	add.f32 	%f121, %f1, %f278;
	selp.f32 	%f122, %f278, %f121, %p44;
	ld.global.u32 	%r156, [%rd39+4];
	setp.eq.s32 	%p45, %r156, 0;
	add.f32 	%f123, %f1, %f122;
	selp.f32 	%f124, %f122, %f123, %p45;
	ld.global.u32 	%r157, [%rd39+8];
	setp.eq.s32 	%p46, %r157, 0;
	add.f32 	%f125, %f1, %f124;
	selp.f32 	%f126, %f124, %f125, %p46;
	ld.global.u32 	%r158, [%rd39+12];
	setp.eq.s32 	%p47, %r158, 0;
	add.f32 	%f127, %f1, %f126;
	selp.f32 	%f278, %f126, %f127, %p47;
	add.s32 	%r200, %r200, 4;
$L__BB0_21:
	setp.eq.s32 	%p48, %r12, 0;
	@%p48 bra 	$L__BB0_25;
	setp.eq.s32 	%p49, %r12, 1;
	add.s32 	%r159, %r200, %r3;
	mul.wide.s32 	%rd40, %r159, 4;
	add.s64 	%rd9, %rd1, %rd40;
	ld.global.u32 	%r160, [%rd9];
	setp.eq.s32 	%p50, %r160, 0;
	add.f32 	%f128, %f1, %f278;
	selp.f32 	%f278, %f278, %f128, %p50;
	@%p49 bra 	$L__BB0_25;
	setp.eq.s32 	%p51, %r12, 2;
	ld.global.u32 	%r161, [%rd9+4];
	setp.eq.s32 	%p52, %r161, 0;
	add.f32 	%f129, %f1, %f278;
	selp.f32 	%f278, %f278, %f129, %p52;
	@%p51 bra 	$L__BB0_25;
	ld.global.u32 	%r162, [%rd9+8];
	setp.eq.s32 	%p53, %r162, 0;
	add.f32 	%f130, %f1, %f278;
	selp.f32 	%f278, %f278, %f130, %p53;
$L__BB0_25:
	mul.f32 	%f22, %f44, %f278;
	add.s32 	%r163, %r192, %r2;
	mul.wide.s32 	%rd41, %r163, 4;
	add.s64 	%rd10, %rd2, %rd41;
	ld.global.f32 	%f23, [%rd10];
	mul.f32 	%f131, %f22, 0f3F22F983;
	cvt.rni.s32.f32 	%r198, %f131;
	cvt.rn.f32.s32 	%f132, %r198;
	fma.rn.f32 	%f133, %f132, 0fBFC90FDA, %f22;
	fma.rn.f32 	%f134, %f132, 0fB3A22168, %f133;
	fma.rn.f32 	%f271, %f132, 0fA7C234C5, %f134;
	abs.f32 	%f25, %f22;
	setp.ltu.f32 	%p54, %f25, 0f47CE4780;
	@%p54 bra 	$L__BB0_33;
	setp.eq.f32 	%p55, %f25, 0f7F800000;
	@%p55 bra 	$L__BB0_32;
	mov.b32 	%r19, %f22;
	shl.b32 	%r165, %r19, 8;
	or.b32  	%r20, %r165, -2147483648;
	mov.b64 	%rd69, 0;
	mov.b32 	%r195, 0;
$L__BB0_28:
	.pragma "nounroll";
	mul.wide.u32 	%rd43, %r195, 4;
	add.s64 	%rd45, %rd44, %rd43;
	ld.global.nc.u32 	%r166, [%rd45];
	mad.wide.u32 	%rd46, %r166, %r20, %rd69;
	shr.u64 	%rd69, %rd46, 32;
	add.s64 	%rd47, %rd3, %rd43;
	st.local.u32 	[%rd47], %rd46;
	add.s32 	%r195, %r195, 1;
	setp.ne.s32 	%p56, %r195, 6;
	@%p56 bra 	$L__BB0_28;
	shr.u32 	%r167, %r19, 23;
	st.local.u32 	[%rd3+24], %rd69;
	and.b32  	%r23, %r167, 31;
	and.b32  	%r168, %r167, 224;
	add.s32 	%r169, %r168, -128;
	shr.u32 	%r170, %r169, 5;
	mul.wide.u32 	%rd48, %r170, 4;
	sub.s64 	%rd8, %rd3, %rd48;
	ld.local.u32 	%r196, [%rd8+24];
	ld.local.u32 	%r197, [%rd8+20];
	setp.eq.s32 	%p57, %r23, 0;
	@%p57 bra 	$L__BB0_31;
	shf.l.wrap.b32 	%r196, %r197, %r196, %r23;
	ld.local.u32 	%r171, [%rd8+16];
	shf.l.wrap.b32 	%r197, %r171, %r197, %r23;
$L__BB0_31:
	shr.u32 	%r172, %r196, 30;
	shf.l.wrap.b32 	%r173, %r197, %r196, 2;
	shl.b32 	%r174, %r197, 2;
	shr.u32 	%r175, %r173, 31;
	add.s32 	%r176, %r175, %r172;
	neg.s32 	%r177, %r176;
	setp.lt.s32 	%p58, %r19, 0;
	selp.b32 	%r198, %r177, %r176, %p58;
	xor.b32  	%r178, %r173, %r19;
	shr.s32 	%r179, %r173, 31;
	xor.b32  	%r180, %r179, %r173;
	xor.b32  	%r181, %r179, %r174;
	cvt.u64.u32 	%rd49, %r180;
	shl.b64 	%rd50, %rd49, 32;
	cvt.u64.u32 	%rd51, %r181;
	or.b64  	%rd52, %rd50, %rd51;
	cvt.rn.f64.s64 	%fd3, %rd52;
	mul.f64 	%fd4, %fd3, 0d3BF921FB54442D19;
	cvt.rn.f32.f64 	%f135, %fd4;
	neg.f32 	%f136, %f135;
	setp.lt.s32 	%p59, %r178, 0;
	selp.f32 	%f271, %f136, %f135, %p59;
	bra.uni 	$L__BB0_33;
$L__BB0_32:
	mov.f32 	%f137, 0f00000000;
	mul.rn.f32 	%f271, %f22, %f137;
	mov.b32 	%r198, 0;
$L__BB0_33:
	add.s32 	%r183, %r198, 1;
	mul.rn.f32 	%f138, %f271, %f271;
	and.b32  	%r184, %r198, 1;
	setp.eq.b32 	%p60, %r184, 1;
	selp.f32 	%f139, %f271, 0f3F800000, %p60;
	fma.rn.f32 	%f140, %f138, %f139, 0f00000000;
	fma.rn.f32 	%f141, %f138, 0f37CBAC00, 0fBAB607ED;
	selp.f32 	%f142, 0fB94D4153, %f141, %p60;
	selp.f32 	%f143, 0f3C0885E4, 0f3D2AAABB, %p60;
	fma.rn.f32 	%f144, %f142, %f138, %f143;
	selp.f32 	%f145, 0fBE2AAAA8, 0fBEFFFFFF, %p60;
	fma.rn.f32 	%f146, %f144, %f138, %f145;
	fma.rn.f32 	%f147, %f146, %f140, %f139;
	and.b32  	%r185, %r183, 2;
	setp.eq.s32 	%p61, %r185, 0;
	mov.f32 	%f148, 0f00000000;
	sub.f32 	%f149, %f148, %f147;
	selp.f32 	%f150, %f147, %f149, %p61;
	mul.f32 	%f151, %f23, %f150;
	st.global.f32 	[%rd10], %f151;
	add.s32 	%r192, %r192, 1;
	setp.eq.s32 	%p62, %r192, %r94;
	@%p62 bra 	$L__BB0_34;
	bra.uni 	$L__BB0_12;
$L__BB0_34:
	and.b32  	%r39, %r94, 15;
	setp.lt.u32 	%p63, %r94, 16;
	mov.f32 	%f288, 0f00000000;
	mov.b32 	%r209, 0;
	@%p63 bra 	$L__BB0_37;
	and.b32  	%r209, %r94, 2147483632;
	neg.s32 	%r208, %r209;
	add.s64 	%rd11, %rd2, 32;
	mov.f32 	%f288, 0f00000000;
	mov.u32 	%r207, %r2;
$L__BB0_36:
	.pragma "nounroll";
	mul.wide.s32 	%rd53, %r207, 4;
	add.s64 	%rd54, %rd11, %rd53;
	ld.global.f32 	%f155, [%rd54+-32];
	fma.rn.f32 	%f156, %f155, %f155, %f288;
	ld.global.f32 	%f157, [%rd54+-28];
	fma.rn.f32 	%f158, %f157, %f157, %f156;
	ld.global.f32 	%f159, [%rd54+-24];
	fma.rn.f32 	%f160, %f159, %f159, %f158;
	ld.global.f32 	%f161, [%rd54+-20];
	fma.rn.f32 	%f162, %f161, %f161, %f160;
	ld.global.f32 	%f163, [%rd54+-16];
	fma.rn.f32 	%f164, %f163, %f163, %f162;
	ld.global.f32 	%f165, [%rd54+-12];
	fma.rn.f32 	%f166, %f165, %f165, %f164;
	ld.global.f32 	%f167, [%rd54+-8];
	fma.rn.f32 	%f168, %f167, %f167, %f166;
	ld.global.f32 	%f169, [%rd54+-4];
	fma.rn.f32 	%f170, %f169, %f169, %f168;
	ld.global.f32 	%f171, [%rd54];
	fma.rn.f32 	%f172, %f171, %f171, %f170;
	ld.global.f32 	%f173, [%rd54+4];
	fma.rn.f32 	%f174, %f173, %f173, %f172;
	ld.global.f32 	%f175, [%rd54+8];
	fma.rn.f32 	%f176, %f175, %f175, %f174;
	ld.global.f32 	%f177, [%rd54+12];
	fma.rn.f32 	%f178, %f177, %f177, %f176;
	ld.global.f32 	%f179, [%rd54+16];
	fma.rn.f32 	%f180, %f179, %f179, %f178;
	ld.global.f32 	%f181, [%rd54+20];
	fma.rn.f32 	%f182, %f181, %f181, %f180;
	ld.global.f32 	%f183, [%rd54+24];
	fma.rn.f32 	%f184, %f183, %f183, %f182;
	ld.global.f32 	%f185, [%rd54+28];
	fma.rn.f32 	%f288, %f185, %f185, %f184;
	add.s32 	%r208, %r208, 16;
	add.s32 	%r207, %r207, 16;
	setp.ne.s32 	%p64, %r208, 0;
	@%p64 bra 	$L__BB0_36;
$L__BB0_37:
	setp.eq.s32 	%p65, %r39, 0;
	@%p65 bra 	$L__BB0_46;
	and.b32  	%r60, %r94, 7;
	setp.lt.u32 	%p66, %r39, 8;
	@%p66 bra 	$L__BB0_40;
	add.s32 	%r187, %r209, %r2;
	mul.wide.s32 	%rd55, %r187, 4;
	add.s64 	%rd56, %rd2, %rd55;
	ld.global.f32 	%f187, [%rd56];
	fma.rn.f32 	%f188, %f187, %f187, %f288;
	ld.global.f32 	%f189, [%rd56+4];
	fma.rn.f32 	%f190, %f189, %f189, %f188;
	ld.global.f32 	%f191, [%rd56+8];
	fma.rn.f32 	%f192, %f191, %f191, %f190;
	ld.global.f32 	%f193, [%rd56+12];
	fma.rn.f32 	%f194, %f193, %f193, %f192;
	ld.global.f32 	%f195, [%rd56+16];
	fma.rn.f32 	%f196, %f195, %f195, %f194;
	ld.global.f32 	%f197, [%rd56+20];
	fma.rn.f32 	%f198, %f197, %f197, %f196;
	ld.global.f32 	%f199, [%rd56+24];
	fma.rn.f32 	%f200, %f199, %f199, %f198;
	ld.global.f32 	%f201, [%rd56+28];
	fma.rn.f32 	%f288, %f201, %f201, %f200;
	add.s32 	%r209, %r209, 8;
$L__BB0_40:
	setp.eq.s32 	%p67, %r60, 0;
	@%p67 bra 	$L__BB0_46;
	and.b32  	%r63, %r94, 3;
	setp.lt.u32 	%p68, %r60, 4;
	@%p68 bra 	$L__BB0_43;
	add.s32 	%r188, %r209, %r2;
	mul.wide.s32 	%rd57, %r188, 4;
	add.s64 	%rd58, %rd2, %rd57;
	ld.global.f32 	%f203, [%rd58];
	fma.rn.f32 	%f204, %f203, %f203, %f288;
	ld.global.f32 	%f205, [%rd58+4];
	fma.rn.f32 	%f206, %f205, %f205, %f204;
	ld.global.f32 	%f207, [%rd58+8];
	fma.rn.f32 	%f208, %f207, %f207, %f206;
	ld.global.f32 	%f209, [%rd58+12];
	fma.rn.f32 	%f288, %f209, %f209, %f208;
	add.s32 	%r209, %r209, 4;
$L__BB0_43:
	setp.eq.s32 	%p69, %r63, 0;
	@%p69 bra 	$L__BB0_46;
	add.s32 	%r213, %r209, %r2;
	neg.s32 	%r212, %r63;
$L__BB0_45:
	.pragma "nounroll";
	mul.wide.s32 	%rd59, %r213, 4;
	add.s64 	%rd60, %rd2, %rd59;
	ld.global.f32 	%f210, [%rd60];
	fma.rn.f32 	%f288, %f210, %f210, %f288;
	add.s32 	%r213, %r213, 1;
	add.s32 	%r212, %r212, 1;
	setp.ne.s32 	%p70, %r212, 0;
	@%p70 bra 	$L__BB0_45;
$L__BB0_46:
	setp.lt.s32 	%p71, %r94, 1;
	setp.lt.f32 	%p72, %f288, 0f322BCC77;
	selp.f32 	%f211, 0f3F800000, %f288, %p72;
	sqrt.rn.f32 	%f43, %f211;
	@%p71 bra 	$L__BB0_59;
	mul.lo.s32 	%r72, %r94, %r1;
	and.b32  	%r73, %r94, 15;
	setp.lt.u32 	%p73, %r94, 16;
	mov.b32 	%r217, 0;
	@%p73 bra 	$L__BB0_50;
	and.b32  	%r217, %r94, 2147483632;
	neg.s32 	%r215, %r217;
	add.s64 	%rd15, %rd2, 32;
	mov.u32 	%r214, %r72;
$L__BB0_49:
	.pragma "nounroll";
	mul.wide.s32 	%rd61, %r214, 4;
	add.s64 	%rd62, %rd15, %rd61;
	ld.global.f32 	%f212, [%rd62+-32];
	div.rn.f32 	%f213, %f212, %f43;
	st.global.f32 	[%rd62+-32], %f213;
	ld.global.f32 	%f214, [%rd62+-28];
	div.rn.f32 	%f215, %f214, %f43;
	st.global.f32 	[%rd62+-28], %f215;
	ld.global.f32 	%f216, [%rd62+-24];
	div.rn.f32 	%f217, %f216, %f43;
	st.global.f32 	[%rd62+-24], %f217;
	ld.global.f32 	%f218, [%rd62+-20];
	div.rn.f32 	%f219, %f218, %f43;
	st.global.f32 	[%rd62+-20], %f219;
	ld.global.f32 	%f220, [%rd62+-16];
	div.rn.f32 	%f221, %f220, %f43;
	st.global.f32 	[%rd62+-16], %f221;
	ld.global.f32 	%f222, [%rd62+-12];
	div.rn.f32 	%f223, %f222, %f43;
	st.global.f32 	[%rd62+-12], %f223;
	ld.global.f32 	%f224, [%rd62+-8];
	div.rn.f32 	%f225, %f224, %f43;
	st.global.f32 	[%rd62+-8], %f225;
	ld.global.f32 	%f226, [%rd62+-4];
	div.rn.f32 	%f227, %f226, %f43;
	st.global.f32 	[%rd62+-4], %f227;
	ld.global.f32 	%f228, [%rd62];
	div.rn.f32 	%f229, %f228, %f43;
	st.global.f32 	[%rd62], %f229;
	ld.global.f32 	%f230, [%rd62+4];
	div.rn.f32 	%f231, %f230, %f43;
	st.global.f32 	[%rd62+4], %f231;
	ld.global.f32 	%f232, [%rd62+8];
	div.rn.f32 	%f233, %f232, %f43;
	st.global.f32 	[%rd62+8], %f233;
	ld.global.f32 	%f234, [%rd62+12];
	div.rn.f32 	%f235, %f234, %f43;
	st.global.f32 	[%rd62+12], %f235;
	ld.global.f32 	%f236, [%rd62+16];
	div.rn.f32 	%f237, %f236, %f43;
	st.global.f32 	[%rd62+16], %f237;
	ld.global.f32 	%f238, [%rd62+20];
	div.rn.f32 	%f239, %f238, %f43;
	st.global.f32 	[%rd62+20], %f239;
	ld.global.f32 	%f240, [%rd62+24];
	div.rn.f32 	%f241, %f240, %f43;
	st.global.f32 	[%rd62+24], %f241;
	ld.global.f32 	%f242, [%rd62+28];
	div.rn.f32 	%f243, %f242, %f43;
	st.global.f32 	[%rd62+28], %f243;
	add.s32 	%r215, %r215, 16;
	add.s32 	%r214, %r214, 16;
	setp.ne.s32 	%p74, %r215, 0;
	@%p74 bra 	$L__BB0_49;
$L__BB0_50:
	setp.eq.s32 	%p75, %r73, 0;
	@%p75 bra 	$L__BB0_59;
	and.b32  	%r81, %r94, 7;
	setp.lt.u32 	%p76, %r73, 8;
	@%p76 bra 	$L__BB0_53;
	add.s32 	%r190, %r217, %r72;
	mul.wide.s32 	%rd63, %r190, 4;
	add.s64 	%rd64, %rd2, %rd63;
	ld.global.f32 	%f244, [%rd64];
	div.rn.f32 	%f245, %f244, %f43;
	st.global.f32 	[%rd64], %f245;
	ld.global.f32 	%f246, [%rd64+4];
	div.rn.f32 	%f247, %f246, %f43;
	st.global.f32 	[%rd64+4], %f247;
	ld.global.f32 	%f248, [%rd64+8];
	div.rn.f32 	%f249, %f248, %f43;
	st.global.f32 	[%rd64+8], %f249;
	ld.global.f32 	%f250, [%rd64+12];
	div.rn.f32 	%f251, %f250, %f43;
	st.global.f32 	[%rd64+12], %f251;
	ld.global.f32 	%f252, [%rd64+16];
	div.rn.f32 	%f253, %f252, %f43;
	st.global.f32 	[%rd64+16], %f253;
	ld.global.f32 	%f254, [%rd64+20];
	div.rn.f32 	%f255, %f254, %f43;
	st.global.f32 	[%rd64+20], %f255;
	ld.global.f32 	%f256, [%rd64+24];
	div.rn.f32 	%f257, %f256, %f43;
	st.global.f32 	[%rd64+24], %f257;
	ld.global.f32 	%f258, [%rd64+28];
	div.rn.f32 	%f259, %f258, %f43;
	st.global.f32 	[%rd64+28], %f259;
	add.s32 	%r217, %r217, 8;
$L__BB0_53:
	setp.eq.s32 	%p77, %r81, 0;
	@%p77 bra 	$L__BB0_59;
	and.b32  	%r84, %r94, 3;
	setp.lt.u32 	%p78, %r81, 4;
	@%p78 bra 	$L__BB0_56;
	add.s32 	%r191, %r217, %r72;
	mul.wide.s32 	%rd65, %r191, 4;
	add.s64 	%rd66, %rd2, %rd65;
	ld.global.f32 	%f260, [%rd66];
	div.rn.f32 	%f261, %f260, %f43;
	st.global.f32 	[%rd66], %f261;
	ld.global.f32 	%f262, [%rd66+4];
	div.rn.f32 	%f263, %f262, %f43;
	st.global.f32 	[%rd66+4], %f263;
	ld.global.f32 	%f264, [%rd66+8];
	div.rn.f32 	%f265, %f264, %f43;
	st.global.f32 	[%rd66+8], %f265;
	ld.global.f32 	%f266, [%rd66+12];
	div.rn.f32 	%f267, %f266, %f43;
	st.global.f32 	[%rd66+12], %f267;
	add.s32 	%r217, %r217, 4;
$L__BB0_56:
	setp.eq.s32 	%p79, %r84, 0;
	@%p79 bra 	$L__BB0_59;
	add.s32 	%r220, %r217, %r72;
	neg.s32 	%r219, %r84;
$L__BB0_58:
	.pragma "nounroll";
	mul.wide.s32 	%rd67, %r220, 4;
	add.s64 	%rd68, %rd2, %rd67;
	ld.global.f32 	%f268, [%rd68];
	div.rn.f32 	%f269, %f268, %f43;
	st.global.f32 	[%rd68], %f269;
	add.s32 	%r220, %r220, 1;
	add.s32 	%r219, %r219, 1;
	setp.ne.s32 	%p80, %r219, 0;
	@%p80 bra 	$L__BB0_58;
$L__BB0_59:
	ret;

}
	// .globl	quantum_measure_kernel
.visible .entry quantum_measure_kernel(
	.param .u64 .ptr .align 1 quantum_measure_kernel_param_0,
	.param .u64 .ptr .align 1 quantum_measure_kernel_param_1,
	.param .u64 quantum_measure_kernel_param_2,
	.param .u32 quantum_measure_kernel_param_3,
	.param .u32 quantum_measure_kernel_param_4
)
{
	.reg .pred 	%p<40>;
	.reg .b32 	%r<117>;
	.reg .b32 	%f<100>;
	.reg .b64 	%rd<16>;

	ld.param.u64 	%rd4, [quantum_measure_kernel_param_0];
	ld.param.u64 	%rd3, [quantum_measure_kernel_param_1];
	ld.param.u32 	%r38, [quantum_measure_kernel_param_3];
	ld.param.u32 	%r37, [quantum_measure_kernel_param_4];
	cvta.to.global.u64 	%rd1, %rd4;
	mov.u32 	%r39, %ctaid.x;
	mov.u32 	%r40, %ntid.x;
	mov.u32 	%r41, %tid.x;
	mad.lo.s32 	%r1, %r39, %r40, %r41;
	setp.ge.s32 	%p1, %r1, %r38;
	@%p1 bra 	$L__BB1_15;
	setp.lt.s32 	%p2, %r37, 1;
	mov.b32 	%r116, 0;
	@%p2 bra 	$L__BB1_14;
	mul.lo.s32 	%r2, %r37, %r1;
	and.b32  	%r3, %r37, 15;
	setp.lt.u32 	%p3, %r37, 16;
	mov.f32 	%f96, 0fBF800000;
	mov.b32 	%r107, 0;
	mov.u32 	%r116, %r107;
	@%p3 bra 	$L__BB1_5;
	and.b32  	%r107, %r37, 2147483632;
	add.s64 	%rd2, %rd1, 32;
	mov.f32 	%f96, 0fBF800000;
	mov.b32 	%r101, 0;
	mov.u32 	%r100, %r2;
	mov.u32 	%r116, %r101;
$L__BB1_4:
	.pragma "nounroll";
	mul.wide.s32 	%rd5, %r100, 4;
	add.s64 	%rd6, %rd2, %rd5;
	ld.global.f32 	%f12, [%rd6+-32];
	mul.f32 	%f13, %f12, %f12;
	setp.gt.f32 	%p4, %f13, %f96;
	selp.f32 	%f14, %f13, %f96, %p4;
	selp.b32 	%r46, %r101, %r116, %p4;
	ld.global.f32 	%f15, [%rd6+-28];
	mul.f32 	%f16, %f15, %f15;
	setp.gt.f32 	%p5, %f16, %f14;
	selp.f32 	%f17, %f16, %f14, %p5;
	add.s32 	%r47, %r101, 1;
	selp.b32 	%r48, %r47, %r46, %p5;
	ld.global.f32 	%f18, [%rd6+-24];
	mul.f32 	%f19, %f18, %f18;
	setp.gt.f32 	%p6, %f19, %f17;
	selp.f32 	%f20, %f19, %f17, %p6;
	add.s32 	%r49, %r101, 2;
	selp.b32 	%r50, %r49, %r48, %p6;
	ld.global.f32 	%f21, [%rd6+-20];
	mul.f32 	%f22, %f21, %f21;
	setp.gt.f32 	%p7, %f22, %f20;
	selp.f32 	%f23, %f22, %f20, %p7;
	add.s32 	%r51, %r101, 3;
	selp.b32 	%r52, %r51, %r50, %p7;
	ld.global.f32 	%f24, [%rd6+-16];
	mul.f32 	%f25, %f24, %f24;
	setp.gt.f32 	%p8, %f25, %f23;
	selp.f32 	%f26, %f25, %f23, %p8;
	add.s32 	%r53, %r101, 4;
	selp.b32 	%r54, %r53, %r52, %p8;
	ld.global.f32 	%f27, [%rd6+-12];
	mul.f32 	%f28, %f27, %f27;
	setp.gt.f32 	%p9, %f28, %f26;
	selp.f32 	%f29, %f28, %f26, %p9;
	add.s32 	%r55, %r101, 5;
	selp.b32 	%r56, %r55, %r54, %p9;
	ld.global.f32 	%f30, [%rd6+-8];
	mul.f32 	%f31, %f30, %f30;
	setp.gt.f32 	%p10, %f31, %f29;
	selp.f32 	%f32, %f31, %f29, %p10;
	add.s32 	%r57, %r101, 6;
	selp.b32 	%r58, %r57, %r56, %p10;
	ld.global.f32 	%f33, [%rd6+-4];
	mul.f32 	%f34, %f33, %f33;
	setp.gt.f32 	%p11, %f34, %f32;
	selp.f32 	%f35, %f34, %f32, %p11;
	add.s32 	%r59, %r101, 7;
	selp.b32 	%r60, %r59, %r58, %p11;
	ld.global.f32 	%f36, [%rd6];
	mul.f32 	%f37, %f36, %f36;
	setp.gt.f32 	%p12, %f37, %f35;
	selp.f32 	%f38, %f37, %f35, %p12;
	add.s32 	%r61, %r101, 8;
	selp.b32 	%r62, %r61, %r60, %p12;
	ld.global.f32 	%f39, [%rd6+4];
	mul.f32 	%f40, %f39, %f39;
	setp.gt.f32 	%p13, %f40, %f38;
	selp.f32 	%f41, %f40, %f38, %p13;
	add.s32 	%r63, %r101, 9;
	selp.b32 	%r64, %r63, %r62, %p13;
	ld.global.f32 	%f42, [%rd6+8];
	mul.f32 	%f43, %f42, %f42;
	setp.gt.f32 	%p14, %f43, %f41;
	selp.f32 	%f44, %f43, %f41, %p14;
	add.s32 	%r65, %r101, 10;
	selp.b32 	%r66, %r65, %r64, %p14;
	ld.global.f32 	%f45, [%rd6+12];
	mul.f32 	%f46, %f45, %f45;
	setp.gt.f32 	%p15, %f46, %f44;
	selp.f32 	%f47, %f46, %f44, %p15;
	add.s32 	%r67, %r101, 11;
	selp.b32 	%r68, %r67, %r66, %p15;
	ld.global.f32 	%f48, [%rd6+16];
	mul.f32 	%f49, %f48, %f48;
	setp.gt.f32 	%p16, %f49, %f47;
	selp.f32 	%f50, %f49, %f47, %p16;
	add.s32 	%r69, %r101, 12;
	selp.b32 	%r70, %r69, %r68, %p16;
	ld.global.f32 	%f51, [%rd6+20];
	mul.f32 	%f52, %f51, %f51;
	setp.gt.f32 	%p17, %f52, %f50;
	selp.f32 	%f53, %f52, %f50, %p17;
	add.s32 	%r71, %r101, 13;
	selp.b32 	%r72, %r71, %r70, %p17;
	ld.global.f32 	%f54, [%rd6+24];
	mul.f32 	%f55, %f54, %f54;
	setp.gt.f32 	%p18, %f55, %f53;
	selp.f32 	%f56, %f55, %f53, %p18;
	add.s32 	%r73, %r101, 14;
	selp.b32 	%r74, %r73, %r72, %p18;
	ld.global.f32 	%f57, [%rd6+28];
	mul.f32 	%f58, %f57, %f57;
	setp.gt.f32 	%p19, %f58, %f56;
	selp.f32 	%f96, %f58, %f56, %p19;
	add.s32 	%r75, %r101, 15;
	selp.b32 	%r116, %r75, %r74, %p19;
	add.s32 	%r100, %r100, 16;
	add.s32 	%r101, %r101, 16;
	setp.ne.s32 	%p20, %r101, %r107;
	@%p20 bra 	$L__BB1_4;
$L__BB1_5:
	setp.eq.s32 	%p21, %r3, 0;
	@%p21 bra 	$L__BB1_14;
	and.b32  	%r14, %r37, 7;
	setp.lt.u32 	%p22, %r3, 8;
	@%p22 bra 	$L__BB1_8;
	add.s32 	%r77, %r107, %r2;
	mul.wide.s32 	%rd7, %r77, 4;
	add.s64 	%rd8, %rd1, %rd7;
	ld.global.f32 	%f59, [%rd8];
	mul.f32 	%f60, %f59, %f59;
	setp.gt.f32 	%p23, %f60, %f96;
	selp.f32 	%f61, %f60, %f96, %p23;
	selp.b32 	%r78, %r107, %r116, %p23;
	add.s32 	%r79, %r107, 1;
	ld.global.f32 	%f62, [%rd8+4];
	mul.f32 	%f63, %f62, %f62;
	setp.gt.f32 	%p24, %f63, %f61;
	selp.f32 	%f64, %f63, %f61, %p24;
	selp.b32 	%r80, %r79, %r78, %p24;
	add.s32 	%r81, %r107, 2;
	ld.global.f32 	%f65, [%rd8+8];
	mul.f32 	%f66, %f65, %f65;
	setp.gt.f32 	%p25, %f66, %f64;
	selp.f32 	%f67, %f66, %f64, %p25;
	selp.b32 	%r82, %r81, %r80, %p25;
	add.s32 	%r83, %r107, 3;
	ld.global.f32 	%f68, [%rd8+12];
	mul.f32 	%f69, %f68, %f68;
	setp.gt.f32 	%p26, %f69, %f67;
	selp.f32 	%f70, %f69, %f67, %p26;
	selp.b32 	%r84, %r83, %r82, %p26;
	add.s32 	%r85, %r107, 4;
	ld.global.f32 	%f71, [%rd8+16];
	mul.f32 	%f72, %f71, %f71;
	setp.gt.f32 	%p27, %f72, %f70;
	selp.f32 	%f73, %f72, %f70, %p27;
	selp.b32 	%r86, %r85, %r84, %p27;
	add.s32 	%r87, %r107, 5;
	ld.global.f32 	%f74, [%rd8+20];
	mul.f32 	%f75, %f74, %f74;
	setp.gt.f32 	%p28, %f75, %f73;
	selp.f32 	%f76, %f75, %f73, %p28;
	selp.b32 	%r88, %r87, %r86, %p28;
	add.s32 	%r89, %r107, 6;
	ld.global.f32 	%f77, [%rd8+24];
	mul.f32 	%f78, %f77, %f77;
	setp.gt.f32 	%p29, %f78, %f76;
	selp.f32 	%f79, %f78, %f76, %p29;
	selp.b32 	%r90, %r89, %r88, %p29;
	add.s32 	%r91, %r107, 7;
	ld.global.f32 	%f80, [%rd8+28];
	mul.f32 	%f81, %f80, %f80;
	setp.gt.f32 	%p30, %f81, %f79;
	selp.f32 	%f96, %f81, %f79, %p30;
	selp.b32 	%r116, %r91, %r90, %p30;
	add.s32 	%r107, %r107, 8;
$L__BB1_8:
	setp.eq.s32 	%p31, %r14, 0;
	@%p31 bra 	$L__BB1_14;
	and.b32  	%r20, %r37, 3;
	setp.lt.u32 	%p32, %r14, 4;
	@%p32 bra 	$L__BB1_11;
	add.s32 	%r93, %r107, %r2;
	mul.wide.s32 	%rd9, %r93, 4;
	add.s64 	%rd10, %rd1, %rd9;
	ld.global.f32 	%f82, [%rd10];
	mul.f32 	%f83, %f82, %f82;
	setp.gt.f32 	%p33, %f83, %f96;
	selp.f32 	%f84, %f83, %f96, %p33;
	selp.b32 	%r94, %r107, %r116, %p33;
	add.s32 	%r95, %r107, 1;
	ld.global.f32 	%f85, [%rd10+4];
	mul.f32 	%f86, %f85, %f85;
	setp.gt.f32 	%p34, %f86, %f84;
	selp.f32 	%f87, %f86, %f84, %p34;
	selp.b32 	%r96, %r95, %r94, %p34;
	add.s32 	%r97, %r107, 2;
	ld.global.f32 	%f88, [%rd10+8];
	mul.f32 	%f89, %f88, %f88;
	setp.gt.f32 	%p35, %f89, %f87;
	selp.f32 	%f90, %f89, %f87, %p35;
	selp.b32 	%r98, %r97, %r96, %p35;
	add.s32 	%r99, %r107, 3;
	ld.global.f32 	%f91, [%rd10+12];
	mul.f32 	%f92, %f91, %f91;
	setp.gt.f32 	%p36, %f92, %f90;
	selp.f32 	%f96, %f92, %f90, %p36;
	selp.b32 	%r116, %r99, %r98, %p36;
	add.s32 	%r107, %r107, 4;
$L__BB1_11:
	setp.eq.s32 	%p37, %r20, 0;
	@%p37 bra 	$L__BB1_14;
	add.s32 	%r113, %r107, %r2;
	neg.s32 	%r112, %r20;
$L__BB1_13:
	.pragma "nounroll";
	mul.wide.s32 	%rd11, %r113, 4;
	add.s64 	%rd12, %rd1, %rd11;
	ld.global.f32 	%f93, [%rd12];
	mul.f32 	%f94, %f93, %f93;
	setp.gt.f32 	%p38, %f94, %f96;
	selp.f32 	%f96, %f94, %f96, %p38;
	selp.b32 	%r116, %r107, %r116, %p38;
	add.s32 	%r107, %r107, 1;
	add.s32 	%r113, %r113, 1;
	add.s32 	%r112, %r112, 1;
	setp.ne.s32 	%p39, %r112, 0;
	@%p39 bra 	$L__BB1_13;
$L__BB1_14:
	cvta.to.global.u64 	%rd13, %rd3;
	mul.wide.s32 	%rd14, %r1, 4;
	add.s64 	%rd15, %rd13, %rd14;
	st.global.u32 	[%rd15], %r116;
$L__BB1_15:
	ret;

}
	// .globl	quantum_evolve_measure_fused_kernel
.visible .entry quantum_evolve_measure_fused_kernel(
	.param .u64 .ptr .align 1 quantum_evolve_measure_fused_kernel_param_0,
	.param .u64 .ptr .align 1 quantum_evolve_measure_fused_kernel_param_1,
	.param .u64 .ptr .align 1 quantum_evolve_measure_fused_kernel_param_2,
	.param .f32 quantum_evolve_measure_fused_kernel_param_3,
	.param .u32 quantum_evolve_measure_fused_kernel_param_4,
	.param .u32 quantum_evolve_measure_fused_kernel_param_5
)
{
	.local .align 16 .b8 	__local_depot2[288];
	.reg .b64 	%SP;
	.reg .b64 	%SPL;
	.reg .pred 	%p<113>;
	.reg .b16 	%rs<7>;
	.reg .b32 	%r<268>;
	.reg .b32 	%f<313>;
	.reg .b64 	%rd<82>;
	.reg .b64 	%fd<3>;

	mov.u64 	%SPL, __local_depot2;
	ld.param.u64 	%rd27, [quantum_evolve_measure_fused_kernel_param_0];
	ld.param.u64 	%rd25, [quantum_evolve_measure_fused_kernel_param_1];
	ld.param.u64 	%rd26, [quantum_evolve_measure_fused_kernel_param_2];
	ld.param.f32 	%f47, [quantum_evolve_measure_fused_kernel_param_3];
	ld.param.u32 	%r101, [quantum_evolve_measure_fused_kernel_param_4];
	ld.param.u32 	%r102, [quantum_evolve_measure_fused_kernel_param_5];
	cvta.to.global.u64 	%rd1, %rd27;
	add.u64 	%rd2, %SPL, 0;
	add.u64 	%rd3, %SPL, 32;
	mov.u32 	%r103, %ctaid.x;
	mov.u32 	%r104, %ntid.x;
	mov.u32 	%r105, %tid.x;
	mad.lo.s32 	%r1, %r103, %r104, %r105;
	setp.ge.s32 	%p1, %r1, %r101;
	@%p1 bra 	$L__BB2_71;
	min.s32 	%r2, %r102, 64;
	cvt.rn.f32.s32 	%f1, %r2;
	sqrt.rn.f32 	%f48, %f1;
	rcp.rn.f32 	%f2, %f48;
	setp.lt.s32 	%p2, %r102, 1;
	@%p2 bra 	$L__BB2_14;
	and.b32  	%r3, %r2, 15;
	setp.lt.u32 	%p3, %r102, 16;
	mov.b32 	%r231, 0;
	@%p3 bra 	$L__BB2_5;
	and.b32  	%r231, %r2, 112;
	mov.b32 	%r229, 0;
$L__BB2_4:
	.pragma "nounroll";
	mul.wide.u32 	%rd30, %r229, 4;
	add.s64 	%rd31, %rd3, %rd30;
	st.local.v4.f32 	[%rd31], {%f2, %f2, %f2, %f2};
	st.local.v4.f32 	[%rd31+16], {%f2, %f2, %f2, %f2};
	st.local.v4.f32 	[%rd31+32], {%f2, %f2, %f2, %f2};
	st.local.v4.f32 	[%rd31+48], {%f2, %f2, %f2, %f2};
	add.s32 	%r229, %r229, 16;
	setp.ne.s32 	%p4, %r229, %r231;
	@%p4 bra 	$L__BB2_4;
$L__BB2_5:
	setp.eq.s32 	%p5, %r3, 0;
	@%p5 bra 	$L__BB2_14;
	and.b32  	%r8, %r2, 7;
	setp.lt.u32 	%p6, %r3, 8;
	@%p6 bra 	$L__BB2_8;
	mul.wide.u32 	%rd32, %r231, 4;
	add.s64 	%rd33, %rd3, %rd32;
	st.local.f32 	[%rd33], %f2;
	st.local.f32 	[%rd33+4], %f2;
	st.local.f32 	[%rd33+8], %f2;
	st.local.f32 	[%rd33+12], %f2;
	st.local.f32 	[%rd33+16], %f2;
	st.local.f32 	[%rd33+20], %f2;
	st.local.f32 	[%rd33+24], %f2;
	st.local.f32 	[%rd33+28], %f2;
	add.s32 	%r231, %r231, 8;
$L__BB2_8:
	setp.eq.s32 	%p7, %r8, 0;
	@%p7 bra 	$L__BB2_14;
	and.b32  	%r11, %r2, 3;
	setp.lt.u32 	%p8, %r8, 4;
	@%p8 bra 	$L__BB2_11;
	mul.wide.u32 	%rd34, %r231, 4;
	add.s64 	%rd35, %rd3, %rd34;
	st.local.f32 	[%rd35], %f2;
	st.local.f32 	[%rd35+4], %f2;
	st.local.f32 	[%rd35+8], %f2;
	st.local.f32 	[%rd35+12], %f2;
	add.s32 	%r231, %r231, 4;
$L__BB2_11:
	setp.eq.s32 	%p9, %r11, 0;
	@%p9 bra 	$L__BB2_14;
	mov.b32 	%r234, 0;
$L__BB2_13:
	.pragma "nounroll";
	mul.wide.u32 	%rd36, %r231, 4;
	add.s64 	%rd37, %rd3, %rd36;
	st.local.f32 	[%rd37], %f2;
	add.s32 	%r231, %r231, 1;
	add.s32 	%r234, %r234, 1;
	setp.ne.s32 	%p10, %r234, %r11;
	@%p10 bra 	$L__BB2_13;
$L__BB2_14:
	setp.lt.s32 	%p11, %r102, 1;
	mov.f32 	%f307, 0f00000000;
	@%p11 bra 	$L__BB2_45;
	cvta.to.global.u64 	%rd38, %rd26;
	mul.wide.s32 	%rd39, %r1, 4;
	add.s64 	%rd40, %rd38, %rd39;
	ld.global.f32 	%f50, [%rd40];
	mul.lo.s32 	%r18, %r101, %r1;
	div.rn.f32 	%f3, %f50, %f1;
	and.b32  	%r19, %r101, 15;
	and.b32  	%r20, %r101, 7;
	and.b32  	%r21, %r101, 2147483632;
	and.b32  	%r22, %r101, 3;
	neg.s32 	%r23, %r21;
	mov.b32 	%r235, 0;
$L__BB2_16:
	setp.lt.s32 	%p12, %r101, 1;
	mov.f32 	%f297, 0f00000000;
	@%p12 bra 	$L__BB2_30;
	setp.lt.u32 	%p13, %r101, 16;
	mov.f32 	%f297, 0f00000000;
	mov.b32 	%r239, 0;
	@%p13 bra 	$L__BB2_20;
	mov.f32 	%f297, 0f00000000;
	mov.u32 	%r236, %r18;
	mov.u32 	%r237, %r23;
$L__BB2_19:
	.pragma "nounroll";
	mul.wide.s32 	%rd41, %r236, 4;
	add.s64 	%rd42, %rd1, %rd41;
	ld.global.u32 	%r111, [%rd42];
	setp.eq.s32 	%p14, %r111, 0;
	add.f32 	%f55, %f3, %f297;
	selp.f32 	%f56, %f297, %f55, %p14;
	ld.global.u32 	%r112, [%rd42+4];
	setp.eq.s32 	%p15, %r112, 0;
	add.f32 	%f57, %f3, %f56;
	selp.f32 	%f58, %f56, %f57, %p15;
	ld.global.u32 	%r113, [%rd42+8];
	setp.eq.s32 	%p16, %r113, 0;
	add.f32 	%f59, %f3, %f58;
	selp.f32 	%f60, %f58, %f59, %p16;
	ld.global.u32 	%r114, [%rd42+12];
	setp.eq.s32 	%p17, %r114, 0;
	add.f32 	%f61, %f3, %f60;
	selp.f32 	%f62, %f60, %f61, %p17;
	ld.global.u32 	%r115, [%rd42+16];
	setp.eq.s32 	%p18, %r115, 0;
	add.f32 	%f63, %f3, %f62;
	selp.f32 	%f64, %f62, %f63, %p18;
	ld.global.u32 	%r116, [%rd42+20];
	setp.eq.s32 	%p19, %r116, 0;
	add.f32 	%f65, %f3, %f64;
	selp.f32 	%f66, %f64, %f65, %p19;
	ld.global.u32 	%r117, [%rd42+24];
	setp.eq.s32 	%p20, %r117, 0;
	add.f32 	%f67, %f3, %f66;
	selp.f32 	%f68, %f66, %f67, %p20;
	ld.global.u32 	%r118, [%rd42+28];
	setp.eq.s32 	%p21, %r118, 0;
	add.f32 	%f69, %f3, %f68;
	selp.f32 	%f70, %f68, %f69, %p21;
	ld.global.u32 	%r119, [%rd42+32];
	setp.eq.s32 	%p22, %r119, 0;
	add.f32 	%f71, %f3, %f70;
	selp.f32 	%f72, %f70, %f71, %p22;
	ld.global.u32 	%r120, [%rd42+36];
	setp.eq.s32 	%p23, %r120, 0;
	add.f32 	%f73, %f3, %f72;
	selp.f32 	%f74, %f72, %f73, %p23;
	ld.global.u32 	%r121, [%rd42+40];
	setp.eq.s32 	%p24, %r121, 0;
	add.f32 	%f75, %f3, %f74;
	selp.f32 	%f76, %f74, %f75, %p24;
	ld.global.u32 	%r122, [%rd42+44];
	setp.eq.s32 	%p25, %r122, 0;
	add.f32 	%f77, %f3, %f76;
	selp.f32 	%f78, %f76, %f77, %p25;
	ld.global.u32 	%r123, [%rd42+48];
	setp.eq.s32 	%p26, %r123, 0;
	add.f32 	%f79, %f3, %f78;
	selp.f32 	%f80, %f78, %f79, %p26;
	ld.global.u32 	%r124, [%rd42+52];
	setp.eq.s32 	%p27, %r124, 0;
	add.f32 	%f81, %f3, %f80;
	selp.f32 	%f82, %f80, %f81, %p27;
	ld.global.u32 	%r125, [%rd42+56];
	setp.eq.s32 	%p28, %r125, 0;
	add.f32 	%f83, %f3, %f82;
	selp.f32 	%f84, %f82, %f83, %p28;
	ld.global.u32 	%r126, [%rd42+60];
	setp.eq.s32 	%p29, %r126, 0;
	add.f32 	%f85, %f3, %f84;
	selp.f32 	%f297, %f84, %f85, %p29;
	add.s32 	%r237, %r237, 16;
	add.s32 	%r236, %r236, 16;
	setp.ne.s32 	%p30, %r237, 0;
	mov.u32 	%r239, %r21;
	@%p30 bra 	$L__BB2_19;
$L__BB2_20:
	setp.eq.s32 	%p31, %r19, 0;
	@%p31 bra 	$L__BB2_30;
	add.s32 	%r127, %r19, -1;
	setp.lt.u32 	%p32, %r127, 7;
	@%p32 bra 	$L__BB2_23;
	add.s32 	%r128, %r239, %r18;
	mul.wide.s32 	%rd43, %r128, 4;
	add.s64 	%rd44, %rd1, %rd43;
	ld.global.u32 	%r129, [%rd44];
	setp.eq.s32 	%p33, %r129, 0;
	add.f32 	%f87, %f3, %f297;
	selp.f32 	%f88, %f297, %f87, %p33;
	ld.global.u32 	%r130, [%rd44+4];
	setp.eq.s32 	%p34, %r130, 0;
	add.f32 	%f89, %f3, %f88;
	selp.f32 	%f90, %f88, %f89, %p34;
	ld.global.u32 	%r131, [%rd44+8];
	setp.eq.s32 	%p35, %r131, 0;
	add.f32 	%f91, %f3, %f90;
	selp.f32 	%f92, %f90, %f91, %p35;
	ld.global.u32 	%r132, [%rd44+12];
	setp.eq.s32 	%p36, %r132, 0;
	add.f32 	%f93, %f3, %f92;
	selp.f32 	%f94, %f92, %f93, %p36;
	ld.global.u32 	%r133, [%rd44+16];
	setp.eq.s32 	%p37, %r133, 0;
	add.f32 	%f95, %f3, %f94;
	selp.f32 	%f96, %f94, %f95, %p37;
	ld.global.u32 	%r134, [%rd44+20];
	setp.eq.s32 	%p38, %r134, 0;
	add.f32 	%f97, %f3, %f96;
	selp.f32 	%f98, %f96, %f97, %p38;
	ld.global.u32 	%r135, [%rd44+24];
	setp.eq.s32 	%p39, %r135, 0;
	add.f32 	%f99, %f3, %f98;
	selp.f32 	%f100, %f98, %f99, %p39;
	ld.global.u32 	%r136, [%rd44+28];
	setp.eq.s32 	%p40, %r136, 0;
	add.f32 	%f101, %f3, %f100;
	selp.f32 	%f297, %f100, %f101, %p40;
	add.s32 	%r239, %r239, 8;
$L__BB2_23:
	setp.eq.s32 	%p41, %r20, 0;
	@%p41 bra 	$L__BB2_30;
	add.s32 	%r137, %r20, -1;
	setp.lt.u32 	%p42, %r137, 3;
	@%p42 bra 	$L__BB2_26;
	add.s32 	%r138, %r239, %r18;
	mul.wide.s32 	%rd45, %r138, 4;
	add.s64 	%rd46, %rd1, %rd45;
	ld.global.u32 	%r139, [%rd46];
	setp.eq.s32 	%p43, %r139, 0;
	add.f32 	%f103, %f3, %f297;
	selp.f32 	%f104, %f297, %f103, %p43;
	ld.global.u32 	%r140, [%rd46+4];
	setp.eq.s32 	%p44, %r140, 0;
	add.f32 	%f105, %f3, %f104;
	selp.f32 	%f106, %f104, %f105, %p44;
	ld.global.u32 	%r141, [%rd46+8];
	setp.eq.s32 	%p45, %r141, 0;
	add.f32 	%f107, %f3, %f106;
	selp.f32 	%f108, %f106, %f107, %p45;
	ld.global.u32 	%r142, [%rd46+12];
	setp.eq.s32 	%p46, %r142, 0;
	add.f32 	%f109, %f3, %f108;
	selp.f32 	%f297, %f108, %f109, %p46;
	add.s32 	%r239, %r239, 4;
$L__BB2_26:
	setp.eq.s32 	%p47, %r22, 0;
	@%p47 bra 	$L__BB2_30;
	setp.eq.s32 	%p48, %r22, 1;
	add.s32 	%r143, %r239, %r18;
	mul.wide.s32 	%rd47, %r143, 4;
	add.s64 	%rd5, %rd1, %rd47;
	ld.global.u32 	%r144, [%rd5];
	setp.eq.s32 	%p49, %r144, 0;
	add.f32 	%f110, %f3, %f297;
	selp.f32 	%f297, %f297, %f110, %p49;
	@%p48 bra 	$L__BB2_30;
	setp.eq.s32 	%p50, %r22, 2;
	ld.global.u32 	%r145, [%rd5+4];
	setp.eq.s32 	%p51, %r145, 0;
	add.f32 	%f111, %f3, %f297;
	selp.f32 	%f297, %f297, %f111, %p51;
	@%p50 bra 	$L__BB2_30;
	ld.global.u32 	%r146, [%rd5+8];
	setp.eq.s32 	%p52, %r146, 0;
	add.f32 	%f112, %f3, %f297;
	selp.f32 	%f297, %f297, %f112, %p52;
$L__BB2_30:
	mul.f32 	%f18, %f47, %f297;
	mul.f32 	%f113, %f18, 0f3F22F983;
	cvt.rni.s32.f32 	%r244, %f113;
	cvt.rn.f32.s32 	%f114, %r244;
	fma.rn.f32 	%f115, %f114, 0fBFC90FDA, %f18;
	fma.rn.f32 	%f116, %f114, 0fB3A22168, %f115;
	fma.rn.f32 	%f298, %f114, 0fA7C234C5, %f116;
	abs.f32 	%f20, %f18;
	setp.ltu.f32 	%p53, %f20, 0f47CE4780;
	@%p53 bra 	$L__BB2_53;
	setp.neu.f32 	%p54, %f20, 0f7F800000;
	@%p54 bra 	$L__BB2_48;
	mov.f32 	%f119, 0f00000000;
	mul.rn.f32 	%f298, %f18, %f119;
	mov.b32 	%r244, 0;
	bra.uni 	$L__BB2_53;
$L__BB2_33:
	and.b32  	%r25, %r2, 15;
	setp.lt.u32 	%p62, %r102, 16;
	mov.f32 	%f307, 0f00000000;
	mov.b32 	%r246, 0;
	@%p62 bra 	$L__BB2_36;
	and.b32  	%r246, %r2, 112;
	cvt.u16.u32 	%rs1, %r2;
	shr.u16 	%rs2, %rs1, 4;
	and.b16  	%rs3, %rs2, 7;
	mul.wide.u16 	%r170, %rs3, 16;
	neg.s32 	%r245, %r170;
	add.s64 	%rd76, %rd3, 32;
	mov.f32 	%f307, 0f00000000;
$L__BB2_35:
	.pragma "nounroll";
	ld.local.v4.f32 	{%f138, %f139, %f140, %f141}, [%rd76+-32];
	fma.rn.f32 	%f142, %f138, %f138, %f307;
	fma.rn.f32 	%f143, %f139, %f139, %f142;
	fma.rn.f32 	%f144, %f140, %f140, %f143;
	fma.rn.f32 	%f145, %f141, %f141, %f144;
	ld.local.v4.f32 	{%f146, %f147, %f148, %f149}, [%rd76+-16];
	fma.rn.f32 	%f150, %f146, %f146, %f145;
	fma.rn.f32 	%f151, %f147, %f147, %f150;
	fma.rn.f32 	%f152, %f148, %f148, %f151;
	fma.rn.f32 	%f153, %f149, %f149, %f152;
	ld.local.v4.f32 	{%f154, %f155, %f156, %f157}, [%rd76];
	fma.rn.f32 	%f158, %f154, %f154, %f153;
	fma.rn.f32 	%f159, %f155, %f155, %f158;
	fma.rn.f32 	%f160, %f156, %f156, %f159;
	fma.rn.f32 	%f161, %f157, %f157, %f160;
	ld.local.v4.f32 	{%f162, %f163, %f164, %f165}, [%rd76+16];
	fma.rn.f32 	%f166, %f162, %f162, %f161;
	fma.rn.f32 	%f167, %f163, %f163, %f166;
	fma.rn.f32 	%f168, %f164, %f164, %f167;
	fma.rn.f32 	%f307, %f165, %f165, %f168;
	add.s32 	%r245, %r245, 16;
	add.s64 	%rd76, %rd76, 64;
	setp.ne.s32 	%p63, %r245, 0;
	@%p63 bra 	$L__BB2_35;
$L__BB2_36:
	setp.eq.s32 	%p64, %r25, 0;
	@%p64 bra 	$L__BB2_45;
	and.b32  	%r55, %r2, 7;
	setp.lt.u32 	%p65, %r25, 8;
	@%p65 bra 	$L__BB2_39;
	mul.wide.u32 	%rd61, %r246, 4;
	add.s64 	%rd62, %rd3, %rd61;
	ld.local.f32 	%f170, [%rd62];
	fma.rn.f32 	%f171, %f170, %f170, %f307;
	ld.local.f32 	%f172, [%rd62+4];
	fma.rn.f32 	%f173, %f172, %f172, %f171;
	ld.local.f32 	%f174, [%rd62+8];
	fma.rn.f32 	%f175, %f174, %f174, %f173;
	ld.local.f32 	%f176, [%rd62+12];
	fma.rn.f32 	%f177, %f176, %f176, %f175;
	ld.local.f32 	%f178, [%rd62+16];
	fma.rn.f32 	%f179, %f178, %f178, %f177;
	ld.local.f32 	%f180, [%rd62+20];
	fma.rn.f32 	%f181, %f180, %f180, %f179;
	ld.local.f32 	%f182, [%rd62+24];
	fma.rn.f32 	%f183, %f182, %f182, %f181;
	ld.local.f32 	%f184, [%rd62+28];
	fma.rn.f32 	%f307, %f184, %f184, %f183;
	add.s32 	%r246, %r246, 8;
$L__BB2_39:
	setp.eq.s32 	%p66, %r55, 0;
	@%p66 bra 	$L__BB2_45;
	and.b32  	%r58, %r2, 3;
	setp.lt.u32 	%p67, %r55, 4;
	@%p67 bra 	$L__BB2_42;
	mul.wide.u32 	%rd63, %r246, 4;
	add.s64 	%rd64, %rd3, %rd63;
	ld.local.f32 	%f186, [%rd64];
	fma.rn.f32 	%f187, %f186, %f186, %f307;
	ld.local.f32 	%f188, [%rd64+4];
	fma.rn.f32 	%f189, %f188, %f188, %f187;
	ld.local.f32 	%f190, [%rd64+8];
	fma.rn.f32 	%f191, %f190, %f190, %f189;
	ld.local.f32 	%f192, [%rd64+12];
	fma.rn.f32 	%f307, %f192, %f192, %f191;
	add.s32 	%r246, %r246, 4;
$L__BB2_42:
	setp.eq.s32 	%p68, %r58, 0;
	@%p68 bra 	$L__BB2_45;
	mul.wide.u32 	%rd65, %r246, 4;
	add.s64 	%rd77, %rd3, %rd65;
	neg.s32 	%r249, %r58;
$L__BB2_44:
	.pragma "nounroll";
	ld.local.f32 	%f193, [%rd77];
	fma.rn.f32 	%f307, %f193, %f193, %f307;
	add.s64 	%rd77, %rd77, 4;
	add.s32 	%r249, %r249, 1;
	setp.ne.s32 	%p69, %r249, 0;
	@%p69 bra 	$L__BB2_44;
$L__BB2_45:
	setp.lt.s32 	%p70, %r102, 1;
	setp.lt.f32 	%p71, %f307, 0f322BCC77;
	selp.f32 	%f194, 0f3F800000, %f307, %p71;
	sqrt.rn.f32 	%f37, %f194;
	mov.b32 	%r267, 0;
	@%p70 bra 	$L__BB2_70;
	and.b32  	%r64, %r2, 3;
	setp.lt.u32 	%p72, %r102, 4;
	mov.b32 	%r250, 0;
	@%p72 bra 	$L__BB2_55;
	and.b32  	%r250, %r2, 124;
	cvt.u16.u32 	%rs4, %r2;
	shr.u16 	%rs5, %rs4, 2;
	and.b16  	%rs6, %rs5, 31;
	mul.wide.u16 	%r173, %rs6, 4;
	neg.s32 	%r252, %r173;
	mov.u64 	%rd79, %rd3;
	bra.uni 	$L__BB2_54;
$L__BB2_48:
	mov.b32 	%r38, %f18;
	shl.b32 	%r148, %r38, 8;
	or.b32  	%r39, %r148, -2147483648;
	mov.b64 	%rd75, 0;
	mov.b32 	%r241, 0;
$L__BB2_49:
	.pragma "nounroll";
	mul.wide.u32 	%rd49, %r241, 4;
	mov.u64 	%rd50, __cudart_i2opi_f;
	add.s64 	%rd51, %rd50, %rd49;
	ld.global.nc.u32 	%r149, [%rd51];
	mad.wide.u32 	%rd52, %r149, %r39, %rd75;
	shr.u64 	%rd75, %rd52, 32;
	add.s64 	%rd53, %rd2, %rd49;
	st.local.u32 	[%rd53], %rd52;
	add.s32 	%r241, %r241, 1;
	setp.ne.s32 	%p55, %r241, 6;
	@%p55 bra 	$L__BB2_49;
	shr.u32 	%r150, %r38, 23;
	st.local.u32 	[%rd2+24], %rd75;
	and.b32  	%r42, %r150, 31;
	and.b32  	%r151, %r150, 224;
	add.s32 	%r152, %r151, -128;
	shr.u32 	%r153, %r152, 5;
	mul.wide.u32 	%rd54, %r153, 4;
	sub.s64 	%rd8, %rd2, %rd54;
	ld.local.u32 	%r242, [%rd8+24];
	ld.local.u32 	%r243, [%rd8+20];
	setp.eq.s32 	%p56, %r42, 0;
	@%p56 bra 	$L__BB2_52;
	shf.l.wrap.b32 	%r242, %r243, %r242, %r42;
	ld.local.u32 	%r154, [%rd8+16];
	shf.l.wrap.b32 	%r243, %r154, %r243, %r42;
$L__BB2_52:
	shr.u32 	%r155, %r242, 30;
	shf.l.wrap.b32 	%r156, %r243, %r242, 2;
	shl.b32 	%r157, %r243, 2;
	shr.u32 	%r158, %r156, 31;
	add.s32 	%r159, %r158, %r155;
	neg.s32 	%r160, %r159;
	setp.lt.s32 	%p57, %r38, 0;
	selp.b32 	%r244, %r160, %r159, %p57;
	xor.b32  	%r161, %r156, %r38;
	shr.s32 	%r162, %r156, 31;
	xor.b32  	%r163, %r162, %r156;
	xor.b32  	%r164, %r162, %r157;
	cvt.u64.u32 	%rd55, %r163;
	shl.b64 	%rd56, %rd55, 32;
	cvt.u64.u32 	%rd57, %r164;
	or.b64  	%rd58, %rd56, %rd57;
	cvt.rn.f64.s64 	%fd1, %rd58;
	mul.f64 	%fd2, %fd1, 0d3BF921FB54442D19;
	cvt.rn.f32.f64 	%f117, %fd2;
	neg.f32 	%f118, %f117;
	setp.lt.s32 	%p58, %r161, 0;
	selp.f32 	%f298, %f118, %f117, %p58;
$L__BB2_53:
	add.s32 	%r166, %r244, 1;
	mul.rn.f32 	%f120, %f298, %f298;
	and.b32  	%r167, %r244, 1;
	setp.eq.b32 	%p59, %r167, 1;
	selp.f32 	%f121, %f298, 0f3F800000, %p59;
	fma.rn.f32 	%f122, %f120, %f121, 0f00000000;
	fma.rn.f32 	%f123, %f120, 0f37CBAC00, 0fBAB607ED;
	selp.f32 	%f124, 0fB94D4153, %f123, %p59;
	selp.f32 	%f125, 0f3C0885E4, 0f3D2AAABB, %p59;
	fma.rn.f32 	%f126, %f124, %f120, %f125;
	selp.f32 	%f127, 0fBE2AAAA8, 0fBEFFFFFF, %p59;
	fma.rn.f32 	%f128, %f126, %f120, %f127;
	fma.rn.f32 	%f129, %f128, %f122, %f121;
	and.b32  	%r168, %r166, 2;
	setp.eq.s32 	%p60, %r168, 0;
	mov.f32 	%f130, 0f00000000;
	sub.f32 	%f131, %f130, %f129;
	selp.f32 	%f132, %f129, %f131, %p60;
	mul.wide.u32 	%rd59, %r235, 4;
	add.s64 	%rd60, %rd3, %rd59;
	ld.local.f32 	%f133, [%rd60];
	mul.f32 	%f134, %f133, %f132;
	st.local.f32 	[%rd60], %f134;
	add.s32 	%r235, %r235, 1;
	setp.eq.s32 	%p61, %r235, %r2;
	@%p61 bra 	$L__BB2_33;
	bra.uni 	$L__BB2_16;
$L__BB2_54:
	ld.local.v4.f32 	{%f195, %f196, %f197, %f198}, [%rd79];
	div.rn.f32 	%f199, %f195, %f37;
	div.rn.f32 	%f200, %f196, %f37;
	div.rn.f32 	%f201, %f197, %f37;
	div.rn.f32 	%f202, %f198, %f37;
	st.local.v4.f32 	[%rd79], {%f199, %f200, %f201, %f202};
	add.s32 	%r252, %r252, 4;
	add.s64 	%rd79, %rd79, 16;
	setp.eq.s32 	%p73, %r252, 0;
	@%p73 bra 	$L__BB2_55;
	bra.uni 	$L__BB2_54;
$L__BB2_55:
	setp.eq.s32 	%p74, %r64, 0;
	@%p74 bra 	$L__BB2_58;
	mul.wide.u32 	%rd66, %r250, 4;
	add.s64 	%rd78, %rd3, %rd66;
	neg.s32 	%r251, %r64;
$L__BB2_57:
	.pragma "nounroll";
	ld.local.f32 	%f203, [%rd78];
	div.rn.f32 	%f204, %f203, %f37;
	st.local.f32 	[%rd78], %f204;
	add.s64 	%rd78, %rd78, 4;
	add.s32 	%r251, %r251, 1;
	setp.ne.s32 	%p75, %r251, 0;
	@%p75 bra 	$L__BB2_57;
$L__BB2_58:
	and.b32  	%r71, %r2, 15;
	setp.lt.u32 	%p76, %r102, 16;
	mov.f32 	%f309, 0fBF800000;
	mov.b32 	%r256, 0;
	mov.u32 	%r267, %r256;
	@%p76 bra 	$L__BB2_61;
	and.b32  	%r256, %r2, 112;
	add.s64 	%rd80, %rd3, 32;
	mov.f32 	%f309, 0fBF800000;
	mov.b32 	%r253, 0;
	mov.u32 	%r267, %r253;
$L__BB2_60:
	.pragma "nounroll";
	ld.local.v4.f32 	{%f207, %f208, %f209, %f210}, [%rd80+-32];
	mul.f32 	%f211, %f207, %f207;
	setp.gt.f32 	%p77, %f211, %f309;
	selp.f32 	%f212, %f211, %f309, %p77;
	selp.b32 	%r177, %r253, %r267, %p77;
	mul.f32 	%f213, %f208, %f208;
	setp.gt.f32 	%p78, %f213, %f212;
	selp.f32 	%f214, %f213, %f212, %p78;
	add.s32 	%r178, %r253, 1;
	selp.b32 	%r179, %r178, %r177, %p78;
	mul.f32 	%f215, %f209, %f209;
	setp.gt.f32 	%p79, %f215, %f214;
	selp.f32 	%f216, %f215, %f214, %p79;
	add.s32 	%r180, %r253, 2;
	selp.b32 	%r181, %r180, %r179, %p79;
	mul.f32 	%f217, %f210, %f210;
	setp.gt.f32 	%p80, %f217, %f216;
	selp.f32 	%f218, %f217, %f216, %p80;
	add.s32 	%r182, %r253, 3;
	selp.b32 	%r183, %r182, %r181, %p80;
	ld.local.v4.f32 	{%f219, %f220, %f221, %f222}, [%rd80+-16];
	mul.f32 	%f223, %f219, %f219;
	setp.gt.f32 	%p81, %f223, %f218;
	selp.f32 	%f224, %f223, %f218, %p81;
	add.s32 	%r184, %r253, 4;
	selp.b32 	%r185, %r184, %r183, %p81;
	mul.f32 	%f225, %f220, %f220;
	setp.gt.f32 	%p82, %f225, %f224;
	selp.f32 	%f226, %f225, %f224, %p82;
	add.s32 	%r186, %r253, 5;
	selp.b32 	%r187, %r186, %r185, %p82;
	mul.f32 	%f227, %f221, %f221;
	setp.gt.f32 	%p83, %f227, %f226;
	selp.f32 	%f228, %f227, %f226, %p83;
	add.s32 	%r188, %r253, 6;
	selp.b32 	%r189, %r188, %r187, %p83;
	mul.f32 	%f229, %f222, %f222;
	setp.gt.f32 	%p84, %f229, %f228;
	selp.f32 	%f230, %f229, %f228, %p84;
	add.s32 	%r190, %r253, 7;
	selp.b32 	%r191, %r190, %r189, %p84;
	ld.local.v4.f32 	{%f231, %f232, %f233, %f234}, [%rd80];
	mul.f32 	%f235, %f231, %f231;
	setp.gt.f32 	%p85, %f235, %f230;
	selp.f32 	%f236, %f235, %f230, %p85;
	add.s32 	%r192, %r253, 8;
	selp.b32 	%r193, %r192, %r191, %p85;
	mul.f32 	%f237, %f232, %f232;
	setp.gt.f32 	%p86, %f237, %f236;
	selp.f32 	%f238, %f237, %f236, %p86;
	add.s32 	%r194, %r253, 9;
	selp.b32 	%r195, %r194, %r193, %p86;
	mul.f32 	%f239, %f233, %f233;
	setp.gt.f32 	%p87, %f239, %f238;
	selp.f32 	%f240, %f239, %f238, %p87;
	add.s32 	%r196, %r253, 10;
	selp.b32 	%r197, %r196, %r195, %p87;
	mul.f32 	%f241, %f234, %f234;
	setp.gt.f32 	%p88, %f241, %f240;
	selp.f32 	%f242, %f241, %f240, %p88;
	add.s32 	%r198, %r253, 11;
	selp.b32 	%r199, %r198, %r197, %p88;
	ld.local.v4.f32 	{%f243, %f244, %f245, %f246}, [%rd80+16];
	mul.f32 	%f247, %f243, %f243;
	setp.gt.f32 	%p89, %f247, %f242;
	selp.f32 	%f248, %f247, %f242, %p89;
	add.s32 	%r200, %r253, 12;
	selp.b32 	%r201, %r200, %r199, %p89;
	mul.f32 	%f249, %f244, %f244;
	setp.gt.f32 	%p90, %f249, %f248;
	selp.f32 	%f250, %f249, %f248, %p90;
	add.s32 	%r202, %r253, 13;
	selp.b32 	%r203, %r202, %r201, %p90;
	mul.f32 	%f251, %f245, %f245;
	setp.gt.f32 	%p91, %f251, %f250;
	selp.f32 	%f252, %f251, %f250, %p91;
	add.s32 	%r204, %r253, 14;
	selp.b32 	%r205, %r204, %r203, %p91;
	mul.f32 	%f253, %f246, %f246;
	setp.gt.f32 	%p92, %f253, %f252;
	selp.f32 	%f309, %f253, %f252, %p92;
	add.s32 	%r206, %r253, 15;
	selp.b32 	%r267, %r206, %r205, %p92;
	add.s64 	%rd80, %rd80, 64;
	add.s32 	%r253, %r253, 16;
	setp.ne.s32 	%p93, %r253, %r256;
	@%p93 bra 	$L__BB2_60;
$L__BB2_61:
	setp.eq.s32 	%p94, %r71, 0;
	@%p94 bra 	$L__BB2_70;
	and.b32  	%r82, %r2, 7;
	setp.lt.u32 	%p95, %r71, 8;
	@%p95 bra 	$L__BB2_64;
	mul.wide.u32 	%rd67, %r256, 4;
	add.s64 	%rd68, %rd3, %rd67;
	ld.local.f32 	%f254, [%rd68];
	mul.f32 	%f255, %f254, %f254;
	setp.gt.f32 	%p96, %f255, %f309;
	selp.f32 	%f256, %f255, %f309, %p96;
	selp.b32 	%r208, %r256, %r267, %p96;
	add.s32 	%r209, %r256, 1;
	ld.local.f32 	%f257, [%rd68+4];
	mul.f32 	%f258, %f257, %f257;
	setp.gt.f32 	%p97, %f258, %f256;
	selp.f32 	%f259, %f258, %f256, %p97;
	selp.b32 	%r210, %r209, %r208, %p97;
	add.s32 	%r211, %r256, 2;
	ld.local.f32 	%f260, [%rd68+8];
	mul.f32 	%f261, %f260, %f260;
	setp.gt.f32 	%p98, %f261, %f259;
	selp.f32 	%f262, %f261, %f259, %p98;
	selp.b32 	%r212, %r211, %r210, %p98;
	add.s32 	%r213, %r256, 3;
	ld.local.f32 	%f263, [%rd68+12];
	mul.f32 	%f264, %f263, %f263;
	setp.gt.f32 	%p99, %f264, %f262;
	selp.f32 	%f265, %f264, %f262, %p99;
	selp.b32 	%r214, %r213, %r212, %p99;
	add.s32 	%r215, %r256, 4;
	ld.local.f32 	%f266, [%rd68+16];
	mul.f32 	%f267, %f266, %f266;
	setp.gt.f32 	%p100, %f267, %f265;
	selp.f32 	%f268, %f267, %f265, %p100;
	selp.b32 	%r216, %r215, %r214, %p100;
	add.s32 	%r217, %r256, 5;
	ld.local.f32 	%f269, [%rd68+20];
	mul.f32 	%f270, %f269, %f269;
	setp.gt.f32 	%p101, %f270, %f268;
	selp.f32 	%f271, %f270, %f268, %p101;
	selp.b32 	%r218, %r217, %r216, %p101;
	add.s32 	%r219, %r256, 6;
	ld.local.f32 	%f272, [%rd68+24];
	mul.f32 	%f273, %f272, %f272;
	setp.gt.f32 	%p102, %f273, %f271;
	selp.f32 	%f274, %f273, %f271, %p102;
	selp.b32 	%r220, %r219, %r218, %p102;
	add.s32 	%r221, %r256, 7;
	ld.local.f32 	%f275, [%rd68+28];
	mul.f32 	%f276, %f275, %f275;
	setp.gt.f32 	%p103, %f276, %f274;
	selp.f32 	%f309, %f276, %f274, %p103;
	selp.b32 	%r267, %r221, %r220, %p103;
	add.s32 	%r256, %r256, 8;
$L__BB2_64:
	setp.eq.s32 	%p104, %r82, 0;
	@%p104 bra 	$L__BB2_70;
	setp.lt.u32 	%p105, %r82, 4;
	@%p105 bra 	$L__BB2_67;
	mul.wide.u32 	%rd69, %r256, 4;
	add.s64 	%rd70, %rd3, %rd69;
	ld.local.f32 	%f277, [%rd70];
	mul.f32 	%f278, %f277, %f277;
	setp.gt.f32 	%p106, %f278, %f309;
	selp.f32 	%f279, %f278, %f309, %p106;
	selp.b32 	%r223, %r256, %r267, %p106;
	add.s32 	%r224, %r256, 1;
	ld.local.f32 	%f280, [%rd70+4];
	mul.f32 	%f281, %f280, %f280;
	setp.gt.f32 	%p107, %f281, %f279;
	selp.f32 	%f282, %f281, %f279, %p107;
	selp.b32 	%r225, %r224, %r223, %p107;
	add.s32 	%r226, %r256, 2;
	ld.local.f32 	%f283, [%rd70+8];
	mul.f32 	%f284, %f283, %f283;
	setp.gt.f32 	%p108, %f284, %f282;
	selp.f32 	%f285, %f284, %f282, %p108;
	selp.b32 	%r227, %r226, %r225, %p108;
	add.s32 	%r228, %r256, 3;
	ld.local.f32 	%f286, [%rd70+12];
	mul.f32 	%f287, %f286, %f286;
	setp.gt.f32 	%p109, %f287, %f285;
	selp.f32 	%f309, %f287, %f285, %p109;
	selp.b32 	%r267, %r228, %r227, %p109;
	add.s32 	%r256, %r256, 4;
$L__BB2_67:
	setp.eq.s32 	%p110, %r64, 0;
	@%p110 bra 	$L__BB2_70;
	mul.wide.u32 	%rd71, %r256, 4;
	add.s64 	%rd81, %rd3, %rd71;
	neg.s32 	%r264, %r64;
$L__BB2_69:
	.pragma "nounroll";
	ld.local.f32 	%f288, [%rd81];
	mul.f32 	%f289, %f288, %f288;
	setp.gt.f32 	%p111, %f289, %f309;
	selp.f32 	%f309, %f289, %f309, %p111;
	selp.b32 	%r267, %r256, %r267, %p111;
	add.s32 	%r256, %r256, 1;
	add.s64 	%rd81, %rd81, 4;
	add.s32 	%r264, %r264, 1;
	setp.ne.s32 	%p112, %r264, 0;
	@%p112 bra 	$L__BB2_69;
$L__BB2_70:
	cvta.to.global.u64 	%rd72, %rd25;
	mul.wide.s32 	%rd73, %r1, 4;
	add.s64 	%rd74, %rd72, %rd73;
	st.global.u32 	[%rd74], %r267;
$L__BB2_71:
	ret;

}
	// .globl	init_amplitudes_kernel
.visible .entry init_amplitudes_kernel(
	.param .u64 .ptr .align 1 init_amplitudes_kernel_param_0,
	.param .u32 init_amplitudes_kernel_param_1,
	.param .u32 init_amplitudes_kernel_param_2
)
{
	.reg .pred 	%p<2>;
	.reg .b32 	%r<8>;
	.reg .b32 	%f<4>;
	.reg .b64 	%rd<5>;

	ld.param.u64 	%rd1, [init_amplitudes_kernel_param_0];
	ld.param.u32 	%r3, [init_amplitudes_kernel_param_1];
	ld.param.u32 	%r2, [init_amplitudes_kernel_param_2];
	mov.u32 	%r4, %ctaid.x;
	mov.u32 	%r5, %ntid.x;
	mov.u32 	%r6, %tid.x;
	mad.lo.s32 	%r1, %r4, %r5, %r6;
	mul.lo.s32 	%r7, %r2, %r3;
	setp.ge.s32 	%p1, %r1, %r7;
	@%p1 bra 	$L__BB3_2;
	cvta.to.global.u64 	%rd2, %rd1;
	cvt.rn.f32.s32 	%f1, %r2;
	sqrt.rn.f32 	%f2, %f1;
	rcp.rn.f32 	%f3, %f2;
	mul.wide.s32 	%rd3, %r1, 4;
	add.s64 	%rd4, %rd2, %rd3;
	st.global.f32 	[%rd4], %f3;
$L__BB3_2:
	ret;

}
	// .globl	quantum_evolve_complex_kernel
.visible .entry quantum_evolve_complex_kernel(
	.param .u64 .ptr .align 1 quantum_evolve_complex_kernel_param_0,
	.param .u64 .ptr .align 1 quantum_evolve_complex_kernel_param_1,
	.param .u64 .ptr .align 1 quantum_evolve_complex_kernel_param_2,
	.param .u64 .ptr .align 1 quantum_evolve_complex_kernel_param_3,
	.param .f32 quantum_evolve_complex_kernel_param_4,
	.param .f32 quantum_evolve_complex_kernel_param_5,
	.param .f32 quantum_evolve_complex_kernel_param_6,
	.param .u32 quantum_evolve_complex_kernel_param_7,
	.param .u32 quantum_evolve_complex_kernel_param_8
)
{
	.local .align 16 .b8 	__local_depot4[288];
	.reg .b64 	%SP;
	.reg .b64 	%SPL;
	.reg .pred 	%p<88>;
	.reg .b32 	%r<298>;
	.reg .b32 	%f<357>;
	.reg .b64 	%rd<102>;
	.reg .b64 	%fd<3>;

	mov.u64 	%SPL, __local_depot4;
	ld.param.u64 	%rd23, [quantum_evolve_complex_kernel_param_0];
	ld.param.u64 	%rd24, [quantum_evolve_complex_kernel_param_1];
	ld.param.u64 	%rd25, [quantum_evolve_complex_kernel_param_2];
	ld.param.u64 	%rd22, [quantum_evolve_complex_kernel_param_3];
	ld.param.u32 	%r107, [quantum_evolve_complex_kernel_param_7];
	ld.param.u32 	%r108, [quantum_evolve_complex_kernel_param_8];
	cvta.to.global.u64 	%rd1, %rd23;
	cvta.to.global.u64 	%rd2, %rd25;
	cvta.to.global.u64 	%rd3, %rd24;
	add.u64 	%rd4, %SPL, 0;
	add.u64 	%rd5, %SPL, 32;
	mov.u32 	%r109, %ctaid.x;
	mov.u32 	%r110, %ntid.x;
	mov.u32 	%r111, %tid.x;
	mad.lo.s32 	%r1, %r109, %r110, %r111;
	setp.ge.s32 	%p1, %r1, %r107;
	@%p1 bra 	$L__BB4_69;
	cvta.to.global.u64 	%rd28, %rd22;
	mul.wide.s32 	%rd29, %r1, 4;
	add.s64 	%rd30, %rd28, %rd29;
	ld.global.f32 	%f1, [%rd30];
	setp.lt.s32 	%p2, %r108, 1;
	@%p2 bra 	$L__BB4_14;
	add.s32 	%r113, %r108, -1;
	min.u32 	%r114, %r113, 63;
	add.s32 	%r2, %r114, 1;
	and.b32  	%r3, %r2, 15;
	setp.lt.u32 	%p3, %r108, 16;
	mov.b32 	%r257, 0;
	@%p3 bra 	$L__BB4_5;
	and.b32  	%r257, %r2, 112;
	mov.b32 	%r262, 0;
$L__BB4_4:
	.pragma "nounroll";
	mul.wide.u32 	%rd31, %r262, 4;
	add.s64 	%rd32, %rd5, %rd31;
	mov.f32 	%f36, 0f00000000;
	st.local.v4.f32 	[%rd32], {%f36, %f36, %f36, %f36};
	st.local.v4.f32 	[%rd32+16], {%f36, %f36, %f36, %f36};
	st.local.v4.f32 	[%rd32+32], {%f36, %f36, %f36, %f36};
	st.local.v4.f32 	[%rd32+48], {%f36, %f36, %f36, %f36};
	add.s32 	%r262, %r262, 16;
	setp.eq.s32 	%p4, %r262, %r257;
	@%p4 bra 	$L__BB4_5;
	bra.uni 	$L__BB4_4;
$L__BB4_5:
	setp.eq.s32 	%p5, %r3, 0;
	@%p5 bra 	$L__BB4_14;
	and.b32  	%r6, %r2, 7;
	setp.lt.u32 	%p6, %r3, 8;
	@%p6 bra 	$L__BB4_8;
	mul.wide.u32 	%rd33, %r257, 4;
	add.s64 	%rd34, %rd5, %rd33;
	mov.b32 	%r116, 0;
	st.local.u32 	[%rd34], %r116;
	st.local.u32 	[%rd34+4], %r116;
	st.local.u32 	[%rd34+8], %r116;
	st.local.u32 	[%rd34+12], %r116;
	st.local.u32 	[%rd34+16], %r116;
	st.local.u32 	[%rd34+20], %r116;
	st.local.u32 	[%rd34+24], %r116;
	st.local.u32 	[%rd34+28], %r116;
	add.s32 	%r257, %r257, 8;
$L__BB4_8:
	setp.eq.s32 	%p7, %r6, 0;
	@%p7 bra 	$L__BB4_14;
	and.b32  	%r9, %r2, 3;
	setp.lt.u32 	%p8, %r6, 4;
	@%p8 bra 	$L__BB4_11;
	mul.wide.u32 	%rd35, %r257, 4;
	add.s64 	%rd36, %rd5, %rd35;
	mov.b32 	%r117, 0;
	st.local.u32 	[%rd36], %r117;
	st.local.u32 	[%rd36+4], %r117;
	st.local.u32 	[%rd36+8], %r117;
	st.local.u32 	[%rd36+12], %r117;
	add.s32 	%r257, %r257, 4;
$L__BB4_11:
	setp.eq.s32 	%p9, %r9, 0;
	@%p9 bra 	$L__BB4_14;
	mov.b32 	%r261, 0;
$L__BB4_13:
	.pragma "nounroll";
	mul.wide.u32 	%rd37, %r257, 4;
	add.s64 	%rd38, %rd5, %rd37;
	mov.b32 	%r119, 0;
	st.local.u32 	[%rd38], %r119;
	add.s32 	%r257, %r257, 1;
	add.s32 	%r261, %r261, 1;
	setp.ne.s32 	%p10, %r261, %r9;
	@%p10 bra 	$L__BB4_13;
$L__BB4_14:
	setp.lt.s32 	%p11, %r107, 1;
	mov.f32 	%f345, 0f3F800000;
	@%p11 bra 	$L__BB4_38;
	mul.lo.s32 	%r16, %r107, %r1;
	add.s32 	%r121, %r108, -1;
	min.u32 	%r122, %r121, 63;
	add.s32 	%r123, %r122, 1;
	and.b32  	%r17, %r123, 3;
	and.b32  	%r18, %r123, 124;
	mov.b32 	%r263, 0;
$L__BB4_16:
	setp.lt.s32 	%p12, %r108, 1;
	add.s32 	%r124, %r263, %r16;
	mul.wide.s32 	%rd39, %r124, 4;
	add.s64 	%rd40, %rd1, %rd39;
	ld.global.u32 	%r125, [%rd40];
	setp.eq.s32 	%p13, %r125, 0;
	or.pred  	%p14, %p13, %p12;
	@%p14 bra 	$L__BB4_24;
	setp.lt.u32 	%p15, %r108, 4;
	mov.b32 	%r265, 0;
	@%p15 bra 	$L__BB4_20;
	mov.b32 	%r264, 0;
$L__BB4_19:
	mad.lo.s32 	%r128, %r263, %r108, %r264;
	mul.wide.u32 	%rd41, %r128, 4;
	add.s64 	%rd42, %rd3, %rd41;
	ld.global.f32 	%f38, [%rd42];
	add.s64 	%rd43, %rd2, %rd41;
	ld.global.f32 	%f39, [%rd43];
	mul.f32 	%f40, %f39, %f39;
	fma.rn.f32 	%f41, %f38, %f38, %f40;
	mul.wide.u32 	%rd44, %r264, 4;
	add.s64 	%rd45, %rd5, %rd44;
	ld.local.v4.f32 	{%f42, %f43, %f44, %f45}, [%rd45];
	add.f32 	%f46, %f42, %f41;
	ld.global.f32 	%f47, [%rd42+4];
	ld.global.f32 	%f48, [%rd43+4];
	mul.f32 	%f49, %f48, %f48;
	fma.rn.f32 	%f50, %f47, %f47, %f49;
	add.f32 	%f51, %f43, %f50;
	ld.global.f32 	%f52, [%rd42+8];
	ld.global.f32 	%f53, [%rd43+8];
	mul.f32 	%f54, %f53, %f53;
	fma.rn.f32 	%f55, %f52, %f52, %f54;
	add.f32 	%f56, %f44, %f55;
	ld.global.f32 	%f57, [%rd42+12];
	ld.global.f32 	%f58, [%rd43+12];
	mul.f32 	%f59, %f58, %f58;
	fma.rn.f32 	%f60, %f57, %f57, %f59;
	add.f32 	%f61, %f45, %f60;
	st.local.v4.f32 	[%rd45], {%f46, %f51, %f56, %f61};
	add.s32 	%r264, %r264, 4;
	setp.ne.s32 	%p16, %r264, %r18;
	mov.u32 	%r265, %r18;
	@%p16 bra 	$L__BB4_19;
$L__BB4_20:
	setp.eq.s32 	%p17, %r17, 0;
	@%p17 bra 	$L__BB4_24;
	setp.eq.s32 	%p18, %r17, 1;
	mul.lo.s32 	%r27, %r263, %r108;
	add.s32 	%r129, %r265, %r27;
	mul.wide.u32 	%rd46, %r129, 4;
	add.s64 	%rd47, %rd3, %rd46;
	ld.global.f32 	%f62, [%rd47];
	add.s64 	%rd48, %rd2, %rd46;
	ld.global.f32 	%f63, [%rd48];
	mul.f32 	%f64, %f63, %f63;
	fma.rn.f32 	%f65, %f62, %f62, %f64;
	cvt.u64.u32 	%rd6, %r265;
	mul.wide.u32 	%rd49, %r265, 4;
	add.s64 	%rd7, %rd5, %rd49;
	ld.local.f32 	%f66, [%rd7];
	add.f32 	%f67, %f66, %f65;
	st.local.f32 	[%rd7], %f67;
	@%p18 bra 	$L__BB4_24;
	setp.eq.s32 	%p19, %r17, 2;
	cvt.u64.u32 	%rd50, %r27;
	add.s64 	%rd51, %rd6, %rd50;
	shl.b64 	%rd52, %rd51, 2;
	add.s64 	%rd8, %rd3, %rd52;
	ld.global.f32 	%f68, [%rd8+4];
	add.s64 	%rd9, %rd2, %rd52;
	ld.global.f32 	%f69, [%rd9+4];
	mul.f32 	%f70, %f69, %f69;
	fma.rn.f32 	%f71, %f68, %f68, %f70;
	ld.local.f32 	%f72, [%rd7+4];
	add.f32 	%f73, %f72, %f71;
	st.local.f32 	[%rd7+4], %f73;
	@%p19 bra 	$L__BB4_24;
	ld.global.f32 	%f74, [%rd8+8];
	ld.global.f32 	%f75, [%rd9+8];
	mul.f32 	%f76, %f75, %f75;
	fma.rn.f32 	%f77, %f74, %f74, %f76;
	ld.local.f32 	%f78, [%rd7+8];
	add.f32 	%f79, %f78, %f77;
	st.local.f32 	[%rd7+8], %f79;
$L__BB4_24:
	add.s32 	%r263, %r263, 1;
	setp.eq.s32 	%p20, %r263, %r107;
	@%p20 bra 	$L__BB4_25;
	bra.uni 	$L__BB4_16;
$L__BB4_25:
	and.b32  	%r21, %r107, 15;
	setp.lt.u32 	%p21, %r107, 16;
	mov.b32 	%r269, 0;
	mov.u32 	%r280, %r269;
	@%p21 bra 	$L__BB4_28;
	and.b32  	%r269, %r107, 2147483632;
	mov.b32 	%r266, 0;
	mov.u32 	%r280, %r266;
$L__BB4_27:
	.pragma "nounroll";
	add.s32 	%r133, %r266, %r16;
	mul.wide.s32 	%rd53, %r133, 4;
	add.s64 	%rd54, %rd1, %rd53;
	ld.global.u32 	%r134, [%rd54];
	setp.ne.s32 	%p22, %r134, 0;
	selp.u32 	%r135, 1, 0, %p22;
	add.s32 	%r136, %r280, %r135;
	ld.global.u32 	%r137, [%rd54+4];
	setp.ne.s32 	%p23, %r137, 0;
	selp.u32 	%r138, 1, 0, %p23;
	add.s32 	%r139, %r136, %r138;
	ld.global.u32 	%r140, [%rd54+8];
	setp.ne.s32 	%p24, %r140, 0;
	selp.u32 	%r141, 1, 0, %p24;
	add.s32 	%r142, %r139, %r141;
	ld.global.u32 	%r143, [%rd54+12];
	setp.ne.s32 	%p25, %r143, 0;
	selp.u32 	%r144, 1, 0, %p25;
	add.s32 	%r145, %r142, %r144;
	ld.global.u32 	%r146, [%rd54+16];
	setp.ne.s32 	%p26, %r146, 0;
	selp.u32 	%r147, 1, 0, %p26;
	add.s32 	%r148, %r145, %r147;
	ld.global.u32 	%r149, [%rd54+20];
	setp.ne.s32 	%p27, %r149, 0;
	selp.u32 	%r150, 1, 0, %p27;
	add.s32 	%r151, %r148, %r150;
	ld.global.u32 	%r152, [%rd54+24];
	setp.ne.s32 	%p28, %r152, 0;
	selp.u32 	%r153, 1, 0, %p28;
	add.s32 	%r154, %r151, %r153;
	ld.global.u32 	%r155, [%rd54+28];
	setp.ne.s32 	%p29, %r155, 0;
	selp.u32 	%r156, 1, 0, %p29;
	add.s32 	%r157, %r154, %r156;
	ld.global.u32 	%r158, [%rd54+32];
	setp.ne.s32 	%p30, %r158, 0;
	selp.u32 	%r159, 1, 0, %p30;
	add.s32 	%r160, %r157, %r159;
	ld.global.u32 	%r161, [%rd54+36];
	setp.ne.s32 	%p31, %r161, 0;
	selp.u32 	%r162, 1, 0, %p31;
	add.s32 	%r163, %r160, %r162;
	ld.global.u32 	%r164, [%rd54+40];
	setp.ne.s32 	%p32, %r164, 0;
	selp.u32 	%r165, 1, 0, %p32;
	add.s32 	%r166, %r163, %r165;
	ld.global.u32 	%r167, [%rd54+44];
	setp.ne.s32 	%p33, %r167, 0;
	selp.u32 	%r168, 1, 0, %p33;
	add.s32 	%r169, %r166, %r168;
	ld.global.u32 	%r170, [%rd54+48];
	setp.ne.s32 	%p34, %r170, 0;
	selp.u32 	%r171, 1, 0, %p34;
	add.s32 	%r172, %r169, %r171;
	ld.global.u32 	%r173, [%rd54+52];
	setp.ne.s32 	%p35, %r173, 0;
	selp.u32 	%r174, 1, 0, %p35;
	add.s32 	%r175, %r172, %r174;
	ld.global.u32 	%r176, [%rd54+56];
	setp.ne.s32 	%p36, %r176, 0;
	selp.u32 	%r177, 1, 0, %p36;
	add.s32 	%r178, %r175, %r177;
	ld.global.u32 	%r179, [%rd54+60];
	setp.ne.s32 	%p37, %r179, 0;
	selp.u32 	%r180, 1, 0, %p37;
	add.s32 	%r280, %r178, %r180;
	add.s32 	%r266, %r266, 16;
	setp.ne.s32 	%p38, %r266, %r269;
	@%p38 bra 	$L__BB4_27;
$L__BB4_28:
	setp.eq.s32 	%p39, %r21, 0;
	@%p39 bra 	$L__BB4_37;
	and.b32  	%r36, %r107, 7;
	setp.lt.u32 	%p40, %r21, 8;
	@%p40 bra 	$L__BB4_31;
	add.s32 	%r182, %r269, %r16;
	mul.wide.s32 	%rd55, %r182, 4;
	add.s64 	%rd56, %rd1, %rd55;
	ld.global.u32 	%r183, [%rd56];
	setp.ne.s32 	%p41, %r183, 0;
	selp.u32 	%r184, 1, 0, %p41;
	add.s32 	%r185, %r280, %r184;
	ld.global.u32 	%r186, [%rd56+4];
	setp.ne.s32 	%p42, %r186, 0;
	selp.u32 	%r187, 1, 0, %p42;
	add.s32 	%r188, %r185, %r187;
	ld.global.u32 	%r189, [%rd56+8];
	setp.ne.s32 	%p43, %r189, 0;
	selp.u32 	%r190, 1, 0, %p43;
	add.s32 	%r191, %r188, %r190;
	ld.global.u32 	%r192, [%rd56+12];
	setp.ne.s32 	%p44, %r192, 0;
	selp.u32 	%r193, 1, 0, %p44;
	add.s32 	%r194, %r191, %r193;
	ld.global.u32 	%r195, [%rd56+16];
	setp.ne.s32 	%p45, %r195, 0;
	selp.u32 	%r196, 1, 0, %p45;
	add.s32 	%r197, %r194, %r196;
	ld.global.u32 	%r198, [%rd56+20];
	setp.ne.s32 	%p46, %r198, 0;
	selp.u32 	%r199, 1, 0, %p46;
	add.s32 	%r200, %r197, %r199;
	ld.global.u32 	%r201, [%rd56+24];
	setp.ne.s32 	%p47, %r201, 0;
	selp.u32 	%r202, 1, 0, %p47;
	add.s32 	%r203, %r200, %r202;
	ld.global.u32 	%r204, [%rd56+28];
	setp.ne.s32 	%p48, %r204, 0;
	selp.u32 	%r205, 1, 0, %p48;
	add.s32 	%r280, %r203, %r205;
	add.s32 	%r269, %r269, 8;
$L__BB4_31:
	setp.eq.s32 	%p49, %r36, 0;
	@%p49 bra 	$L__BB4_37;
	and.b32  	%r42, %r107, 3;
	setp.lt.u32 	%p50, %r36, 4;
	@%p50 bra 	$L__BB4_34;
	add.s32 	%r207, %r269, %r16;
	mul.wide.s32 	%rd57, %r207, 4;
	add.s64 	%rd58, %rd1, %rd57;
	ld.global.u32 	%r208, [%rd58];
	setp.ne.s32 	%p51, %r208, 0;
	selp.u32 	%r209, 1, 0, %p51;
	add.s32 	%r210, %r280, %r209;
	ld.global.u32 	%r211, [%rd58+4];
	setp.ne.s32 	%p52, %r211, 0;
	selp.u32 	%r212, 1, 0, %p52;
	add.s32 	%r213, %r210, %r212;
	ld.global.u32 	%r214, [%rd58+8];
	setp.ne.s32 	%p53, %r214, 0;
	selp.u32 	%r215, 1, 0, %p53;
	add.s32 	%r216, %r213, %r215;
	ld.global.u32 	%r217, [%rd58+12];
	setp.ne.s32 	%p54, %r217, 0;
	selp.u32 	%r218, 1, 0, %p54;
	add.s32 	%r280, %r216, %r218;
	add.s32 	%r269, %r269, 4;
$L__BB4_34:
	setp.eq.s32 	%p55, %r42, 0;
	@%p55 bra 	$L__BB4_37;
	mov.b32 	%r279, 0;
$L__BB4_36:
	.pragma "nounroll";
	add.s32 	%r220, %r269, %r16;
	mul.wide.s32 	%rd59, %r220, 4;
	add.s64 	%rd60, %rd1, %rd59;
	ld.global.u32 	%r221, [%rd60];
	setp.ne.s32 	%p56, %r221, 0;
	selp.u32 	%r222, 1, 0, %p56;
	add.s32 	%r280, %r280, %r222;
	add.s32 	%r269, %r269, 1;
	add.s32 	%r279, %r279, 1;
	setp.ne.s32 	%p57, %r279, %r42;
	@%p57 bra 	$L__BB4_36;
$L__BB4_37:
	cvt.rn.f32.u32 	%f80, %r280;
	fma.rn.f32 	%f345, %f80, 0f3DCCCCCD, 0f3F800000;
$L__BB4_38:
	setp.lt.s32 	%p58, %r108, 1;
	mov.f32 	%f356, 0f00000000;
	@%p58 bra 	$L__BB4_57;
	ld.param.f32 	%f340, [quantum_evolve_complex_kernel_param_4];
	mul.lo.s32 	%r55, %r108, %r1;
	mul.f32 	%f82, %f1, %f345;
	mul.f32 	%f83, %f340, %f82;
	mul.f32 	%f4, %f83, 0f3DCCCCCD;
	neg.f32 	%f5, %f340;
	rem.s32 	%r56, %r1, %r108;
	mov.b32 	%r281, 0;
	mov.u64 	%rd65, __cudart_i2opi_f;
$L__BB4_40:
	add.s32 	%r61, %r281, %r55;
	mul.wide.s32 	%rd61, %r61, 4;
	add.s64 	%rd62, %rd3, %rd61;
	ld.global.f32 	%f6, [%rd62];
	add.s64 	%rd12, %rd2, %rd61;
	ld.global.f32 	%f7, [%rd12];
	mul.wide.u32 	%rd63, %r281, 4;
	add.s64 	%rd64, %rd5, %rd63;
	ld.local.f32 	%f8, [%rd64];
	setp.gt.u32 	%p59, %r281, 47;
	mov.f32 	%f346, 0f41200000;
	@%p59 bra 	$L__BB4_42;
	cvt.rn.f32.u32 	%f85, %r281;
	mul.f32 	%f86, %f85, 0f40200000;
	cvt.rn.f32.u32 	%f87, %r108;
	div.rn.f32 	%f346, %f86, %f87;
$L__BB4_42:
	ld.param.f32 	%f342, [quantum_evolve_complex_kernel_param_5];
	ld.param.f32 	%f341, [quantum_evolve_complex_kernel_param_4];
	mul.f32 	%f88, %f1, %f346;
	mul.f32 	%f89, %f341, %f88;
	setp.eq.s32 	%p60, %r281, %r56;
	selp.f32 	%f90, %f4, 0f00000000, %p60;
	mul.f32 	%f91, %f1, %f8;
	mul.f32 	%f92, %f91, %f5;
	sub.f32 	%f93, %f92, %f89;
	add.f32 	%f94, %f90, %f93;
	fma.rn.f32 	%f95, %f94, 0f3BBB989D, 0f3F000000;
	cvt.sat.f32.f32 	%f96, %f95;
	mov.f32 	%f97, 0f4B400001;
	mov.f32 	%f98, 0f437C0000;
	fma.rm.f32 	%f99, %f96, %f98, %f97;
	add.f32 	%f100, %f99, 0fCB40007F;
	neg.f32 	%f101, %f100;
	fma.rn.f32 	%f102, %f94, 0f3FB8AA3B, %f101;
	fma.rn.f32 	%f103, %f94, 0f32A57060, %f102;
	mov.b32 	%r224, %f99;
	shl.b32 	%r225, %r224, 23;
	mov.b32 	%f104, %r225;
	ex2.approx.ftz.f32 	%f105, %f103;
	mul.f32 	%f106, %f105, %f104;
	mul.f32 	%f11, %f6, %f106;
	mul.f32 	%f12, %f7, %f106;
	cvt.rn.f32.s32 	%f107, %r61;
	mul.f32 	%f13, %f342, %f107;
	mul.f32 	%f108, %f13, 0f3F22F983;
	cvt.rni.s32.f32 	%r285, %f108;
	cvt.rn.f32.s32 	%f109, %r285;
	fma.rn.f32 	%f110, %f109, 0fBFC90FDA, %f13;
	fma.rn.f32 	%f111, %f109, 0fB3A22168, %f110;
	fma.rn.f32 	%f347, %f109, 0fA7C234C5, %f111;
	abs.f32 	%f15, %f13;
	setp.ltu.f32 	%p61, %f15, 0f47CE4780;
	@%p61 bra 	$L__BB4_75;
	setp.neu.f32 	%p62, %f15, 0f7F800000;
	@%p62 bra 	$L__BB4_70;
	mov.f32 	%f114, 0f00000000;
	mul.rn.f32 	%f347, %f13, %f114;
	mov.b32 	%r285, 0;
	bra.uni 	$L__BB4_75;
$L__BB4_45:
	and.b32  	%r57, %r108, 15;
	setp.lt.u32 	%p70, %r108, 16;
	mov.f32 	%f356, 0f00000000;
	mov.b32 	%r288, 0;
	@%p70 bra 	$L__BB4_48;
	and.b32  	%r288, %r108, 2147483632;
	neg.s32 	%r287, %r288;
	add.s64 	%rd10, %rd3, 32;
	add.s64 	%rd11, %rd2, 32;
	mov.f32 	%f356, 0f00000000;
	mov.u32 	%r286, %r55;
$L__BB4_47:
	.pragma "nounroll";
	mul.wide.s32 	%rd75, %r286, 4;
	add.s64 	%rd76, %rd10, %rd75;
	add.s64 	%rd77, %rd11, %rd75;
	ld.global.f32 	%f136, [%rd76+-32];
	ld.global.f32 	%f137, [%rd77+-32];
	mul.f32 	%f138, %f137, %f137;
	fma.rn.f32 	%f139, %f136, %f136, %f138;
	add.f32 	%f140, %f356, %f139;
	ld.global.f32 	%f141, [%rd76+-28];
	ld.global.f32 	%f142, [%rd77+-28];
	mul.f32 	%f143, %f142, %f142;
	fma.rn.f32 	%f144, %f141, %f141, %f143;
	add.f32 	%f145, %f140, %f144;
	ld.global.f32 	%f146, [%rd76+-24];
	ld.global.f32 	%f147, [%rd77+-24];
	mul.f32 	%f148, %f147, %f147;
	fma.rn.f32 	%f149, %f146, %f146, %f148;
	add.f32 	%f150, %f145, %f149;
	ld.global.f32 	%f151, [%rd76+-20];
	ld.global.f32 	%f152, [%rd77+-20];
	mul.f32 	%f153, %f152, %f152;
	fma.rn.f32 	%f154, %f151, %f151, %f153;
	add.f32 	%f155, %f150, %f154;
	ld.global.f32 	%f156, [%rd76+-16];
	ld.global.f32 	%f157, [%rd77+-16];
	mul.f32 	%f158, %f157, %f157;
	fma.rn.f32 	%f159, %f156, %f156, %f158;
	add.f32 	%f160, %f155, %f159;
	ld.global.f32 	%f161, [%rd76+-12];
	ld.global.f32 	%f162, [%rd77+-12];
	mul.f32 	%f163, %f162, %f162;
	fma.rn.f32 	%f164, %f161, %f161, %f163;
	add.f32 	%f165, %f160, %f164;
	ld.global.f32 	%f166, [%rd76+-8];
	ld.global.f32 	%f167, [%rd77+-8];
	mul.f32 	%f168, %f167, %f167;
	fma.rn.f32 	%f169, %f166, %f166, %f168;
	add.f32 	%f170, %f165, %f169;
	ld.global.f32 	%f171, [%rd76+-4];
	ld.global.f32 	%f172, [%rd77+-4];
	mul.f32 	%f173, %f172, %f172;
	fma.rn.f32 	%f174, %f171, %f171, %f173;
	add.f32 	%f175, %f170, %f174;
	ld.global.f32 	%f176, [%rd76];
	ld.global.f32 	%f177, [%rd77];
	mul.f32 	%f178, %f177, %f177;
	fma.rn.f32 	%f179, %f176, %f176, %f178;
	add.f32 	%f180, %f175, %f179;
	ld.global.f32 	%f181, [%rd76+4];
	ld.global.f32 	%f182, [%rd77+4];
	mul.f32 	%f183, %f182, %f182;
	fma.rn.f32 	%f184, %f181, %f181, %f183;
	add.f32 	%f185, %f180, %f184;
	ld.global.f32 	%f186, [%rd76+8];
	ld.global.f32 	%f187, [%rd77+8];
	mul.f32 	%f188, %f187, %f187;
	fma.rn.f32 	%f189, %f186, %f186, %f188;
	add.f32 	%f190, %f185, %f189;
	ld.global.f32 	%f191, [%rd76+12];
	ld.global.f32 	%f192, [%rd77+12];
	mul.f32 	%f193, %f192, %f192;
	fma.rn.f32 	%f194, %f191, %f191, %f193;
	add.f32 	%f195, %f190, %f194;
	ld.global.f32 	%f196, [%rd76+16];
	ld.global.f32 	%f197, [%rd77+16];
	mul.f32 	%f198, %f197, %f197;
	fma.rn.f32 	%f199, %f196, %f196, %f198;
	add.f32 	%f200, %f195, %f199;
	ld.global.f32 	%f201, [%rd76+20];
	ld.global.f32 	%f202, [%rd77+20];
	mul.f32 	%f203, %f202, %f202;
	fma.rn.f32 	%f204, %f201, %f201, %f203;
	add.f32 	%f205, %f200, %f204;
	ld.global.f32 	%f206, [%rd76+24];
	ld.global.f32 	%f207, [%rd77+24];
	mul.f32 	%f208, %f207, %f207;
	fma.rn.f32 	%f209, %f206, %f206, %f208;
	add.f32 	%f210, %f205, %f209;
	ld.global.f32 	%f211, [%rd76+28];
	ld.global.f32 	%f212, [%rd77+28];
	mul.f32 	%f213, %f212, %f212;
	fma.rn.f32 	%f214, %f211, %f211, %f213;
	add.f32 	%f356, %f210, %f214;
	add.s32 	%r287, %r287, 16;
	add.s32 	%r286, %r286, 16;
	setp.ne.s32 	%p71, %r287, 0;
	@%p71 bra 	$L__BB4_47;
$L__BB4_48:
	setp.eq.s32 	%p72, %r57, 0;
	@%p72 bra 	$L__BB4_57;
	and.b32  	%r81, %r108, 7;
	setp.lt.u32 	%p73, %r57, 8;
	@%p73 bra 	$L__BB4_51;
	add.s32 	%r250, %r288, %r55;
	mul.wide.s32 	%rd78, %r250, 4;
	add.s64 	%rd79, %rd3, %rd78;
	ld.global.f32 	%f216, [%rd79];
	add.s64 	%rd80, %rd2, %rd78;
	ld.global.f32 	%f217, [%rd80];
	mul.f32 	%f218, %f217, %f217;
	fma.rn.f32 	%f219, %f216, %f216, %f218;
	add.f32 	%f220, %f356, %f219;
	ld.global.f32 	%f221, [%rd79+4];
	ld.global.f32 	%f222, [%rd80+4];
	mul.f32 	%f223, %f222, %f222;
	fma.rn.f32 	%f224, %f221, %f221, %f223;
	add.f32 	%f225, %f220, %f224;
	ld.global.f32 	%f226, [%rd79+8];
	ld.global.f32 	%f227, [%rd80+8];
	mul.f32 	%f228, %f227, %f227;
	fma.rn.f32 	%f229, %f226, %f226, %f228;
	add.f32 	%f230, %f225, %f229;
	ld.global.f32 	%f231, [%rd79+12];
	ld.global.f32 	%f232, [%rd80+12];
	mul.f32 	%f233, %f232, %f232;
	fma.rn.f32 	%f234, %f231, %f231, %f233;
	add.f32 	%f235, %f230, %f234;
	ld.global.f32 	%f236, [%rd79+16];
	ld.global.f32 	%f237, [%rd80+16];
	mul.f32 	%f238, %f237, %f237;
	fma.rn.f32 	%f239, %f236, %f236, %f238;
	add.f32 	%f240, %f235, %f239;
	ld.global.f32 	%f241, [%rd79+20];
	ld.global.f32 	%f242, [%rd80+20];
	mul.f32 	%f243, %f242, %f242;
	fma.rn.f32 	%f244, %f241, %f241, %f243;
	add.f32 	%f245, %f240, %f244;
	ld.global.f32 	%f246, [%rd79+24];
	ld.global.f32 	%f247, [%rd80+24];
	mul.f32 	%f248, %f247, %f247;
	fma.rn.f32 	%f249, %f246, %f246, %f248;
	add.f32 	%f250, %f245, %f249;
	ld.global.f32 	%f251, [%rd79+28];
	ld.global.f32 	%f252, [%rd80+28];
	mul.f32 	%f253, %f252, %f252;
	fma.rn.f32 	%f254, %f251, %f251, %f253;
	add.f32 	%f356, %f250, %f254;
	add.s32 	%r288, %r288, 8;
$L__BB4_51:
	setp.eq.s32 	%p74, %r81, 0;
	@%p74 bra 	$L__BB4_57;
	and.b32  	%r84, %r108, 3;
	setp.lt.u32 	%p75, %r81, 4;
	@%p75 bra 	$L__BB4_54;
	add.s32 	%r251, %r288, %r55;
	mul.wide.s32 	%rd81, %r251, 4;
	add.s64 	%rd82, %rd3, %rd81;
	ld.global.f32 	%f256, [%rd82];
	add.s64 	%rd83, %rd2, %rd81;
	ld.global.f32 	%f257, [%rd83];
	mul.f32 	%f258, %f257, %f257;
	fma.rn.f32 	%f259, %f256, %f256, %f258;
	add.f32 	%f260, %f356, %f259;
	ld.global.f32 	%f261, [%rd82+4];
	ld.global.f32 	%f262, [%rd83+4];
	mul.f32 	%f263, %f262, %f262;
	fma.rn.f32 	%f264, %f261, %f261, %f263;
	add.f32 	%f265, %f260, %f264;
	ld.global.f32 	%f266, [%rd82+8];
	ld.global.f32 	%f267, [%rd83+8];
	mul.f32 	%f268, %f267, %f267;
	fma.rn.f32 	%f269, %f266, %f266, %f268;
	add.f32 	%f270, %f265, %f269;
	ld.global.f32 	%f271, [%rd82+12];
	ld.global.f32 	%f272, [%rd83+12];
	mul.f32 	%f273, %f272, %f272;
	fma.rn.f32 	%f274, %f271, %f271, %f273;
	add.f32 	%f356, %f270, %f274;
	add.s32 	%r288, %r288, 4;
$L__BB4_54:
	setp.eq.s32 	%p76, %r84, 0;
	@%p76 bra 	$L__BB4_57;
	add.s32 	%r292, %r288, %r55;
	neg.s32 	%r291, %r84;
$L__BB4_56:
	.pragma "nounroll";
	mul.wide.s32 	%rd84, %r292, 4;
	add.s64 	%rd85, %rd2, %rd84;
	add.s64 	%rd86, %rd3, %rd84;
	ld.global.f32 	%f275, [%rd86];
	ld.global.f32 	%f276, [%rd85];
	mul.f32 	%f277, %f276, %f276;
	fma.rn.f32 	%f278, %f275, %f275, %f277;
	add.f32 	%f356, %f356, %f278;
	add.s32 	%r292, %r292, 1;
	add.s32 	%r291, %r291, 1;
	setp.ne.s32 	%p77, %r291, 0;
	@%p77 bra 	$L__BB4_56;
$L__BB4_57:
	setp.lt.s32 	%p78, %r108, 1;
	setp.lt.f32 	%p79, %f356, 0f322BCC77;
	selp.f32 	%f279, 0f3F800000, %f356, %p79;
	sqrt.rn.f32 	%f32, %f279;
	@%p78 bra 	$L__BB4_69;
	mul.lo.s32 	%r93, %r108, %r1;
	and.b32  	%r94, %r108, 7;
	setp.lt.u32 	%p80, %r108, 8;
	mov.b32 	%r296, 0;
	@%p80 bra 	$L__BB4_61;
	and.b32  	%r296, %r108, 2147483640;
	neg.s32 	%r294, %r296;
	add.s64 	%rd20, %rd3, 16;
	add.s64 	%rd21, %rd2, 16;
	mov.u32 	%r293, %r93;
$L__BB4_60:
	.pragma "nounroll";
	mul.wide.s32 	%rd87, %r293, 4;
	add.s64 	%rd88, %rd20, %rd87;
	add.s64 	%rd89, %rd21, %rd87;
	ld.global.f32 	%f280, [%rd88+-16];
	div.rn.f32 	%f281, %f280, %f32;
	st.global.f32 	[%rd88+-16], %f281;
	ld.global.f32 	%f282, [%rd89+-16];
	div.rn.f32 	%f283, %f282, %f32;
	st.global.f32 	[%rd89+-16], %f283;
	ld.global.f32 	%f284, [%rd88+-12];
	div.rn.f32 	%f285, %f284, %f32;
	st.global.f32 	[%rd88+-12], %f285;
	ld.global.f32 	%f286, [%rd89+-12];
	div.rn.f32 	%f287, %f286, %f32;
	st.global.f32 	[%rd89+-12], %f287;
	ld.global.f32 	%f288, [%rd88+-8];
	div.rn.f32 	%f289, %f288, %f32;
	st.global.f32 	[%rd88+-8], %f289;
	ld.global.f32 	%f290, [%rd89+-8];
	div.rn.f32 	%f291, %f290, %f32;
	st.global.f32 	[%rd89+-8], %f291;
	ld.global.f32 	%f292, [%rd88+-4];
	div.rn.f32 	%f293, %f292, %f32;
	st.global.f32 	[%rd88+-4], %f293;
	ld.global.f32 	%f294, [%rd89+-4];
	div.rn.f32 	%f295, %f294, %f32;
	st.global.f32 	[%rd89+-4], %f295;
	ld.global.f32 	%f296, [%rd88];
	div.rn.f32 	%f297, %f296, %f32;
	st.global.f32 	[%rd88], %f297;
	ld.global.f32 	%f298, [%rd89];
	div.rn.f32 	%f299, %f298, %f32;
	st.global.f32 	[%rd89], %f299;
	ld.global.f32 	%f300, [%rd88+4];
	div.rn.f32 	%f301, %f300, %f32;
	st.global.f32 	[%rd88+4], %f301;
	ld.global.f32 	%f302, [%rd89+4];
	div.rn.f32 	%f303, %f302, %f32;
	st.global.f32 	[%rd89+4], %f303;
	ld.global.f32 	%f304, [%rd88+8];
	div.rn.f32 	%f305, %f304, %f32;
	st.global.f32 	[%rd88+8], %f305;
	ld.global.f32 	%f306, [%rd89+8];
	div.rn.f32 	%f307, %f306, %f32;
	st.global.f32 	[%rd89+8], %f307;
	ld.global.f32 	%f308, [%rd88+12];
	div.rn.f32 	%f309, %f308, %f32;
	st.global.f32 	[%rd88+12], %f309;
	ld.global.f32 	%f310, [%rd89+12];
	div.rn.f32 	%f311, %f310, %f32;
	st.global.f32 	[%rd89+12], %f311;
	add.s32 	%r294, %r294, 8;
	add.s32 	%r293, %r293, 8;
	setp.ne.s32 	%p81, %r294, 0;
	@%p81 bra 	$L__BB4_60;
$L__BB4_61:
	setp.eq.s32 	%p82, %r94, 0;
	@%p82 bra 	$L__BB4_69;
	and.b32  	%r102, %r108, 3;
	setp.lt.u32 	%p83, %r94, 4;
	@%p83 bra 	$L__BB4_64;
	add.s32 	%r253, %r296, %r93;
	mul.wide.s32 	%rd90, %r253, 4;
	add.s64 	%rd91, %rd3, %rd90;
	ld.global.f32 	%f312, [%rd91];
	div.rn.f32 	%f313, %f312, %f32;
	st.global.f32 	[%rd91], %f313;
	add.s64 	%rd92, %rd2, %rd90;
	ld.global.f32 	%f314, [%rd92];
	div.rn.f32 	%f315, %f314, %f32;
	st.global.f32 	[%rd92], %f315;
	ld.global.f32 	%f316, [%rd91+4];
	div.rn.f32 	%f317, %f316, %f32;
	st.global.f32 	[%rd91+4], %f317;
	ld.global.f32 	%f318, [%rd92+4];
	div.rn.f32 	%f319, %f318, %f32;
	st.global.f32 	[%rd92+4], %f319;
	ld.global.f32 	%f320, [%rd91+8];
	div.rn.f32 	%f321, %f320, %f32;
	st.global.f32 	[%rd91+8], %f321;
	ld.global.f32 	%f322, [%rd92+8];
	div.rn.f32 	%f323, %f322, %f32;
	st.global.f32 	[%rd92+8], %f323;
	ld.global.f32 	%f324, [%rd91+12];
	div.rn.f32 	%f325, %f324, %f32;
	st.global.f32 	[%rd91+12], %f325;
	ld.global.f32 	%f326, [%rd92+12];
	div.rn.f32 	%f327, %f326, %f32;
	st.global.f32 	[%rd92+12], %f327;
	add.s32 	%r296, %r296, 4;
$L__BB4_64:
	setp.eq.s32 	%p84, %r102, 0;
	@%p84 bra 	$L__BB4_69;
	setp.eq.s32 	%p85, %r102, 1;
	@%p85 bra 	$L__BB4_67;
	add.s32 	%r254, %r296, %r93;
	mul.wide.s32 	%rd93, %r254, 4;
	add.s64 	%rd94, %rd3, %rd93;
	ld.global.f32 	%f328, [%rd94];
	div.rn.f32 	%f329, %f328, %f32;
	st.global.f32 	[%rd94], %f329;
	add.s64 	%rd95, %rd2, %rd93;
	ld.global.f32 	%f330, [%rd95];
	div.rn.f32 	%f331, %f330, %f32;
	st.global.f32 	[%rd95], %f331;
	ld.global.f32 	%f332, [%rd94+4];
	div.rn.f32 	%f333, %f332, %f32;
	st.global.f32 	[%rd94+4], %f333;
	ld.global.f32 	%f334, [%rd95+4];
	div.rn.f32 	%f335, %f334, %f32;
	st.global.f32 	[%rd95+4], %f335;
	add.s32 	%r296, %r296, 2;
$L__BB4_67:
	and.b32  	%r255, %r108, 1;
	setp.eq.b32 	%p86, %r255, 1;
	not.pred 	%p87, %p86;
	@%p87 bra 	$L__BB4_69;
	add.s32 	%r256, %r296, %r93;
	mul.wide.s32 	%rd96, %r256, 4;
	add.s64 	%rd97, %rd3, %rd96;
	ld.global.f32 	%f336, [%rd97];
	div.rn.f32 	%f337, %f336, %f32;
	st.global.f32 	[%rd97], %f337;
	add.s64 	%rd98, %rd2, %rd96;
	ld.global.f32 	%f338, [%rd98];
	div.rn.f32 	%f339, %f338, %f32;
	st.global.f32 	[%rd98], %f339;
$L__BB4_69:
	ret;
$L__BB4_70:
	mov.b32 	%r63, %f13;
	mov.b64 	%rd101, 0;
	mov.b32 	%r282, 0;
	mov.u64 	%rd99, %rd65;
	mov.u64 	%rd100, %rd4;
$L__BB4_71:
	.pragma "nounroll";
	ld.global.nc.u32 	%r227, [%rd99];
	shl.b32 	%r228, %r63, 8;
	or.b32  	%r229, %r228, -2147483648;
	mad.wide.u32 	%rd67, %r227, %r229, %rd101;
	shr.u64 	%rd101, %rd67, 32;
	st.local.u32 	[%rd100], %rd67;
	add.s32 	%r282, %r282, 1;
	add.s64 	%rd100, %rd100, 4;
	add.s64 	%rd99, %rd99, 4;
	setp.ne.s32 	%p63, %r282, 6;
	@%p63 bra 	$L__BB4_71;
	shr.u32 	%r230, %r63, 23;
	st.local.u32 	[%rd4+24], %rd101;
	and.b32  	%r66, %r230, 31;
	and.b32  	%r231, %r230, 224;
	add.s32 	%r232, %r231, -128;
	shr.u32 	%r233, %r232, 5;
	mul.wide.u32 	%rd68, %r233, 4;
	sub.s64 	%rd19, %rd4, %rd68;
	ld.local.u32 	%r283, [%rd19+24];
	ld.local.u32 	%r284, [%rd19+20];
	setp.eq.s32 	%p64, %r66, 0;
	@%p64 bra 	$L__BB4_74;
	shf.l.wrap.b32 	%r283, %r284, %r283, %r66;
	ld.local.u32 	%r234, [%rd19+16];
	shf.l.wrap.b32 	%r284, %r234, %r284, %r66;
$L__BB4_74:
	shr.u32 	%r235, %r283, 30;
	shf.l.wrap.b32 	%r236, %r284, %r283, 2;
	shl.b32 	%r237, %r284, 2;
	shr.u32 	%r238, %r236, 31;
	add.s32 	%r239, %r238, %r235;
	neg.s32 	%r240, %r239;
	setp.lt.s32 	%p65, %r63, 0;
	selp.b32 	%r285, %r240, %r239, %p65;
	xor.b32  	%r241, %r236, %r63;
	shr.s32 	%r242, %r236, 31;
	xor.b32  	%r243, %r242, %r236;
	xor.b32  	%r244, %r242, %r237;
	cvt.u64.u32 	%rd69, %r243;
	shl.b64 	%rd70, %rd69, 32;
	cvt.u64.u32 	%rd71, %r244;
	or.b64  	%rd72, %rd70, %rd71;
	cvt.rn.f64.s64 	%fd1, %rd72;
	mul.f64 	%fd2, %fd1, 0d3BF921FB54442D19;
	cvt.rn.f32.f64 	%f112, %fd2;
	neg.f32 	%f113, %f112;
	setp.lt.s32 	%p66, %r241, 0;
	selp.f32 	%f347, %f113, %f112, %p66;
$L__BB4_75:
	ld.param.f32 	%f344, [quantum_evolve_complex_kernel_param_6];
	ld.param.f32 	%f343, [quantum_evolve_complex_kernel_param_5];
	mul.rn.f32 	%f115, %f347, %f347;
	and.b32  	%r246, %r285, 1;
	setp.eq.b32 	%p67, %r246, 1;
	selp.f32 	%f116, 0f3F800000, %f347, %p67;
	fma.rn.f32 	%f117, %f115, %f116, 0f00000000;
	fma.rn.f32 	%f118, %f115, 0f37CBAC00, 0fBAB607ED;
	selp.f32 	%f119, %f118, 0fB94D4153, %p67;
	selp.f32 	%f120, 0f3D2AAABB, 0f3C0885E4, %p67;
	fma.rn.f32 	%f121, %f119, %f115, %f120;
	selp.f32 	%f122, 0fBEFFFFFF, 0fBE2AAAA8, %p67;
	fma.rn.f32 	%f123, %f121, %f115, %f122;
	fma.rn.f32 	%f124, %f123, %f117, %f116;
	and.b32  	%r247, %r285, 2;
	setp.eq.s32 	%p68, %r247, 0;
	mov.f32 	%f125, 0f00000000;
	sub.f32 	%f126, %f125, %f124;
	selp.f32 	%f127, %f124, %f126, %p68;
	mul.f32 	%f128, %f343, %f127;
	fma.rn.f32 	%f129, %f128, 0f3CA3D70A, %f11;
	mov.f32 	%f130, 0f3F800000;
	sub.f32 	%f131, %f130, %f344;
	mul.f32 	%f132, %f131, %f12;
	add.s32 	%r248, %r281, %r55;
	mul.wide.s32 	%rd73, %r248, 4;
	add.s64 	%rd74, %rd3, %rd73;
	st.global.f32 	[%rd74], %f129;
	st.global.f32 	[%rd12], %f132;
	add.s32 	%r281, %r281, 1;
	setp.eq.s32 	%p69, %r281, %r108;
	@%p69 bra 	$L__BB4_45;
	bra.uni 	$L__BB4_40;

}
	// .globl	quantum_measure_stochastic_kernel
.visible .entry quantum_measure_stochastic_kernel(
	.param .u64 .ptr .align 1 quantum_measure_stochastic_kernel_param_0,
	.param .u64 .ptr .align 1 quantum_measure_stochastic_kernel_param_1,
	.param .u64 .ptr .align 1 quantum_measure_stochastic_kernel_param_2,
	.param .u64 .ptr .align 1 quantum_measure_stochastic_kernel_param_3,
	.param .u32 quantum_measure_stochastic_kernel_param_4,
	.param .u32 quantum_measure_stochastic_kernel_param_5
)
{
	.local .align 16 .b8 	__local_depot5[256];
	.reg .b64 	%SP;
	.reg .b64 	%SPL;
	.reg .pred 	%p<23>;
	.reg .b16 	%rs<7>;
	.reg .b32 	%r<178>;
	.reg .b32 	%f<54>;
	.reg .b64 	%rd<40>;

	mov.u64 	%SPL, __local_depot5;
	ld.param.u64 	%rd18, [quantum_measure_stochastic_kernel_param_0];
	ld.param.u64 	%rd19, [quantum_measure_stochastic_kernel_param_1];
	ld.param.u64 	%rd16, [quantum_measure_stochastic_kernel_param_2];
	ld.param.u64 	%rd17, [quantum_measure_stochastic_kernel_param_3];
	ld.param.u32 	%r41, [quantum_measure_stochastic_kernel_param_4];
	ld.param.u32 	%r40, [quantum_measure_stochastic_kernel_param_5];
	cvta.to.global.u64 	%rd1, %rd19;
	cvta.to.global.u64 	%rd2, %rd18;
	add.u64 	%rd3, %SPL, 0;
	mov.u32 	%r42, %ctaid.x;
	mov.u32 	%r43, %ntid.x;
	mov.u32 	%r44, %tid.x;
	mad.lo.s32 	%r1, %r42, %r43, %r44;
	setp.ge.s32 	%p1, %r1, %r41;
	@%p1 bra 	$L__BB5_34;
	min.s32 	%r2, %r40, 64;
	setp.lt.s32 	%p2, %r40, 1;
	mov.f32 	%f53, 0f00000000;
	@%p2 bra 	$L__BB5_8;
	mul.lo.s32 	%r3, %r2, %r1;
	and.b32  	%r4, %r2, 3;
	setp.lt.u32 	%p3, %r40, 4;
	mov.f32 	%f53, 0f00000000;
	mov.b32 	%r168, 0;
	@%p3 bra 	$L__BB5_5;
	and.b32  	%r168, %r2, 124;
	cvt.u16.u32 	%rs1, %r2;
	shr.u16 	%rs2, %rs1, 2;
	and.b16  	%rs3, %rs2, 31;
	mul.wide.u16 	%r46, %rs3, 4;
	neg.s32 	%r167, %r46;
	add.s64 	%rd4, %rd1, 8;
	mov.f32 	%f53, 0f00000000;
	mov.u32 	%r166, %r3;
	mov.u64 	%rd36, %rd3;
$L__BB5_4:
	mul.wide.s32 	%rd21, %r166, 4;
	add.s64 	%rd22, %rd2, %rd21;
	add.s64 	%rd23, %rd4, %rd21;
	ld.global.f32 	%f14, [%rd22];
	ld.global.f32 	%f15, [%rd23+-8];
	mul.f32 	%f16, %f15, %f15;
	fma.rn.f32 	%f17, %f14, %f14, %f16;
	add.f32 	%f18, %f53, %f17;
	ld.global.f32 	%f19, [%rd22+4];
	ld.global.f32 	%f20, [%rd23+-4];
	mul.f32 	%f21, %f20, %f20;
	fma.rn.f32 	%f22, %f19, %f19, %f21;
	add.f32 	%f23, %f18, %f22;
	ld.global.f32 	%f24, [%rd22+8];
	ld.global.f32 	%f25, [%rd23];
	mul.f32 	%f26, %f25, %f25;
	fma.rn.f32 	%f27, %f24, %f24, %f26;
	add.f32 	%f28, %f23, %f27;
	ld.global.f32 	%f29, [%rd22+12];
	ld.global.f32 	%f30, [%rd23+4];
	mul.f32 	%f31, %f30, %f30;
	fma.rn.f32 	%f32, %f29, %f29, %f31;
	add.f32 	%f53, %f28, %f32;
	st.local.v4.f32 	[%rd36], {%f18, %f23, %f28, %f53};
	add.s32 	%r167, %r167, 4;
	add.s64 	%rd36, %rd36, 16;
	add.s32 	%r166, %r166, 4;
	setp.ne.s32 	%p4, %r167, 0;
	@%p4 bra 	$L__BB5_4;
$L__BB5_5:
	setp.eq.s32 	%p5, %r4, 0;
	@%p5 bra 	$L__BB5_8;
	mul.wide.u32 	%rd24, %r168, 4;
	add.s64 	%rd37, %rd3, %rd24;
	add.s32 	%r170, %r168, %r3;
	neg.s32 	%r169, %r4;
$L__BB5_7:
	.pragma "nounroll";
	mul.wide.s32 	%rd25, %r170, 4;
	add.s64 	%rd26, %rd1, %rd25;
	add.s64 	%rd27, %rd2, %rd25;
	ld.global.f32 	%f33, [%rd27];
	ld.global.f32 	%f34, [%rd26];
	mul.f32 	%f35, %f34, %f34;
	fma.rn.f32 	%f36, %f33, %f33, %f35;
	add.f32 	%f53, %f53, %f36;
	st.local.f32 	[%rd37], %f53;
	add.s64 	%rd37, %rd37, 4;
	add.s32 	%r170, %r170, 1;
	add.s32 	%r169, %r169, 1;
	setp.ne.s32 	%p6, %r169, 0;
	@%p6 bra 	$L__BB5_7;
$L__BB5_8:
	setp.lt.s32 	%p7, %r40, 1;
	setp.lt.f32 	%p8, %f53, 0f322BCC77;
	selp.f32 	%f8, 0f3F800000, %f53, %p8;
	@%p7 bra 	$L__BB5_15;
	and.b32  	%r18, %r2, 3;
	setp.lt.u32 	%p9, %r40, 4;
	mov.b32 	%r172, 0;
	@%p9 bra 	$L__BB5_12;
	and.b32  	%r172, %r2, 124;
	cvt.u16.u32 	%rs4, %r2;
	shr.u16 	%rs5, %rs4, 2;
	and.b16  	%rs6, %rs5, 31;
	mul.wide.u16 	%r48, %rs6, 4;
	neg.s32 	%r171, %r48;
	mov.u64 	%rd38, %rd3;
$L__BB5_11:
	ld.local.v4.f32 	{%f37, %f38, %f39, %f40}, [%rd38];
	div.rn.f32 	%f41, %f37, %f8;
	div.rn.f32 	%f42, %f38, %f8;
	div.rn.f32 	%f43, %f39, %f8;
	div.rn.f32 	%f44, %f40, %f8;
	st.local.v4.f32 	[%rd38], {%f41, %f42, %f43, %f44};
	add.s32 	%r171, %r171, 4;
	add.s64 	%rd38, %rd38, 16;
	setp.ne.s32 	%p10, %r171, 0;
	@%p10 bra 	$L__BB5_11;
$L__BB5_12:
	setp.eq.s32 	%p11, %r18, 0;
	@%p11 bra 	$L__BB5_15;
	mul.wide.u32 	%rd28, %r172, 4;
	add.s64 	%rd39, %rd3, %rd28;
	neg.s32 	%r173, %r18;
$L__BB5_14:
	.pragma "nounroll";
	ld.local.f32 	%f45, [%rd39];
	div.rn.f32 	%f46, %f45, %f8;
	st.local.f32 	[%rd39], %f46;
	add.s64 	%rd39, %rd39, 4;
	add.s32 	%r173, %r173, 1;
	setp.ne.s32 	%p12, %r173, 0;
	@%p12 bra 	$L__BB5_14;
$L__BB5_15:
	cvta.to.global.u64 	%rd29, %rd17;
	mul.wide.s32 	%rd30, %r1, 64;
	add.s64 	%rd15, %rd29, %rd30;
	ld.global.u32 	%r49, [%rd15+40];
	add.s32 	%r27, %r49, 1;
	st.global.u32 	[%rd15+40], %r27;
	setp.eq.s32 	%p13, %r49, 1;
	@%p13 bra 	$L__BB5_19;
	setp.eq.s32 	%p14, %r49, 2;
	@%p14 bra 	$L__BB5_20;
	setp.eq.s32 	%p15, %r49, 3;
	@%p15 bra 	$L__BB5_21;
	ld.global.u32 	%r174, [%rd15+16];
	bra.uni 	$L__BB5_22;
$L__BB5_19:
	ld.global.u32 	%r174, [%rd15+20];
	bra.uni 	$L__BB5_22;
$L__BB5_20:
	ld.global.u32 	%r174, [%rd15+24];
	bra.uni 	$L__BB5_22;
$L__BB5_21:
	ld.global.u32 	%r174, [%rd15+28];
$L__BB5_22:
	setp.ne.s32 	%p16, %r27, 4;
	@%p16 bra 	$L__BB5_29;
	ld.global.u32 	%r50, [%rd15];
	add.s32 	%r33, %r50, 1;
	setp.eq.s32 	%p17, %r33, 0;
	st.global.u32 	[%rd15], %r33;
	@%p17 bra 	$L__BB5_25;
	ld.global.u32 	%r175, [%rd15+4];
	bra.uni 	$L__BB5_28;
$L__BB5_25:
	ld.global.u32 	%r51, [%rd15+4];
	add.s32 	%r175, %r51, 1;
	setp.ne.s32 	%p18, %r175, 0;
	st.global.u32 	[%rd15+4], %r175;
	@%p18 bra 	$L__BB5_28;
	ld.global.u32 	%r53, [%rd15+8];
	add.s32 	%r54, %r53, 1;
	setp.ne.s32 	%p19, %r54, 0;
	st.global.u32 	[%rd15+8], %r54;
	mov.b32 	%r175, 0;
	@%p19 bra 	$L__BB5_28;
	ld.global.u32 	%r56, [%rd15+12];
	add.s32 	%r57, %r56, 1;
	st.global.u32 	[%rd15+12], %r57;
$L__BB5_28:
	ld.global.v2.u32 	{%r58, %r59}, [%rd15+8];
	ld.global.v2.u32 	{%r60, %r61}, [%rd15+32];
	mov.b32 	%r62, -766435501;
	mul.hi.u32 	%r63, %r62, %r33;
	mul.lo.s32 	%r64, %r33, -766435501;
	mov.b32 	%r65, -845247145;
	mul.hi.u32 	%r66, %r65, %r58;
	mul.lo.s32 	%r67, %r58, -845247145;
	xor.b32  	%r68, %r66, %r175;
	xor.b32  	%r69, %r68, %r60;
	xor.b32  	%r70, %r59, %r63;
	xor.b32  	%r71, %r70, %r61;
	add.s32 	%r72, %r60, -1640531527;
	add.s32 	%r73, %r61, -1150833019;
	mul.hi.u32 	%r74, %r62, %r69;
	mul.lo.s32 	%r75, %r69, -766435501;
	mul.hi.u32 	%r76, %r65, %r71;
	mul.lo.s32 	%r77, %r71, -845247145;
	xor.b32  	%r78, %r67, %r76;
	xor.b32  	%r79, %r78, %r72;
	xor.b32  	%r80, %r74, %r64;
	xor.b32  	%r81, %r80, %r73;
	add.s32 	%r82, %r60, 1013904242;
	add.s32 	%r83, %r61, 1993301258;
	mul.hi.u32 	%r84, %r62, %r79;
	mul.lo.s32 	%r85, %r79, -766435501;
	mul.hi.u32 	%r86, %r65, %r81;
	mul.lo.s32 	%r87, %r81, -845247145;
	xor.b32  	%r88, %r77, %r82;
	xor.b32  	%r89, %r88, %r86;
	xor.b32  	%r90, %r83, %r75;
	xor.b32  	%r91, %r90, %r84;
	add.s32 	%r92, %r60, -626627285;
	add.s32 	%r93, %r61, 842468239;
	mul.hi.u32 	%r94, %r62, %r89;
	mul.lo.s32 	%r95, %r89, -766435501;
	mul.hi.u32 	%r96, %r65, %r91;
	mul.lo.s32 	%r97, %r91, -845247145;
	xor.b32  	%r98, %r87, %r92;
	xor.b32  	%r99, %r98, %r96;
	xor.b32  	%r100, %r85, %r93;
	xor.b32  	%r101, %r100, %r94;
	add.s32 	%r102, %r60, 2027808484;
	add.s32 	%r103, %r61, -308364780;
	mul.hi.u32 	%r104, %r62, %r99;
	mul.lo.s32 	%r105, %r99, -766435501;
	mul.hi.u32 	%r106, %r65, %r101;
	mul.lo.s32 	%r107, %r101, -845247145;
	xor.b32  	%r108, %r97, %r102;
	xor.b32  	%r109, %r108, %r106;
	xor.b32  	%r110, %r95, %r103;
	xor.b32  	%r111, %r110, %r104;
	add.s32 	%r112, %r60, 387276957;
	add.s32 	%r113, %r61, -1459197799;
	mul.hi.u32 	%r114, %r62, %r109;
	mul.lo.s32 	%r115, %r109, -766435501;
	mul.hi.u32 	%r116, %r65, %r111;
	mul.lo.s32 	%r117, %r111, -845247145;
	xor.b32  	%r118, %r107, %r112;
	xor.b32  	%r119, %r118, %r116;
	xor.b32  	%r120, %r105, %r113;
	xor.b32  	%r121, %r120, %r114;
	add.s32 	%r122, %r60, -1253254570;
	add.s32 	%r123, %r61, 1684936478;
	mul.hi.u32 	%r124, %r62, %r119;
	mul.lo.s32 	%r125, %r119, -766435501;
	mul.hi.u32 	%r126, %r65, %r121;
	mul.lo.s32 	%r127, %r121, -845247145;
	xor.b32  	%r128, %r117, %r122;
	xor.b32  	%r129, %r128, %r126;
	xor.b32  	%r130, %r115, %r123;
	xor.b32  	%r131, %r130, %r124;
	add.s32 	%r132, %r60, 1401181199;
	add.s32 	%r133, %r61, 534103459;
	mul.hi.u32 	%r134, %r62, %r129;
	mul.lo.s32 	%r135, %r129, -766435501;
	mul.hi.u32 	%r136, %r65, %r131;
	mul.lo.s32 	%r137, %r131, -845247145;
	xor.b32  	%r138, %r127, %r132;
	xor.b32  	%r139, %r138, %r136;
	xor.b32  	%r140, %r125, %r133;
	xor.b32  	%r141, %r140, %r134;
	add.s32 	%r142, %r60, -239350328;
	add.s32 	%r143, %r61, -616729560;
	mul.hi.u32 	%r144, %r62, %r139;
	mul.lo.s32 	%r145, %r139, -766435501;
	mul.hi.u32 	%r146, %r65, %r141;
	mul.lo.s32 	%r147, %r141, -845247145;
	xor.b32  	%r148, %r137, %r142;
	xor.b32  	%r149, %r148, %r146;
	xor.b32  	%r150, %r135, %r143;
	xor.b32  	%r151, %r150, %r144;
	add.s32 	%r152, %r60, -1879881855;
	add.s32 	%r153, %r61, -1767562579;
	mul.hi.u32 	%r154, %r62, %r149;
	mul.lo.s32 	%r155, %r149, -766435501;
	mul.hi.u32 	%r156, %r65, %r151;
	mul.lo.s32 	%r157, %r151, -845247145;
	xor.b32  	%r158, %r147, %r152;
	xor.b32  	%r159, %r158, %r156;
	xor.b32  	%r160, %r145, %r153;
	xor.b32  	%r161, %r160, %r154;
	st.global.v4.u32 	[%rd15+16], {%r159, %r157, %r161, %r155};
	mov.b32 	%r162, 0;
	st.global.u32 	[%rd15+40], %r162;
$L__BB5_29:
	setp.lt.s32 	%p20, %r40, 1;
	cvt.rn.f32.u32 	%f47, %r174;
	fma.rn.f32 	%f9, %f47, 0f2F800000, 0f2F000000;
	mov.b32 	%r177, 0;
	@%p20 bra 	$L__BB5_33;
	mov.b32 	%r176, 0;
$L__BB5_31:
	mul.wide.u32 	%rd31, %r176, 4;
	add.s64 	%rd32, %rd3, %rd31;
	ld.local.f32 	%f48, [%rd32];
	setp.le.f32 	%p21, %f9, %f48;
	mov.u32 	%r177, %r176;
	@%p21 bra 	$L__BB5_33;
	add.s32 	%r176, %r176, 1;
	setp.ne.s32 	%p22, %r176, %r2;
	mov.b32 	%r177, 0;
	@%p22 bra 	$L__BB5_31;
$L__BB5_33:
	cvta.to.global.u64 	%rd33, %rd16;
	mul.wide.s32 	%rd34, %r1, 4;
	add.s64 	%rd35, %rd33, %rd34;
	st.global.u32 	[%rd35], %r177;
$L__BB5_34:
	ret;

}
	// .globl	init_rng_states_kernel
.visible .entry init_rng_states_kernel(
	.param .u64 .ptr .align 1 init_rng_states_kernel_param_0,
	.param .u64 init_rng_states_kernel_param_1,
	.param .u32 init_rng_states_kernel_param_2
)
{
	.reg .pred 	%p<2>;
	.reg .b32 	%r<109>;
	.reg .b64 	%rd<7>;

	ld.param.u64 	%rd1, [init_rng_states_kernel_param_0];
	ld.param.u64 	%rd2, [init_rng_states_kernel_param_1];
	ld.param.u32 	%r2, [init_rng_states_kernel_param_2];
	mov.u32 	%r3, %ctaid.x;
	mov.u32 	%r4, %ntid.x;
	mov.u32 	%r5, %tid.x;
	mad.lo.s32 	%r1, %r3, %r4, %r5;
	setp.ge.s32 	%p1, %r1, %r2;
	@%p1 bra 	$L__BB6_2;
	cvta.to.global.u64 	%rd3, %rd1;
	mul.wide.s32 	%rd4, %r1, 64;
	add.s64 	%rd5, %rd3, %rd4;
	cvt.u32.u64 	%r6, %rd2;
	{ .reg .b32 tmp; mov.b64 {tmp, %r7}, %rd2; }
	mov.b64 	{%r8, %r9}, %rd2;
	mov.b32 	%r10, 0;
	st.global.v4.u32 	[%rd5+32], {%r8, %r9, %r10, %r10};
	st.global.v2.u32 	[%rd5+48], {%r10, %r10};
	mov.b64 	%rd6, 0;
	st.global.u64 	[%rd5+56], %rd6;
	shr.s32 	%r11, %r1, 31;
	mov.b32 	%r12, -766435501;
	mul.hi.u32 	%r13, %r12, %r10;
	mov.b32 	%r14, -845247145;
	mul.hi.u32 	%r15, %r14, %r1;
	mul.lo.s32 	%r16, %r1, -845247145;
	xor.b32  	%r17, %r15, %r6;
	xor.b32  	%r18, %r13, %r11;
	xor.b32  	%r19, %r18, %r7;
	add.s32 	%r20, %r6, -1640531527;
	add.s32 	%r21, %r7, -1150833019;
	mul.hi.u32 	%r22, %r12, %r17;
	mul.lo.s32 	%r23, %r17, -766435501;
	mul.hi.u32 	%r24, %r14, %r19;
	mul.lo.s32 	%r25, %r19, -845247145;
	xor.b32  	%r26, %r16, %r24;
	xor.b32  	%r27, %r26, %r20;
	xor.b32  	%r28, %r21, %r22;
	add.s32 	%r29, %r6, 1013904242;
	add.s32 	%r30, %r7, 1993301258;
	mul.hi.u32 	%r31, %r12, %r27;
	mul.lo.s32 	%r32, %r27, -766435501;
	mul.hi.u32 	%r33, %r14, %r28;
	mul.lo.s32 	%r34, %r28, -845247145;
	xor.b32  	%r35, %r25, %r29;
	xor.b32  	%r36, %r35, %r33;
	xor.b32  	%r37, %r23, %r30;
	xor.b32  	%r38, %r37, %r31;
	add.s32 	%r39, %r6, -626627285;
	add.s32 	%r40, %r7, 842468239;
	mul.hi.u32 	%r41, %r12, %r36;
	mul.lo.s32 	%r42, %r36, -766435501;
	mul.hi.u32 	%r43, %r14, %r38;
	mul.lo.s32 	%r44, %r38, -845247145;
	xor.b32  	%r45, %r34, %r39;
	xor.b32  	%r46, %r45, %r43;
	xor.b32  	%r47, %r32, %r40;
	xor.b32  	%r48, %r47, %r41;
	add.s32 	%r49, %r6, 2027808484;
	add.s32 	%r50, %r7, -308364780;
	mul.hi.u32 	%r51, %r12, %r46;
	mul.lo.s32 	%r52, %r46, -766435501;
	mul.hi.u32 	%r53, %r14, %r48;
	mul.lo.s32 	%r54, %r48, -845247145;
	xor.b32  	%r55, %r44, %r49;
	xor.b32  	%r56, %r55, %r53;
	xor.b32  	%r57, %r42, %r50;
	xor.b32  	%r58, %r57, %r51;
	add.s32 	%r59, %r6, 387276957;
	add.s32 	%r60, %r7, -1459197799;
	mul.hi.u32 	%r61, %r12, %r56;
	mul.lo.s32 	%r62, %r56, -766435501;
	mul.hi.u32 	%r63, %r14, %r58;
	mul.lo.s32 	%r64, %r58, -845247145;
	xor.b32  	%r65, %r54, %r59;
	xor.b32  	%r66, %r65, %r63;
	xor.b32  	%r67, %r52, %r60;
	xor.b32  	%r68, %r67, %r61;
	add.s32 	%r69, %r6, -1253254570;
	add.s32 	%r70, %r7, 1684936478;
	mul.hi.u32 	%r71, %r12, %r66;
	mul.lo.s32 	%r72, %r66, -766435501;
	mul.hi.u32 	%r73, %r14, %r68;
	mul.lo.s32 	%r74, %r68, -845247145;
	xor.b32  	%r75, %r64, %r69;
	xor.b32  	%r76, %r75, %r73;
	xor.b32  	%r77, %r62, %r70;
	xor.b32  	%r78, %r77, %r71;
	add.s32 	%r79, %r6, 1401181199;
	add.s32 	%r80, %r7, 534103459;
	mul.hi.u32 	%r81, %r12, %r76;
	mul.lo.s32 	%r82, %r76, -766435501;
	mul.hi.u32 	%r83, %r14, %r78;
	mul.lo.s32 	%r84, %r78, -845247145;
	xor.b32  	%r85, %r74, %r79;
	xor.b32  	%r86, %r85, %r83;
	xor.b32  	%r87, %r72, %r80;
	xor.b32  	%r88, %r87, %r81;
	add.s32 	%r89, %r6, -239350328;
	add.s32 	%r90, %r7, -616729560;
	mul.hi.u32 	%r91, %r12, %r86;
	mul.lo.s32 	%r92, %r86, -766435501;
	mul.hi.u32 	%r93, %r14, %r88;
	mul.lo.s32 	%r94, %r88, -845247145;
	xor.b32  	%r95, %r84, %r89;
	xor.b32  	%r96, %r95, %r93;
	xor.b32  	%r97, %r82, %r90;
	xor.b32  	%r98, %r97, %r91;
	add.s32 	%r99, %r6, -1879881855;
	add.s32 	%r100, %r7, -1767562579;
	mul.hi.u32 	%r101, %r12, %r96;
	mul.lo.s32 	%r102, %r96, -766435501;
	mul.hi.u32 	%r103, %r14, %r98;
	mul.lo.s32 	%r104, %r98, -845247145;
	xor.b32  	%r105, %r94, %r99;
	xor.b32  	%r106, %r105, %r103;
	xor.b32  	%r107, %r92, %r100;
	xor.b32  	%r108, %r107, %r101;
	st.global.v4.u32 	[%rd5], {%r10, %r10, %r1, %r11};
	st.global.v4.u32 	[%rd5+16], {%r106, %r104, %r108, %r102};
$L__BB6_2:
	ret;

}
	// .globl	init_complex_amplitudes_kernel
.visible .entry init_complex_amplitudes_kernel(
	.param .u64 .ptr .align 1 init_complex_amplitudes_kernel_param_0,
	.param .u64 .ptr .align 1 init_complex_amplitudes_kernel_param_1,
	.param .u32 init_complex_amplitudes_kernel_param_2,
	.param .u32 init_complex_amplitudes_kernel_param_3,
	.param .u64 init_complex_amplitudes_kernel_param_4
)
{
	.reg .pred 	%p<2>;
	.reg .b32 	%r<98>;
	.reg .b32 	%f<13>;
	.reg .b64 	%rd<9>;

	ld.param.u64 	%rd1, [init_complex_amplitudes_kernel_param_0];
	ld.param.u64 	%rd2, [init_complex_amplitudes_kernel_param_1];
	ld.param.u32 	%r3, [init_complex_amplitudes_kernel_param_2];
	ld.param.u32 	%r2, [init_complex_amplitudes_kernel_param_3];
	ld.param.u64 	%rd3, [init_complex_amplitudes_kernel_param_4];
	mov.u32 	%r4, %ctaid.x;
	mov.u32 	%r5, %ntid.x;
	mov.u32 	%r6, %tid.x;
	mad.lo.s32 	%r1, %r4, %r5, %r6;
	mul.lo.s32 	%r7, %r2, %r3;
	setp.ge.s32 	%p1, %r1, %r7;
	@%p1 bra 	$L__BB7_2;
	cvta.to.global.u64 	%rd4, %rd1;
	cvta.to.global.u64 	%rd5, %rd2;
	cvt.u32.u64 	%r8, %rd3;
	{ .reg .b32 tmp; mov.b64 {tmp, %r9}, %rd3; }
	shr.s32 	%r10, %r1, 31;
	mov.b32 	%r11, 0;
	mov.b32 	%r12, -766435501;
	mul.hi.u32 	%r13, %r12, %r11;
	mov.b32 	%r14, -845247145;
	mul.hi.u32 	%r15, %r14, %r1;
	mul.lo.s32 	%r16, %r1, -845247145;
	xor.b32  	%r17, %r15, %r8;
	xor.b32  	%r18, %r10, %r13;
	xor.b32  	%r19, %r18, %r9;
	add.s32 	%r20, %r8, -1640531527;
	add.s32 	%r21, %r9, -1150833019;
	mul.hi.u32 	%r22, %r12, %r17;
	mul.lo.s32 	%r23, %r17, -766435501;
	mul.hi.u32 	%r24, %r14, %r19;
	mul.lo.s32 	%r25, %r19, -845247145;
	xor.b32  	%r26, %r16, %r24;
	xor.b32  	%r27, %r26, %r20;
	xor.b32  	%r28, %r22, %r21;
	add.s32 	%r29, %r8, 1013904242;
	add.s32 	%r30, %r9, 1993301258;
	mul.hi.u32 	%r31, %r12, %r27;
	mul.lo.s32 	%r32, %r27, -766435501;
	mul.hi.u32 	%r33, %r14, %r28;
	mul.lo.s32 	%r34, %r28, -845247145;
	xor.b32  	%r35, %r25, %r29;
	xor.b32  	%r36, %r35, %r33;
	xor.b32  	%r37, %r30, %r23;
	xor.b32  	%r38, %r37, %r31;
	add.s32 	%r39, %r8, -626627285;
	add.s32 	%r40, %r9, 842468239;
	mul.hi.u32 	%r41, %r12, %r36;
	mul.lo.s32 	%r42, %r36, -766435501;
	mul.hi.u32 	%r43, %r14, %r38;
	mul.lo.s32 	%r44, %r38, -845247145;
	xor.b32  	%r45, %r34, %r39;
	xor.b32  	%r46, %r45, %r43;
	xor.b32  	%r47, %r32, %r40;
	xor.b32  	%r48, %r47, %r41;
	add.s32 	%r49, %r8, 2027808484;
	add.s32 	%r50, %r9, -308364780;
	mul.hi.u32 	%r51, %r12, %r46;
	mul.lo.s32 	%r52, %r46, -766435501;
	mul.hi.u32 	%r53, %r14, %r48;
	mul.lo.s32 	%r54, %r48, -845247145;
	xor.b32  	%r55, %r44, %r49;
	xor.b32  	%r56, %r55, %r53;
	xor.b32  	%r57, %r42, %r50;
	xor.b32  	%r58, %r57, %r51;
	add.s32 	%r59, %r8, 387276957;
	add.s32 	%r60, %r9, -1459197799;
	mul.hi.u32 	%r61, %r12, %r56;
	mul.lo.s32 	%r62, %r56, -766435501;
	mul.hi.u32 	%r63, %r14, %r58;
	mul.lo.s32 	%r64, %r58, -845247145;
	xor.b32  	%r65, %r54, %r59;
	xor.b32  	%r66, %r65, %r63;
	xor.b32  	%r67, %r52, %r60;
	xor.b32  	%r68, %r67, %r61;
	add.s32 	%r69, %r8, -1253254570;
	add.s32 	%r70, %r9, 1684936478;
	mul.hi.u32 	%r71, %r12, %r66;
	mul.lo.s32 	%r72, %r66, -766435501;
	mul.hi.u32 	%r73, %r14, %r68;
	mul.lo.s32 	%r74, %r68, -845247145;
	xor.b32  	%r75, %r64, %r69;
	xor.b32  	%r76, %r75, %r73;
	xor.b32  	%r77, %r62, %r70;
	xor.b32  	%r78, %r77, %r71;
	add.s32 	%r79, %r8, 1401181199;
	add.s32 	%r80, %r9, 534103459;
	mul.hi.u32 	%r81, %r12, %r76;
	mul.lo.s32 	%r82, %r76, -766435501;
	mul.hi.u32 	%r83, %r14, %r78;
	xor.b32  	%r84, %r74, %r79;
	xor.b32  	%r85, %r84, %r83;
	xor.b32  	%r86, %r72, %r80;
	xor.b32  	%r87, %r86, %r81;
	add.s32 	%r88, %r9, -616729560;
	mul.hi.u32 	%r89, %r12, %r85;
	mul.lo.s32 	%r90, %r87, -845247145;
	xor.b32  	%r91, %r82, %r88;
	xor.b32  	%r92, %r91, %r89;
	add.s32 	%r93, %r8, -1879881855;
	mul.hi.u32 	%r94, %r14, %r92;
	mul.lo.s32 	%r95, %r92, -845247145;
	xor.b32  	%r96, %r90, %r93;
	xor.b32  	%r97, %r96, %r94;
	cvt.rn.f32.u32 	%f1, %r97;
	fma.rn.f32 	%f2, %f1, 0f2F800000, 0f2F000000;
	add.f32 	%f3, %f2, 0fBF000000;
	cvt.rn.f32.u32 	%f4, %r95;
	fma.rn.f32 	%f5, %f4, 0f2F800000, 0f2F000000;
	add.f32 	%f6, %f5, 0fBF000000;
	cvt.rn.f32.s32 	%f7, %r2;
	sqrt.rn.f32 	%f8, %f7;
	rcp.rn.f32 	%f9, %f8;
	mul.f32 	%f10, %f9, 0f3F000000;
	fma.rn.f32 	%f11, %f3, %f10, %f9;
	mul.f32 	%f12, %f6, %f10;
	mul.wide.s32 	%rd6, %r1, 4;
	add.s64 	%rd7, %rd4, %rd6;
	st.global.f32 	[%rd7], %f11;
	add.s64 	%rd8, %rd5, %rd6;
	st.global.f32 	[%rd8], %f12;
$L__BB7_2:
	ret;

}


// ===== COMPILED SASS (sm_100) =====

	.target	sm_100

	.elftype	@"ET_EXEC"


//--------------------- .note.nv.tkinfo           --------------------------
	.section	.note.nv.tkinfo,"",@"SHT_NOTE"
	.sectionflags	@"SHF_NOTE_NV_TKINFO"
	.tkinfo
        /*0018*/ 	.word	0x00000002
        /*0030*/ 	.string	""
        /*0030*/ 	.string	"ptxas"
        /*0030*/ 	.string	"Cuda compilation tools, release 13.0, V13.0.88"
        /*0030*/ 	.string	"Build cuda_13.0.r13.0/compiler.36424714_0"
        /*0030*/ 	.string	"-arch sm_100 -m 64 "



//--------------------- .note.nv.cuinfo           --------------------------
	.section	.note.nv.cuinfo,"",@"SHT_NOTE"
	.sectionflags	@"SHF_NOTE_NV_CUINFO"
        /*0018*/ 	.short	0x0002
        /*001a*/ 	.short	0x0064
        /*001c*/ 	.short	0x0082
	.zero		2


//--------------------- .nv.info                  --------------------------
	.section	.nv.info,"",@"SHT_CUDA_INFO"
	.align	4


	//----- nvinfo : EIATTR_REGCOUNT
	.align		4
        /*0000*/ 	.byte	0x04, 0x2f
        /*0002*/ 	.short	(.L_11 - .L_10)
	.align		4
.L_10:
        /*0004*/ 	.word	index@(quantum_evolve_kernel)
        /*0008*/ 	.word	0x0000001e


	//----- nvinfo : EIATTR_FRAME_SIZE
	.align		4
.L_11:
        /*000c*/ 	.byte	0x04, 0x11
        /*000e*/ 	.short	(.L_13 - .L_12)
	.align		4
.L_12:
        /*0010*/ 	.word	index@($__internal_11_$__cuda_sm3x_div_rn_noftz_f32_slowpath)
        /*0014*/ 	.word	0x00000020


	//----- nvinfo : EIATTR_FRAME_SIZE
	.align		4
.L_13:
        /*0018*/ 	.byte	0x04, 0x11
        /*001a*/ 	.short	(.L_15 - .L_14)
	.align		4
.L_14:
        /*001c*/ 	.word	index@($__internal_10_$__cuda_sm20_sqrt_rn_f32_slowpath)
        /*0020*/ 	.word	0x00000020


	//----- nvinfo : EIATTR_FRAME_SIZE
	.align		4
.L_15:
        /*0024*/ 	.byte	0x04, 0x11
        /*0026*/ 	.short	(.L_17 - .L_16)
	.align		4
.L_16:
        /*0028*/ 	.word	index@(quantum_evolve_kernel)
        /*002c*/ 	.word	0x00000020


	//----- nvinfo : EIATTR_REGCOUNT
	.align		4
.L_17:
        /*0030*/ 	.byte	0x04, 0x2f
        /*0032*/ 	.short	(.L_19 - .L_18)
	.align		4
.L_18:
        /*0034*/ 	.word	index@(quantum_measure_kernel)
        /*0038*/ 	.word	0x0000001d


	//----- nvinfo : EIATTR_FRAME_SIZE
	.align		4
.L_19:
        /*003c*/ 	.byte	0x04, 0x11
        /*003e*/ 	.short	(.L_21 - .L_20)
	.align		4
.L_20:
        /*0040*/ 	.word	index@(quantum_measure_kernel)
        /*0044*/ 	.word	0x00000000


	//----- nvinfo : EIATTR_REGCOUNT
	.align		4
.L_21:
        /*0048*/ 	.byte	0x04, 0x2f
        /*004a*/ 	.short	(.L_23 - .L_22)
	.align		4
.L_22:
        /*004c*/ 	.word	index@(quantum_evolve_measure_fused_kernel)
        /*0050*/ 	.word	0x0000001d


	//----- nvinfo : EIATTR_FRAME_SIZE
	.align		4
.L_23:
        /*0054*/ 	.byte	0x04, 0x11
        /*0056*/ 	.short	(.L_25 - .L_24)
	.align		4
.L_24:
        /*0058*/ 	.word	index@($__internal_9_$__cuda_sm3x_div_rn_noftz_f32_slowpath)
        /*005c*/ 	.word	0x00000120


	//----- nvinfo : EIATTR_FRAME_SIZE
	.align		4
.L_25:
        /*0060*/ 	.byte	0x04, 0x11
        /*0062*/ 	.short	(.L_27 - .L_26)
	.align		4
.L_26:
        /*0064*/ 	.word	index@($__internal_8_$__cuda_sm20_sqrt_rn_f32_slowpath)
        /*0068*/ 	.word	0x00000120


	//----- nvinfo : EIATTR_FRAME_SIZE
	.align		4
.L_27:
        /*006c*/ 	.byte	0x04, 0x11
        /*006e*/ 	.short	(.L_29 - .L_28)
	.align		4
.L_28:
        /*0070*/ 	.word	index@($__internal_7_$__cuda_sm20_rcp_rn_f32_slowpath)
        /*0074*/ 	.word	0x00000120


	//----- nvinfo : EIATTR_FRAME_SIZE
	.align		4
.L_29:
        /*0078*/ 	.byte	0x04, 0x11
        /*007a*/ 	.short	(.L_31 - .L_30)
	.align		4
.L_30:
        /*007c*/ 	.word	index@(quantum_evolve_measure_fused_kernel)
        /*0080*/ 	.word	0x00000120


	//----- nvinfo : EIATTR_REGCOUNT
	.align		4
.L_31:
        /*0084*/ 	.byte	0x04, 0x2f
        /*0086*/ 	.short	(.L_33 - .L_32)
	.align		4
.L_32:
        /*0088*/ 	.word	index@(init_amplitudes_kernel)
        /*008c*/ 	.word	0x0000000e


	//----- nvinfo : EIATTR_FRAME_SIZE
	.align		4
.L_33:
        /*0090*/ 	.byte	0x04, 0x11
        /*0092*/ 	.short	(.L_35 - .L_34)
	.align		4
.L_34:
        /*0094*/ 	.word	index@($__internal_6_$__cuda_sm20_sqrt_rn_f32_slowpath)
        /*0098*/ 	.word	0x00000000


	//----- nvinfo : EIATTR_FRAME_SIZE
	.align		4
.L_35:
        /*009c*/ 	.byte	0x04, 0x11
        /*009e*/ 	.short	(.L_37 - .L_36)
	.align		4
.L_36:
        /*00a0*/ 	.word	index@($__internal_5_$__cuda_sm20_rcp_rn_f32_slowpath)
        /*00a4*/ 	.word	0x00000000


	//----- nvinfo : EIATTR_FRAME_SIZE
	.align		4
.L_37:
        /*00a8*/ 	.byte	0x04, 0x11
        /*00aa*/ 	.short	(.L_39 - .L_38)
	.align		4
.L_38:
        /*00ac*/ 	.word	index@(init_amplitudes_kernel)
        /*00b0*/ 	.word	0x00000000


	//----- nvinfo : EIATTR_REGCOUNT
	.align		4
.L_39:
        /*00b4*/ 	.byte	0x04, 0x2f
        /*00b6*/ 	.short	(.L_41 - .L_40)
	.align		4
.L_40:
        /*00b8*/ 	.word	index@(quantum_evolve_complex_kernel)
        /*00bc*/ 	.word	0x00000020


	//----- nvinfo : EIATTR_FRAME_SIZE
	.align		4
.L_41:
        /*00c0*/ 	.byte	0x04, 0x11
        /*00c2*/ 	.short	(.L_43 - .L_42)
	.align		4
.L_42:
        /*00c4*/ 	.word	index@($__internal_4_$__cuda_sm3x_div_rn_noftz_f32_slowpath)
        /*00c8*/ 	.word	0x00000120


	//----- nvinfo : EIATTR_FRAME_SIZE
	.align		4
.L_43:
        /*00cc*/ 	.byte	0x04, 0x11
        /*00ce*/ 	.short	(.L_45 - .L_44)
	.align		4
.L_44:
        /*00d0*/ 	.word	index@($__internal_3_$__cuda_sm20_sqrt_rn_f32_slowpath)
        /*00d4*/ 	.word	0x00000120


	//----- nvinfo : EIATTR_FRAME_SIZE
	.align		4
.L_45:
        /*00d8*/ 	.byte	0x04, 0x11
        /*00da*/ 	.short	(.L_47 - .L_46)
	.align		4
.L_46:
        /*00dc*/ 	.word	index@(quantum_evolve_complex_kernel)
        /*00e0*/ 	.word	0x00000120


	//----- nvinfo : EIATTR_REGCOUNT
	.align		4
.L_47:
        /*00e4*/ 	.byte	0x04, 0x2f
        /*00e6*/ 	.short	(.L_49 - .L_48)
	.align		4
.L_48:
        /*00e8*/ 	.word	index@(quantum_measure_stochastic_kernel)
        /*00ec*/ 	.word	0x00000020


	//----- nvinfo : EIATTR_FRAME_SIZE
	.align		4
.L_49:
        /*00f0*/ 	.byte	0x04, 0x11
        /*00f2*/ 	.short	(.L_51 - .L_50)
	.align		4
.L_50:
        /*00f4*/ 	.word	index@($__internal_2_$__cuda_sm3x_div_rn_noftz_f32_slowpath)
        /*00f8*/ 	.word	0x00000100


	//----- nvinfo : EIATTR_FRAME_SIZE
	.align		4
.L_51:
        /*00fc*/ 	.byte	0x04, 0x11
        /*00fe*/ 	.short	(.L_53 - .L_52)
	.align		4
.L_52:
        /*0100*/ 	.word	index@(quantum_measure_stochastic_kernel)
        /*0104*/ 	.word	0x00000100


	//----- nvinfo : EIATTR_REGCOUNT
	.align		4
.L_53:
        /*0108*/ 	.byte	0x04, 0x2f
        /*010a*/ 	.short	(.L_55 - .L_54)
	.align		4
.L_54:
        /*010c*/ 	.word	index@(init_rng_states_kernel)
        /*0110*/ 	.word	0x00000018


	//----- nvinfo : EIATTR_FRAME_SIZE
	.align		4
.L_55:
        /*0114*/ 	.byte	0x04, 0x11
        /*0116*/ 	.short	(.L_57 - .L_56)
	.align		4
.L_56:
        /*0118*/ 	.word	index@(init_rng_states_kernel)
        /*011c*/ 	.word	0x00000000


	//----- nvinfo : EIATTR_REGCOUNT
	.align		4
.L_57:
        /*0120*/ 	.byte	0x04, 0x2f
        /*0122*/ 	.short	(.L_59 - .L_58)
	.align		4
.L_58:
        /*0124*/ 	.word	index@(init_complex_amplitudes_kernel)
        /*0128*/ 	.word	0x00000010


	//----- nvinfo : EIATTR_FRAME_SIZE
	.align		4
.L_59:
        /*012c*/ 	.byte	0x04, 0x11
        /*012e*/ 	.short	(.L_61 - .L_60)
	.align		4
.L_60:
        /*0130*/ 	.word	index@($__internal_1_$__cuda_sm20_sqrt_rn_f32_slowpath)
        /*0134*/ 	.word	0x00000000


	//----- nvinfo : EIATTR_FRAME_SIZE
	.align		4
.L_61:
        /*0138*/ 	.byte	0x04, 0x11
        /*013a*/ 	.short	(.L_63 - .L_62)
	.align		4
.L_62:
        /*013c*/ 	.word	index@($__internal_0_$__cuda_sm20_rcp_rn_f32_slowpath)
        /*0140*/ 	.word	0x00000000


	//----- nvinfo : EIATTR_FRAME_SIZE
	.align		4
.L_63:
        /*0144*/ 	.byte	0x04, 0x11
        /*0146*/ 	.short	(.L_65 - .L_64)
	.align		4
.L_64:
        /*0148*/ 	.word	index@(init_complex_amplitudes_kernel)
        /*014c*/ 	.word	0x00000000


	//----- nvinfo : EIATTR_MIN_STACK_SIZE
	.align		4
.L_65:
        /*0150*/ 	.byte	0x04, 0x12
        /*0152*/ 	.short	(.L_67 - .L_66)
	.align		4
.L_66:
        /*0154*/ 	.word	index@(init_complex_amplitudes_kernel)
        /*0158*/ 	.word	0x00000000


	//----- nvinfo : EIATTR_MIN_STACK_SIZE
	.align		4
.L_67:
        /*015c*/ 	.byte	0x04, 0x12
        /*015e*/ 	.short	(.L_69 - .L_68)
	.align		4
.L_68:
        /*0160*/ 	.word	index@(init_rng_states_kernel)
        /*0164*/ 	.word	0x00000000


	//----- nvinfo : EIATTR_MIN_STACK_SIZE
	.align		4
.L_69:
        /*0168*/ 	.byte	0x04, 0x12
        /*016a*/ 	.short	(.L_71 - .L_70)
	.align		4
.L_70:
        /*016c*/ 	.word	index@(quantum_measure_stochastic_kernel)
        /*0170*/ 	.word	0x00000100


	//----- nvinfo : EIATTR_MIN_STACK_SIZE
	.align		4
.L_71:
        /*0174*/ 	.byte	0x04, 0x12
        /*0176*/ 	.short	(.L_73 - .L_72)
	.align		4
.L_72:
        /*0178*/ 	.word	index@(quantum_evolve_complex_kernel)
        /*017c*/ 	.word	0x00000120


	//----- nvinfo : EIATTR_MIN_STACK_SIZE
	.align		4
.L_73:
        /*0180*/ 	.byte	0x04, 0x12
        /*0182*/ 	.short	(.L_75 - .L_74)
	.align		4
.L_74:
        /*0184*/ 	.word	index@(init_amplitudes_kernel)
        /*0188*/ 	.word	0x00000000


	//----- nvinfo : EIATTR_MIN_STACK_SIZE
	.align		4
.L_75:
        /*018c*/ 	.byte	0x04, 0x12
        /*018e*/ 	.short	(.L_77 - .L_76)
	.align		4
.L_76:
        /*0190*/ 	.word	index@(quantum_evolve_measure_fused_kernel)
        /*0194*/ 	.word	0x00000120


	//----- nvinfo : EIATTR_MIN_STACK_SIZE
	.align		4
.L_77:
        /*0198*/ 	.byte	0x04, 0x12
        /*019a*/ 	.short	(.L_79 - .L_78)
	.align		4
.L_78:
        /*019c*/ 	.word	index@(quantum_measure_kernel)
        /*01a0*/ 	.word	0x00000000


	//----- nvinfo : EIATTR_MIN_STACK_SIZE
	.align		4
.L_79:
        /*01a4*/ 	.byte	0x04, 0x12
        /*01a6*/ 	.short	(.L_81 - .L_80)
	.align		4
.L_80:
        /*01a8*/ 	.word	index@(quantum_evolve_kernel)
        /*01ac*/ 	.word	0x00000020
.L_81:


//--------------------- .nv.compat                --------------------------
	.section	.nv.compat,"",@"SHT_CUDA_COMPAT_INFO"
	.align	4
        /*0000*/ 	.byte	0x02, 0x09, 0x00, 0x00, 0x02, 0x02, 0x01, 0x00, 0x02, 0x05, 0x05, 0x00, 0x03, 0x07, 0x01, 0x01
        /*0010*/ 	.byte	0x02, 0x03, 0x00, 0x00, 0x02, 0x06, 0x01, 0x00, 0x04, 0x0b, 0x08, 0x00, 0x01, 0x00, 0x00, 0x00
        /*0020*/ 	.byte	0x00, 0x00, 0x00, 0x00


//--------------------- .nv.info.init_complex_amplitudes_kernel --------------------------
	.section	.nv.info.init_complex_amplitudes_kernel,"",@"SHT_CUDA_INFO"
	.sectionflags	@""
	.align	4


	//----- nvinfo : EIATTR_CUDA_API_VERSION
	.align		4
        /*0000*/ 	.byte	0x04, 0x37
        /*0002*/ 	.short	(.L_83 - .L_82)
.L_82:
        /*0004*/ 	.word	0x00000082


	//----- nvinfo : EIATTR_KPARAM_INFO
	.align		4
.L_83:
        /*0008*/ 	.byte	0x04, 0x17
        /*000a*/ 	.short	(.L_85 - .L_84)
.L_84:
        /*000c*/ 	.word	0x00000000
        /*0010*/ 	.short	0x0004
        /*0012*/ 	.short	0x0018
        /*0014*/ 	.byte	0x00, 0xf0, 0x21, 0x00


	//----- nvinfo : EIATTR_KPARAM_INFO
	.align		4
.L_85:
        /*0018*/ 	.byte	0x04, 0x17
        /*001a*/ 	.short	(.L_87 - .L_86)
.L_86:
        /*001c*/ 	.word	0x00000000
        /*0020*/ 	.short	0x0003
        /*0022*/ 	.short	0x0014
        /*0024*/ 	.byte	0x00, 0xf0, 0x11, 0x00


	//----- nvinfo : EIATTR_KPARAM_INFO
	.align		4
.L_87:
        /*0028*/ 	.byte	0x04, 0x17
        /*002a*/ 	.short	(.L_89 - .L_88)
.L_88:
        /*002c*/ 	.word	0x00000000
        /*0030*/ 	.short	0x0002
        /*0032*/ 	.short	0x0010
        /*0034*/ 	.byte	0x00, 0xf0, 0x11, 0x00


	//----- nvinfo : EIATTR_KPARAM_INFO
	.align		4
.L_89:
        /*0038*/ 	.byte	0x04, 0x17
        /*003a*/ 	.short	(.L_91 - .L_90)
.L_90:
        /*003c*/ 	.word	0x00000000
        /*0040*/ 	.short	0x0001
        /*0042*/ 	.short	0x0008
        /*0044*/ 	.byte	0x00, 0xf5, 0x21, 0x00


	//----- nvinfo : EIATTR_KPARAM_INFO
	.align		4
.L_91:
        /*0048*/ 	.byte	0x04, 0x17
        /*004a*/ 	.short	(.L_93 - .L_92)
.L_92:
        /*004c*/ 	.word	0x00000000
        /*0050*/ 	.short	0x0000
        /*0052*/ 	.short	0x0000
        /*0054*/ 	.byte	0x00, 0xf5, 0x21, 0x00


	//----- nvinfo : EIATTR_SPARSE_MMA_MASK
	.align		4
.L_93:
        /*0058*/ 	.byte	0x03, 0x50
        /*005a*/ 	.short	0x0000


	//----- nvinfo : EIATTR_MAXREG_COUNT
	.align		4
        /*005c*/ 	.byte	0x03, 0x1b
        /*005e*/ 	.short	0x00ff


	//----- nvinfo : EIATTR_MERCURY_ISA_VERSION
	.align		4
        /*0060*/ 	.byte	0x03, 0x5f
        /*0062*/ 	.short	0x0101


	//----- nvinfo : EIATTR_VRC_CTA_INIT_COUNT
	.align		4
        /*0064*/ 	.byte	0x02, 0x4a
	.zero		1
	.zero		1


	//----- nvinfo : EIATTR_EXIT_INSTR_OFFSETS
	.align		4
        /*0068*/ 	.byte	0x04, 0x1c
        /*006a*/ 	.short	(.L_95 - .L_94)


	//   ....[0]....
.L_94:
        /*006c*/ 	.word	0x00000080


	//   ....[1]....
        /*0070*/ 	.word	0x00000670


	//----- nvinfo : EIATTR_CRS_STACK_SIZE
	.align		4
.L_95:
        /*0074*/ 	.byte	0x04, 0x1e
        /*0076*/ 	.short	(.L_97 - .L_96)
.L_96:
        /*0078*/ 	.word	0x00000000


	//----- nvinfo : EIATTR_CBANK_PARAM_SIZE
	.align		4
.L_97:
        /*007c*/ 	.byte	0x03, 0x19
        /*007e*/ 	.short	0x0020


	//----- nvinfo : EIATTR_PARAM_CBANK
	.align		4
        /*0080*/ 	.byte	0x04, 0x0a
        /*0082*/ 	.short	(.L_99 - .L_98)
	.align		4
.L_98:
        /*0084*/ 	.word	index@(.nv.constant0.init_complex_amplitudes_kernel)
        /*0088*/ 	.short	0x0380
        /*008a*/ 	.short	0x0020


	//----- nvinfo : EIATTR_SW_WAR
	.align		4
.L_99:
        /*008c*/ 	.byte	0x04, 0x36
        /*008e*/ 	.short	(.L_101 - .L_100)
.L_100:
        /*0090*/ 	.word	0x00000008
.L_101:


//--------------------- .nv.info.init_rng_states_kernel --------------------------
	.section	.nv.info.init_rng_states_kernel,"",@"SHT_CUDA_INFO"
	.sectionflags	@""
	.align	4


	//----- nvinfo : EIATTR_CUDA_API_VERSION
	.align		4
        /*0000*/ 	.byte	0x04, 0x37
        /*0002*/ 	.short	(.L_103 - .L_102)
.L_102:
        /*0004*/ 	.word	0x00000082


	//----- nvinfo : EIATTR_KPARAM_INFO
	.align		4
.L_103:
        /*0008*/ 	.byte	0x04, 0x17
        /*000a*/ 	.short	(.L_105 - .L_104)
.L_104:
        /*000c*/ 	.word	0x00000000
        /*0010*/ 	.short	0x0002
        /*0012*/ 	.short	0x0010
        /*0014*/ 	.byte	0x00, 0xf0, 0x11, 0x00


	//----- nvinfo : EIATTR_KPARAM_INFO
	.align		4
.L_105:
        /*0018*/ 	.byte	0x04, 0x17
        /*001a*/ 	.short	(.L_107 - .L_106)
.L_106:
        /*001c*/ 	.word	0x00000000
        /*0020*/ 	.short	0x0001
        /*0022*/ 	.short	0x0008
        /*0024*/ 	.byte	0x00, 0xf0, 0x21, 0x00


	//----- nvinfo : EIATTR_KPARAM_INFO
	.align		4
.L_107:
        /*0028*/ 	.byte	0x04, 0x17
        /*002a*/ 	.short	(.L_109 - .L_108)
.L_108:
        /*002c*/ 	.word	0x00000000
        /*0030*/ 	.short	0x0000
        /*0032*/ 	.short	0x0000
        /*0034*/ 	.byte	0x00, 0xf5, 0x21, 0x00


	//----- nvinfo : EIATTR_SPARSE_MMA_MASK
	.align		4
.L_109:
        /*0038*/ 	.byte	0x03, 0x50
        /*003a*/ 	.short	0x0000


	//----- nvinfo : EIATTR_MAXREG_COUNT
	.align		4
        /*003c*/ 	.byte	0x03, 0x1b
        /*003e*/ 	.short	0x00ff


	//----- nvinfo : EIATTR_MERCURY_ISA_VERSION
	.align		4
        /*0040*/ 	.byte	0x03, 0x5f
        /*0042*/ 	.short	0x0101


	//----- nvinfo : EIATTR_VRC_CTA_INIT_COUNT
	.align		4
        /*0044*/ 	.byte	0x02, 0x4a
	.zero		1
	.zero		1


	//----- nvinfo : EIATTR_EXIT_INSTR_OFFSETS
	.align		4
        /*0048*/ 	.byte	0x04, 0x1c
        /*004a*/ 	.short	(.L_111 - .L_110)


	//   ....[0]....
.L_110:
        /*004c*/ 	.word	0x00000070


	//   ....[1]....
        /*0050*/ 	.word	0x00000510


	//----- nvinfo : EIATTR_CBANK_PARAM_SIZE
	.align		4
.L_111:
        /*0054*/ 	.byte	0x03, 0x19
        /*0056*/ 	.short	0x0014


	//----- nvinfo : EIATTR_PARAM_CBANK
	.align		4
        /*0058*/ 	.byte	0x04, 0x0a
        /*005a*/ 	.short	(.L_113 - .L_112)
	.align		4
.L_112:
        /*005c*/ 	.word	index@(.nv.constant0.init_rng_states_kernel)
        /*0060*/ 	.short	0x0380
        /*0062*/ 	.short	0x0014


	//----- nvinfo : EIATTR_SW_WAR
	.align		4
.L_113:
        /*0064*/ 	.byte	0x04, 0x36
        /*0066*/ 	.short	(.L_115 - .L_114)
.L_114:
        /*0068*/ 	.word	0x00000008
.L_115:


//--------------------- .nv.info.quantum_measure_stochastic_kernel --------------------------
	.section	.nv.info.quantum_measure_stochastic_kernel,"",@"SHT_CUDA_INFO"
	.sectionflags	@""
	.align	4


	//----- nvinfo : EIATTR_CUDA_API_VERSION
	.align		4
        /*0000*/ 	.byte	0x04, 0x37
        /*0002*/ 	.short	(.L_117 - .L_116)
.L_116:
        /*0004*/ 	.word	0x00000082


	//----- nvinfo : EIATTR_KPARAM_INFO
	.align		4
.L_117:
        /*0008*/ 	.byte	0x04, 0x17
        /*000a*/ 	.short	(.L_119 - .L_118)
.L_118:
        /*000c*/ 	.word	0x00000000
        /*0010*/ 	.short	0x0005
        /*0012*/ 	.short	0x0024
        /*0014*/ 	.byte	0x00, 0xf0, 0x11, 0x00


	//----- nvinfo : EIATTR_KPARAM_INFO
	.align		4
.L_119:
        /*0018*/ 	.byte	0x04, 0x17
        /*001a*/ 	.short	(.L_121 - .L_120)
.L_120:
        /*001c*/ 	.word	0x00000000
        /*0020*/ 	.short	0x0004
        /*0022*/ 	.short	0x0020
        /*0024*/ 	.byte	0x00, 0xf0, 0x11, 0x00


	//----- nvinfo : EIATTR_KPARAM_INFO
	.align		4
.L_121:
        /*0028*/ 	.byte	0x04, 0x17
        /*002a*/ 	.short	(.L_123 - .L_122)
.L_122:
        /*002c*/ 	.word	0x00000000
        /*0030*/ 	.short	0x0003
        /*0032*/ 	.short	0x0018
        /*0034*/ 	.byte	0x00, 0xf5, 0x21, 0x00


	//----- nvinfo : EIATTR_KPARAM_INFO
	.align		4
.L_123:
        /*0038*/ 	.byte	0x04, 0x17
        /*003a*/ 	.short	(.L_125 - .L_124)
.L_124:
        /*003c*/ 	.word	0x00000000
        /*0040*/ 	.short	0x0002
        /*0042*/ 	.short	0x0010
        /*0044*/ 	.byte	0x00, 0xf5, 0x21, 0x00


	//----- nvinfo : EIATTR_KPARAM_INFO
	.align		4
.L_125:
        /*0048*/ 	.byte	0x04, 0x17
        /*004a*/ 	.short	(.L_127 - .L_126)
.L_126:
        /*004c*/ 	.word	0x00000000
        /*0050*/ 	.short	0x0001
        /*0052*/ 	.short	0x0008
        /*0054*/ 	.byte	0x00, 0xf5, 0x21, 0x00


	//----- nvinfo : EIATTR_KPARAM_INFO
	.align		4
.L_127:
        /*0058*/ 	.byte	0x04, 0x17
        /*005a*/ 	.short	(.L_129 - .L_128)
.L_128:
        /*005c*/ 	.word	0x00000000
        /*0060*/ 	.short	0x0000
        /*0062*/ 	.short	0x0000
        /*0064*/ 	.byte	0x00, 0xf5, 0x21, 0x00


	//----- nvinfo : EIATTR_SPARSE_MMA_MASK
	.align		4
.L_129:
        /*0068*/ 	.byte	0x03, 0x50
        /*006a*/ 	.short	0x0000


	//----- nvinfo : EIATTR_MAXREG_COUNT
	.align		4
        /*006c*/ 	.byte	0x03, 0x1b
        /*006e*/ 	.short	0x00ff


	//----- nvinfo : EIATTR_MERCURY_ISA_VERSION
	.align		4
        /*0070*/ 	.byte	0x03, 0x5f
        /*0072*/ 	.short	0x0101


	//----- nvinfo : EIATTR_VRC_CTA_INIT_COUNT
	.align		4
        /*0074*/ 	.byte	0x02, 0x4a
	.zero		1
	.zero		1


	//----- nvinfo : EIATTR_EXIT_INSTR_OFFSETS
	.align		4
        /*0078*/ 	.byte	0x04, 0x1c
        /*007a*/ 	.short	(.L_131 - .L_130)


	//   ....[0]....
.L_130:
        /*007c*/ 	.word	0x00000080


	//   ....[1]....
        /*0080*/ 	.word	0x00001ea0


	//----- nvinfo : EIATTR_INDIRECT_BRANCH_TARGETS
	.align		4
.L_131:
        /*0084*/ 	.byte	0x04, 0x34
        /*0086*/ 	.short	(.L_133 - .L_132)


	//   ....[0]....
.L_132:
        /*0088*/ 	.word	.L_x_351@srel
        /*008c*/ 	.short	0x0
        /*008e*/ 	.short	0x0
        /*0090*/ 	.word	0x3
        /*0094*/ 	.word	.L_x_352@srel
        /*0098*/ 	.word	.L_x_353@srel
        /*009c*/ 	.word	.L_x_354@srel


	//----- nvinfo : EIATTR_CRS_STACK_SIZE
	.align		4
.L_133:
        /*00a0*/ 	.byte	0x04, 0x1e
        /*00a2*/ 	.short	(.L_135 - .L_134)
.L_134:
        /*00a4*/ 	.word	0x00000000


	//----- nvinfo : EIATTR_CBANK_PARAM_SIZE
	.align		4
.L_135:
        /*00a8*/ 	.byte	0x03, 0x19
        /*00aa*/ 	.short	0x0028


	//----- nvinfo : EIATTR_PARAM_CBANK
	.align		4
        /*00ac*/ 	.byte	0x04, 0x0a
        /*00ae*/ 	.short	(.L_137 - .L_136)
	.align		4
.L_136:
        /*00b0*/ 	.word	index@(.nv.constant0.quantum_measure_stochastic_kernel)
        /*00b4*/ 	.short	0x0380
        /*00b6*/ 	.short	0x0028


	//----- nvinfo : EIATTR_SW_WAR
	.align		4
.L_137:
        /*00b8*/ 	.byte	0x04, 0x36
        /*00ba*/ 	.short	(.L_139 - .L_138)
.L_138:
        /*00bc*/ 	.word	0x00000008
.L_139:


//--------------------- .nv.info.quantum_evolve_complex_kernel --------------------------
	.section	.nv.info.quantum_evolve_complex_kernel,"",@"SHT_CUDA_INFO"
	.sectionflags	@""
	.align	4


	//----- nvinfo : EIATTR_CUDA_API_VERSION
	.align		4
        /*0000*/ 	.byte	0x04, 0x37
        /*0002*/ 	.short	(.L_141 - .L_140)
.L_140:
        /*0004*/ 	.word	0x00000082


	//----- nvinfo : EIATTR_KPARAM_INFO
	.align		4
.L_141:
        /*0008*/ 	.byte	0x04, 0x17
        /*000a*/ 	.short	(.L_143 - .L_142)
.L_142:
        /*000c*/ 	.word	0x00000000
        /*0010*/ 	.short	0x0008
        /*0012*/ 	.short	0x0030
        /*0014*/ 	.byte	0x00, 0xf0, 0x11, 0x00


	//----- nvinfo : EIATTR_KPARAM_INFO
	.align		4
.L_143:
        /*0018*/ 	.byte	0x04, 0x17
        /*001a*/ 	.short	(.L_145 - .L_144)
.L_144:
        /*001c*/ 	.word	0x00000000
        /*0020*/ 	.short	0x0007
        /*0022*/ 	.short	0x002c
        /*0024*/ 	.byte	0x00, 0xf0, 0x11, 0x00


	//----- nvinfo : EIATTR_KPARAM_INFO
	.align		4
.L_145:
        /*0028*/ 	.byte	0x04, 0x17
        /*002a*/ 	.short	(.L_147 - .L_146)
.L_146:
        /*002c*/ 	.word	0x00000000
        /*0030*/ 	.short	0x0006
        /*0032*/ 	.short	0x0028
        /*0034*/ 	.byte	0x00, 0xf0, 0x11, 0x00


	//----- nvinfo : EIATTR_KPARAM_INFO
	.align		4
.L_147:
        /*0038*/ 	.byte	0x04, 0x17
        /*003a*/ 	.short	(.L_149 - .L_148)
.L_148:
        /*003c*/ 	.word	0x00000000
        /*0040*/ 	.short	0x0005
        /*0042*/ 	.short	0x0024
        /*0044*/ 	.byte	0x00, 0xf0, 0x11, 0x00


	//----- nvinfo : EIATTR_KPARAM_INFO
	.align		4
.L_149:
        /*0048*/ 	.byte	0x04, 0x17
        /*004a*/ 	.short	(.L_151 - .L_150)
.L_150:
        /*004c*/ 	.word	0x00000000
        /*0050*/ 	.short	0x0004
        /*0052*/ 	.short	0x0020
        /*0054*/ 	.byte	0x00, 0xf0, 0x11, 0x00


	//----- nvinfo : EIATTR_KPARAM_INFO
	.align		4
.L_151:
        /*0058*/ 	.byte	0x04, 0x17
        /*005a*/ 	.short	(.L_153 - .L_152)
.L_152:
        /*005c*/ 	.word	0x00000000
        /*0060*/ 	.short	0x0003
        /*0062*/ 	.short	0x0018
        /*0064*/ 	.byte	0x00, 0xf5, 0x21, 0x00


	//----- nvinfo : EIATTR_KPARAM_INFO
	.align		4
.L_153:
        /*0068*/ 	.byte	0x04, 0x17
        /*006a*/ 	.short	(.L_155 - .L_154)
.L_154:
        /*006c*/ 	.word	0x00000000
        /*0070*/ 	.short	0x0002
        /*0072*/ 	.short	0x0010
        /*0074*/ 	.byte	0x00, 0xf5, 0x21, 0x00


	//----- nvinfo : EIATTR_KPARAM_INFO
	.align		4
.L_155:
        /*0078*/ 	.byte	0x04, 0x17
        /*007a*/ 	.short	(.L_157 - .L_156)
.L_156:
        /*007c*/ 	.word	0x00000000
        /*0080*/ 	.short	0x0001
        /*0082*/ 	.short	0x0008
        /*0084*/ 	.byte	0x00, 0xf5, 0x21, 0x00


	//----- nvinfo : EIATTR_KPARAM_INFO
	.align		4
.L_157:
        /*0088*/ 	.byte	0x04, 0x17
        /*008a*/ 	.short	(.L_159 - .L_158)
.L_158:
        /*008c*/ 	.word	0x00000000
        /*0090*/ 	.short	0x0000
        /*0092*/ 	.short	0x0000
        /*0094*/ 	.byte	0x00, 0xf5, 0x21, 0x00


	//----- nvinfo : EIATTR_SPARSE_MMA_MASK
	.align		4
.L_159:
        /*0098*/ 	.byte	0x03, 0x50
        /*009a*/ 	.short	0x0000


	//----- nvinfo : EIATTR_MAXREG_COUNT
	.align		4
        /*009c*/ 	.byte	0x03, 0x1b
        /*009e*/ 	.short	0x00ff


	//----- nvinfo : EIATTR_MERCURY_ISA_VERSION
	.align		4
        /*00a0*/ 	.byte	0x03, 0x5f
        /*00a2*/ 	.short	0x0101


	//----- nvinfo : EIATTR_VRC_CTA_INIT_COUNT
	.align		4
        /*00a4*/ 	.byte	0x02, 0x4a
	.zero		1
	.zero		1


	//----- nvinfo : EIATTR_EXIT_INSTR_OFFSETS
	.align		4
        /*00a8*/ 	.byte	0x04, 0x1c
        /*00aa*/ 	.short	(.L_161 - .L_160)


	//   ....[0]....
.L_160:
        /*00ac*/ 	.word	0x00000080


	//   ....[1]....
        /*00b0*/ 	.word	0x00003890


	//   ....[2]....
        /*00b4*/ 	.word	0x00004b20


	//   ....[3]....
        /*00b8*/ 	.word	0x00005450


	//   ....[4]....
        /*00bc*/ 	.word	0x00005940


	//   ....[5]....
        /*00c0*/ 	.word	0x00005bb0


	//----- nvinfo : EIATTR_CRS_STACK_SIZE
	.align		4
.L_161:
        /*00c4*/ 	.byte	0x04, 0x1e
        /*00c6*/ 	.short	(.L_163 - .L_162)
.L_162:
        /*00c8*/ 	.word	0x00000000


	//----- nvinfo : EIATTR_CBANK_PARAM_SIZE
	.align		4
.L_163:
        /*00cc*/ 	.byte	0x03, 0x19
        /*00ce*/ 	.short	0x0034


	//----- nvinfo : EIATTR_PARAM_CBANK
	.align		4
        /*00d0*/ 	.byte	0x04, 0x0a
        /*00d2*/ 	.short	(.L_165 - .L_164)
	.align		4
.L_164:
        /*00d4*/ 	.word	index@(.nv.constant0.quantum_evolve_complex_kernel)
        /*00d8*/ 	.short	0x0380
        /*00da*/ 	.short	0x0034


	//----- nvinfo : EIATTR_SW_WAR
	.align		4
.L_165:
        /*00dc*/ 	.byte	0x04, 0x36
        /*00de*/ 	.short	(.L_167 - .L_166)
.L_166:
        /*00e0*/ 	.word	0x00000008
.L_167:


//--------------------- .nv.info.init_amplitudes_kernel --------------------------
	.section	.nv.info.init_amplitudes_kernel,"",@"SHT_CUDA_INFO"
	.sectionflags	@""
	.align	4


	//----- nvinfo : EIATTR_CUDA_API_VERSION
	.align		4
        /*0000*/ 	.byte	0x04, 0x37
        /*0002*/ 	.short	(.L_169 - .L_168)
.L_168:
        /*0004*/ 	.word	0x00000082


	//----- nvinfo : EIATTR_KPARAM_INFO
	.align		4
.L_169:
        /*0008*/ 	.byte	0x04, 0x17
        /*000a*/ 	.short	(.L_171 - .L_170)
.L_170:
        /*000c*/ 	.word	0x00000000
        /*0010*/ 	.short	0x0002
        /*0012*/ 	.short	0x000c
        /*0014*/ 	.byte	0x00, 0xf0, 0x11, 0x00


	//----- nvinfo : EIATTR_KPARAM_INFO
	.align		4
.L_171:
        /*0018*/ 	.byte	0x04, 0x17
        /*001a*/ 	.short	(.L_173 - .L_172)
.L_172:
        /*001c*/ 	.word	0x00000000
        /*0020*/ 	.short	0x0001
        /*0022*/ 	.short	0x0008
        /*0024*/ 	.byte	0x00, 0xf0, 0x11, 0x00


	//----- nvinfo : EIATTR_KPARAM_INFO
	.align		4
.L_173:
        /*0028*/ 	.byte	0x04, 0x17
        /*002a*/ 	.short	(.L_175 - .L_174)
.L_174:
        /*002c*/ 	.word	0x00000000
        /*0030*/ 	.short	0x0000
        /*0032*/ 	.short	0x0000
        /*0034*/ 	.byte	0x00, 0xf5, 0x21, 0x00


	//----- nvinfo : EIATTR_SPARSE_MMA_MASK
	.align		4
.L_175:
        /*0038*/ 	.byte	0x03, 0x50
        /*003a*/ 	.short	0x0000


	//----- nvinfo : EIATTR_MAXREG_COUNT
	.align		4
        /*003c*/ 	.byte	0x03, 0x1b
        /*003e*/ 	.short	0x00ff


	//----- nvinfo : EIATTR_MERCURY_ISA_VERSION
	.align		4
        /*0040*/ 	.byte	0x03, 0x5f
        /*0042*/ 	.short	0x0101


	//----- nvinfo : EIATTR_VRC_CTA_INIT_COUNT
	.align		4
        /*0044*/ 	.byte	0x02, 0x4a
	.zero		1
	.zero		1


	//----- nvinfo : EIATTR_EXIT_INSTR_OFFSETS
	.align		4
        /*0048*/ 	.byte	0x04, 0x1c
        /*004a*/ 	.short	(.L_177 - .L_176)


	//   ....[0]....
.L_176:
        /*004c*/ 	.word	0x00000080


	//   ....[1]....
        /*0050*/ 	.word	0x00000260


	//----- nvinfo : EIATTR_CRS_STACK_SIZE
	.align		4
.L_177:
        /*0054*/ 	.byte	0x04, 0x1e
        /*0056*/ 	.short	(.L_179 - .L_178)
.L_178:
        /*0058*/ 	.word	0x00000000


	//----- nvinfo : EIATTR_CBANK_PARAM_SIZE
	.align		4
.L_179:
        /*005c*/ 	.byte	0x03, 0x19
        /*005e*/ 	.short	0x0010


	//----- nvinfo : EIATTR_PARAM_CBANK
	.align		4
        /*0060*/ 	.byte	0x04, 0x0a
        /*0062*/ 	.short	(.L_181 - .L_180)
	.align		4
.L_180:
        /*0064*/ 	.word	index@(.nv.constant0.init_amplitudes_kernel)
        /*0068*/ 	.short	0x0380
        /*006a*/ 	.short	0x0010


	//----- nvinfo : EIATTR_SW_WAR
	.align		4
.L_181:
        /*006c*/ 	.byte	0x04, 0x36
        /*006e*/ 	.short	(.L_183 - .L_182)
.L_182:
        /*0070*/ 	.word	0x00000008
.L_183:


//--------------------- .nv.info.quantum_evolve_measure_fused_kernel --------------------------
	.section	.nv.info.quantum_evolve_measure_fused_kernel,"",@"SHT_CUDA_INFO"
	.sectionflags	@""
	.align	4


	//----- nvinfo : EIATTR_CUDA_API_VERSION
	.align		4
        /*0000*/ 	.byte	0x04, 0x37
        /*0002*/ 	.short	(.L_185 - .L_184)
.L_184:
        /*0004*/ 	.word	0x00000082


	//----- nvinfo : EIATTR_KPARAM_INFO
	.align		4
.L_185:
        /*0008*/ 	.byte	0x04, 0x17
        /*000a*/ 	.short	(.L_187 - .L_186)
.L_186:
        /*000c*/ 	.word	0x00000000
        /*0010*/ 	.short	0x0005
        /*0012*/ 	.short	0x0020
        /*0014*/ 	.byte	0x00, 0xf0, 0x11, 0x00


	//----- nvinfo : EIATTR_KPARAM_INFO
	.align		4
.L_187:
        /*0018*/ 	.byte	0x04, 0x17
        /*001a*/ 	.short	(.L_189 - .L_188)
.L_188:
        /*001c*/ 	.word	0x00000000
        /*0020*/ 	.short	0x0004
        /*0022*/ 	.short	0x001c
        /*0024*/ 	.byte	0x00, 0xf0, 0x11, 0x00


	//----- nvinfo : EIATTR_KPARAM_INFO
	.align		4
.L_189:
        /*0028*/ 	.byte	0x04, 0x17
        /*002a*/ 	.short	(.L_191 - .L_190)
.L_190:
        /*002c*/ 	.word	0x00000000
        /*0030*/ 	.short	0x0003
        /*0032*/ 	.short	0x0018
        /*0034*/ 	.byte	0x00, 0xf0, 0x11, 0x00


	//----- nvinfo : EIATTR_KPARAM_INFO
	.align		4
.L_191:
        /*0038*/ 	.byte	0x04, 0x17
        /*003a*/ 	.short	(.L_193 - .L_192)
.L_192:
        /*003c*/ 	.word	0x00000000
        /*0040*/ 	.short	0x0002
        /*0042*/ 	.short	0x0010
        /*0044*/ 	.byte	0x00, 0xf5, 0x21, 0x00


	//----- nvinfo : EIATTR_KPARAM_INFO
	.align		4
.L_193:
        /*0048*/ 	.byte	0x04, 0x17
        /*004a*/ 	.short	(.L_195 - .L_194)
.L_194:
        /*004c*/ 	.word	0x00000000
        /*0050*/ 	.short	0x0001
        /*0052*/ 	.short	0x0008
        /*0054*/ 	.byte	0x00, 0xf5, 0x21, 0x00


	//----- nvinfo : EIATTR_KPARAM_INFO
	.align		4
.L_195:
        /*0058*/ 	.byte	0x04, 0x17
        /*005a*/ 	.short	(.L_197 - .L_196)
.L_196:
        /*005c*/ 	.word	0x00000000
        /*0060*/ 	.short	0x0000
        /*0062*/ 	.short	0x0000
        /*0064*/ 	.byte	0x00, 0xf5, 0x21, 0x00


	//----- nvinfo : EIATTR_SPARSE_MMA_MASK
	.align		4
.L_197:
        /*0068*/ 	.byte	0x03, 0x50
        /*006a*/ 	.short	0x0000


	//----- nvinfo : EIATTR_MAXREG_COUNT
	.align		4
        /*006c*/ 	.byte	0x03, 0x1b
        /*006e*/ 	.short	0x00ff


	//----- nvinfo : EIATTR_MERCURY_ISA_VERSION
	.align		4
        /*0070*/ 	.byte	0x03, 0x5f
        /*0072*/ 	.short	0x0101


	//----- nvinfo : EIATTR_VRC_CTA_INIT_COUNT
	.align		4
        /*0074*/ 	.byte	0x02, 0x4a
	.zero		1
	.zero		1


	//----- nvinfo : EIATTR_EXIT_INSTR_OFFSETS
	.align		4
        /*0078*/ 	.byte	0x04, 0x1c
        /*007a*/ 	.short	(.L_199 - .L_198)


	//   ....[0]....
.L_198:
        /*007c*/ 	.word	0x00000080


	//   ....[1]....
        /*0080*/ 	.word	0x00002df0


	//----- nvinfo : EIATTR_CRS_STACK_SIZE
	.align		4
.L_199:
        /*0084*/ 	.byte	0x04, 0x1e
        /*0086*/ 	.short	(.L_201 - .L_200)
.L_200:
        /*0088*/ 	.word	0x00000000


	//----- nvinfo : EIATTR_CBANK_PARAM_SIZE
	.align		4
.L_201:
        /*008c*/ 	.byte	0x03, 0x19
        /*008e*/ 	.short	0x0024


	//----- nvinfo : EIATTR_PARAM_CBANK
	.align		4
        /*0090*/ 	.byte	0x04, 0x0a
        /*0092*/ 	.short	(.L_203 - .L_202)
	.align		4
.L_202:
        /*0094*/ 	.word	index@(.nv.constant0.quantum_evolve_measure_fused_kernel)
        /*0098*/ 	.short	0x0380
        /*009a*/ 	.short	0x0024


	//----- nvinfo : EIATTR_SW_WAR
	.align		4
.L_203:
        /*009c*/ 	.byte	0x04, 0x36
        /*009e*/ 	.short	(.L_205 - .L_204)
.L_204:
        /*00a0*/ 	.word	0x00000008
.L_205:


//--------------------- .nv.info.quantum_measure_kernel --------------------------
	.section	.nv.info.quantum_measure_kernel,"",@"SHT_CUDA_INFO"
	.sectionflags	@""
	.align	4


	//----- nvinfo : EIATTR_CUDA_API_VERSION
	.align		4
        /*0000*/ 	.byte	0x04, 0x37
        /*0002*/ 	.short	(.L_207 - .L_206)
.L_206:
        /*0004*/ 	.word	0x00000082


	//----- nvinfo : EIATTR_KPARAM_INFO
	.align		4
.L_207:
        /*0008*/ 	.byte	0x04, 0x17
        /*000a*/ 	.short	(.L_209 - .L_208)
.L_208:
        /*000c*/ 	.word	0x00000000
        /*0010*/ 	.short	0x0004
        /*0012*/ 	.short	0x001c
        /*0014*/ 	.byte	0x00, 0xf0, 0x11, 0x00


	//----- nvinfo : EIATTR_KPARAM_INFO
	.align		4
.L_209:
        /*0018*/ 	.byte	0x04, 0x17
        /*001a*/ 	.short	(.L_211 - .L_210)
.L_210:
        /*001c*/ 	.word	0x00000000
        /*0020*/ 	.short	0x0003
        /*0022*/ 	.short	0x0018
        /*0024*/ 	.byte	0x00, 0xf0, 0x11, 0x00


	//----- nvinfo : EIATTR_KPARAM_INFO
	.align		4
.L_211:
        /*0028*/ 	.byte	0x04, 0x17
        /*002a*/ 	.short	(.L_213 - .L_212)
.L_212:
        /*002c*/ 	.word	0x00000000
        /*0030*/ 	.short	0x0002
        /*0032*/ 	.short	0x0010
        /*0034*/ 	.byte	0x00, 0xf0, 0x21, 0x00


	//----- nvinfo : EIATTR_KPARAM_INFO
	.align		4
.L_213:
        /*0038*/ 	.byte	0x04, 0x17
        /*003a*/ 	.short	(.L_215 - .L_214)
.L_214:
        /*003c*/ 	.word	0x00000000
        /*0040*/ 	.short	0x0001
        /*0042*/ 	.short	0x0008
        /*0044*/ 	.byte	0x00, 0xf5, 0x21, 0x00


	//----- nvinfo : EIATTR_KPARAM_INFO
	.align		4
.L_215:
        /*0048*/ 	.byte	0x04, 0x17
        /*004a*/ 	.short	(.L_217 - .L_216)
.L_216:
        /*004c*/ 	.word	0x00000000
        /*0050*/ 	.short	0x0000
        /*0052*/ 	.short	0x0000
        /*0054*/ 	.byte	0x00, 0xf5, 0x21, 0x00


	//----- nvinfo : EIATTR_SPARSE_MMA_MASK
	.align		4
.L_217:
        /*0058*/ 	.byte	0x03, 0x50
        /*005a*/ 	.short	0x0000


	//----- nvinfo : EIATTR_MAXREG_COUNT
	.align		4
        /*005c*/ 	.byte	0x03, 0x1b
        /*005e*/ 	.short	0x00ff


	//----- nvinfo : EIATTR_MERCURY_ISA_VERSION
	.align		4
        /*0060*/ 	.byte	0x03, 0x5f
        /*0062*/ 	.short	0x0101


	//----- nvinfo : EIATTR_VRC_CTA_INIT_COUNT
	.align		4
        /*0064*/ 	.byte	0x02, 0x4a
	.zero		1
	.zero		1


	//----- nvinfo : EIATTR_EXIT_INSTR_OFFSETS
	.align		4
        /*0068*/ 	.byte	0x04, 0x1c
        /*006a*/ 	.short	(.L_219 - .L_218)


	//   ....[0]....
.L_218:
        /*006c*/ 	.word	0x00000070


	//   ....[1]....
        /*0070*/ 	.word	0x00000d50


	//----- nvinfo : EIATTR_CBANK_PARAM_SIZE
	.align		4
.L_219:
        /*0074*/ 	.byte	0x03, 0x19
        /*0076*/ 	.short	0x0020


	//----- nvinfo : EIATTR_PARAM_CBANK
	.align		4
        /*0078*/ 	.byte	0x04, 0x0a
        /*007a*/ 	.short	(.L_221 - .L_220)
	.align		4
.L_220:
        /*007c*/ 	.word	index@(.nv.constant0.quantum_measure_kernel)
        /*0080*/ 	.short	0x0380
        /*0082*/ 	.short	0x0020


	//----- nvinfo : EIATTR_SW_WAR
	.align		4
.L_221:
        /*0084*/ 	.byte	0x04, 0x36
        /*0086*/ 	.short	(.L_223 - .L_222)
.L_222:
        /*0088*/ 	.word	0x00000008
.L_223:


//--------------------- .nv.info.quantum_evolve_kernel --------------------------
	.section	.nv.info.quantum_evolve_kernel,"",@"SHT_CUDA_INFO"
	.sectionflags	@""
	.align	4


	//----- nvinfo : EIATTR_CUDA_API_VERSION
	.align		4
        /*0000*/ 	.byte	0x04, 0x37
        /*0002*/ 	.short	(.L_225 - .L_224)
.L_224:
        /*0004*/ 	.word	0x00000082


	//----- nvinfo : EIATTR_KPARAM_INFO
	.align		4
.L_225:
        /*0008*/ 	.byte	0x04, 0x17
        /*000a*/ 	.short	(.L_227 - .L_226)
.L_226:
        /*000c*/ 	.word	0x00000000
        /*0010*/ 	.short	0x0005
        /*0012*/ 	.short	0x0020
        /*0014*/ 	.byte	0x00, 0xf0, 0x11, 0x00


	//----- nvinfo : EIATTR_KPARAM_INFO
	.align		4
.L_227:
        /*0018*/ 	.byte	0x04, 0x17
        /*001a*/ 	.short	(.L_229 - .L_228)
.L_228:
        /*001c*/ 	.word	0x00000000
        /*0020*/ 	.short	0x0004
        /*0022*/ 	.short	0x001c
        /*0024*/ 	.byte	0x00, 0xf0, 0x11, 0x00


	//----- nvinfo : EIATTR_KPARAM_INFO
	.align		4
.L_229:
        /*0028*/ 	.byte	0x04, 0x17
        /*002a*/ 	.short	(.L_231 - .L_230)
.L_230:
        /*002c*/ 	.word	0x00000000
        /*0030*/ 	.short	0x0003
        /*0032*/ 	.short	0x0018
        /*0034*/ 	.byte	0x00, 0xf0, 0x11, 0x00


	//----- nvinfo : EIATTR_KPARAM_INFO
	.align		4
.L_231:
        /*0038*/ 	.byte	0x04, 0x17
        /*003a*/ 	.short	(.L_233 - .L_232)
.L_232:
        /*003c*/ 	.word	0x00000000
        /*0040*/ 	.short	0x0002
        /*0042*/ 	.short	0x0010
        /*0044*/ 	.byte	0x00, 0xf5, 0x21, 0x00


	//----- nvinfo : EIATTR_KPARAM_INFO
	.align		4
.L_233:
        /*0048*/ 	.byte	0x04, 0x17
        /*004a*/ 	.short	(.L_235 - .L_234)
.L_234:
        /*004c*/ 	.word	0x00000000
        /*0050*/ 	.short	0x0001
        /*0052*/ 	.short	0x0008
        /*0054*/ 	.byte	0x00, 0xf5, 0x21, 0x00


	//----- nvinfo : EIATTR_KPARAM_INFO
	.align		4
.L_235:
        /*0058*/ 	.byte	0x04, 0x17
        /*005a*/ 	.short	(.L_237 - .L_236)
.L_236:
        /*005c*/ 	.word	0x00000000
        /*0060*/ 	.short	0x0000
        /*0062*/ 	.short	0x0000
        /*0064*/ 	.byte	0x00, 0xf5, 0x21, 0x00


	//----- nvinfo : EIATTR_SPARSE_MMA_MASK
	.align		4
.L_237:
        /*0068*/ 	.byte	0x03, 0x50
        /*006a*/ 	.short	0x0000


	//----- nvinfo : EIATTR_MAXREG_COUNT
	.align		4
        /*006c*/ 	.byte	0x03, 0x1b
        /*006e*/ 	.short	0x00ff


	//----- nvinfo : EIATTR_MERCURY_ISA_VERSION
	.align		4
        /*0070*/ 	.byte	0x03, 0x5f
        /*0072*/ 	.short	0x0101


	//----- nvinfo : EIATTR_VRC_CTA_INIT_COUNT
	.align		4
        /*0074*/ 	.byte	0x02, 0x4a
	.zero		1
	.zero		1


	//----- nvinfo : EIATTR_EXIT_INSTR_OFFSETS
	.align		4
        /*0078*/ 	.byte	0x04, 0x1c
        /*007a*/ 	.short	(.L_239 - .L_238)


	//   ....[0]....
.L_238:
        /*007c*/ 	.word	0x00000080


	//   ....[1]....
        /*0080*/ 	.word	0x00001ae0


	//   ....[2]....
        /*0084*/ 	.word	0x00002c20


	//   ....[3]....
        /*0088*/ 	.word	0x000034c0


	//   ....[4]....
        /*008c*/ 	.word	0x00003960


	//   ....[5]....
        /*0090*/ 	.word	0x00003af0


	//----- nvinfo : EIATTR_CRS_STACK_SIZE
	.align		4
.L_239:
        /*0094*/ 	.byte	0x04, 0x1e
        /*0096*/ 	.short	(.L_241 - .L_240)
.L_240:
        /*0098*/ 	.word	0x00000000


	//----- nvinfo : EIATTR_CBANK_PARAM_SIZE
	.align		4
.L_241:
        /*009c*/ 	.byte	0x03, 0x19
        /*009e*/ 	.short	0x0024


	//----- nvinfo : EIATTR_PARAM_CBANK
	.align		4
        /*00a0*/ 	.byte	0x04, 0x0a
        /*00a2*/ 	.short	(.L_243 - .L_242)
	.align		4
.L_242:
        /*00a4*/ 	.word	index@(.nv.constant0.quantum_evolve_kernel)
        /*00a8*/ 	.short	0x0380
        /*00aa*/ 	.short	0x0024


	//----- nvinfo : EIATTR_SW_WAR
	.align		4
.L_243:
        /*00ac*/ 	.byte	0x04, 0x36
        /*00ae*/ 	.short	(.L_245 - .L_244)
.L_244:
        /*00b0*/ 	.word	0x00000008
.L_245:


//--------------------- .nv.callgraph             --------------------------
	.section	.nv.callgraph,"",@"SHT_CUDA_CALLGRAPH"
	.align	4
	.sectionentsize	8
	.align		4
        /*0000*/ 	.word	0x00000000
	.align		4
        /*0004*/ 	.word	0xffffffff
	.align		4
        /*0008*/ 	.word	0x00000000
	.align		4
        /*000c*/ 	.word	0xfffffffe
	.align		4
        /*0010*/ 	.word	0x00000000
	.align		4
        /*0014*/ 	.word	0xfffffffd
	.align		4
        /*0018*/ 	.word	0x00000000
	.align		4
        /*001c*/ 	.word	0xfffffffc


//--------------------- .nv.constant4             --------------------------
	.section	.nv.constant4,"a",@progbits
	.align	8
	.align		8
.nv.constant4:
        /*0000*/ 	.dword	precalc_xorwow_matrix
	.align		8
        /*0008*/ 	.dword	precalc_xorwow_offset_matrix
	.align		8
        /*0010*/ 	.dword	mrg32k3aM1
	.align		8
        /*0018*/ 	.dword	mrg32k3aM2
	.align		8
        /*0020*/ 	.dword	mrg32k3aM1SubSeq
	.align		8
        /*0028*/ 	.dword	mrg32k3aM2SubSeq
	.align		8
        /*0030*/ 	.dword	mrg32k3aM1Seq
	.align		8
        /*0038*/ 	.dword	mrg32k3aM2Seq
	.align		8
        /*0040*/ 	.dword	__cudart_i2opi_f


//--------------------- .nv.constant3             --------------------------
	.section	.nv.constant3,"a",@progbits
	.align	8
.nv.constant3:
	.type		__cr_lgamma_table,@object
	.size		__cr_lgamma_table,(.L_8 - __cr_lgamma_table)
__cr_lgamma_table:
        /*0000*/ 	.byte	0x00, 0x00, 0x00, 0x00, 0x00, 0x00, 0x00, 0x00, 0x00, 0x00, 0x00, 0x00, 0x00, 0x00, 0x00, 0x00
        /*0010*/ 	.byte	0xef, 0x39, 0xfa, 0xfe, 0x42, 0x2e, 0xe6, 0x3f, 0x02, 0x20, 0x2a, 0xfa, 0x0b, 0xab, 0xfc, 0x3f
        /*0020*/ 	.byte	0xf9, 0x2c, 0x92, 0x7c, 0xa7, 0x6c, 0x09, 0x40, 0xc9, 0x79, 0x44, 0x3c, 0x64, 0x26, 0x13, 0x40
        /*0030*/ 	.byte	0xca, 0x01, 0xcf, 0x3a, 0x27, 0x51, 0x1a, 0x40, 0x30, 0xcc, 0x2d, 0xf3, 0xe1, 0x0c, 0x21, 0x40
        /*0040*/ 	.byte	0x0d, 0xb7, 0xfc, 0x82, 0x8e, 0x35, 0x25, 0x40
.L_8:


//--------------------- .nv.constant2.quantum_measure_stochastic_kernel --------------------------
	.section	.nv.constant2.quantum_measure_stochastic_kernel,"a",@progbits
	.sectionflags	@""
	.align	4
.nv.constant2.quantum_measure_stochastic_kernel:
        /*0000*/ 	.byte	0x30, 0x17, 0x00, 0x00, 0x50, 0x17, 0x00, 0x00, 0x10, 0x17, 0x00, 0x00


//--------------------- .text.init_complex_amplitudes_kernel --------------------------
	.section	.text.init_complex_amplitudes_kernel,"ax",@progbits
	.align	128
        .global         init_complex_amplitudes_kernel
        .type           init_complex_amplitudes_kernel,@function
        .size           init_complex_amplitudes_kernel,(.L_x_356 - init_complex_amplitudes_kernel)
        .other          init_complex_amplitudes_kernel,@"STO_CUDA_ENTRY STV_DEFAULT"
init_complex_amplitudes_kernel:
.text.init_complex_amplitudes_kernel:
[----:B------:R-:W-:Y:S01]  /*0000*/  LDC R1, c[0x0][0x37c] ;  /* 0x0000df00ff017b82 */ /* 0x000fe20000000800 */
[----:B------:R-:W0:Y:S07]  /*0010*/  S2R R3, SR_TID.X ;  /* 0x0000000000037919 */ /* 0x000e2e0000002100 */
[----:B------:R-:W0:Y:S01]  /*0020*/  S2UR UR6, SR_CTAID.X ;  /* 0x00000000000679c3 */ /* 0x000e220000002500 */
[----:B------:R-:W1:Y:S07]  /*0030*/  LDCU.64 UR4, c[0x0][0x390] ;  /* 0x00007200ff0477ac */ /* 0x000e6e0008000a00 */
[----:B------:R-:W0:Y:S01]  /*0040*/  LDC R2, c[0x0][0x360] ;  /* 0x0000d800ff027b82 */ /* 0x000e220000000800 */
[----:B-1----:R-:W-:Y:S01]  /*0050*/  UIMAD UR4, UR5, UR4, URZ ;  /* 0x00000004050472a4 */ /* 0x002fe2000f8e02ff */
[----:B0-----:R-:W-:-:S05]  /*0060*/  IMAD R2, R2, UR6, R3 ;  /* 0x0000000602027c24 */ /* 0x001fca000f8e0203 */
[----:B------:R-:W-:-:S13]  /*0070*/  ISETP.GE.AND P0, PT, R2, UR4, PT ;  /* 0x0000000402007c0c */ /* 0x000fda000bf06270 */
[----:B------:R-:W-:Y:S05]  /*0080*/  @P0 EXIT ;  /* 0x000000000000094d */ /* 0x000fea0003800000 */
[----:B------:R-:W0:Y:S01]  /*0090*/  LDCU.64 UR6, c[0x0][0x398] ;  /* 0x00007300ff0677ac */ /* 0x000e220008000a00 */
[----:B------:R-:W-:Y:S01]  /*00a0*/  SHF.R.S32.HI R0, RZ, 0x1f, R2 ;  /* 0x0000001fff007819 */ /* 0x000fe20000011402 */
[----:B------:R-:W-:-:S03]  /*00b0*/  IMAD.WIDE.U32 R4, R2, -0x326172a9, RZ ;  /* 0xcd9e8d5702047825 */ /* 0x000fc600078e00ff */
[----:B0-----:R-:W-:Y:S01]  /*00c0*/  LOP3.LUT R0, R0, UR7, RZ, 0x3c, !PT ;  /* 0x0000000700007c12 */ /* 0x001fe2000f8e3cff */
[----:B------:R-:W-:Y:S02]  /*00d0*/  UIADD3 UR4, UPT, UPT, UR6, -0x61c88647, URZ ;  /* 0x9e3779b906047890 */ /* 0x000fe4000fffe0ff */
[----:B------:R-:W-:Y:S01]  /*00e0*/  LOP3.LUT R5, R5, UR6, RZ, 0x3c, !PT ;  /* 0x0000000605057c12 */ /* 0x000fe2000f8e3cff */
[----:B------:R-:W-:Y:S01]  /*00f0*/  UIADD3 UR8, UPT, UPT, UR7, 0x76cf5d0a, URZ ;  /* 0x76cf5d0a07087890 */ /* 0x000fe2000fffe0ff */
[----:B------:R-:W-:-:S05]  /*0100*/  IMAD.WIDE.U32 R6, R0, -0x326172a9, RZ ;  /* 0xcd9e8d5700067825 */ /* 0x000fca00078e00ff */
[----:B------:R-:W-:Y:S01]  /*0110*/  LOP3.LUT R8, R4, UR4, R7, 0x96, !PT ;  /* 0x0000000404087c12 */ /* 0x000fe2000f8e9607 */
[----:B------:R-:W-:Y:S01]  /*0120*/  UIADD3 UR4, UPT, UPT, UR7, -0x4498517b, URZ ;  /* 0xbb67ae8507047890 */ /* 0x000fe2000fffe0ff */
[----:B------:R-:W-:-:S04]  /*0130*/  IMAD.WIDE.U32 R4, R5, -0x2daee0ad, RZ ;  /* 0xd2511f5305047825 */ /* 0x000fc800078e00ff */
[----:B------:R-:W-:Y:S01]  /*0140*/  IMAD.WIDE.U32 R8, R8, -0x2daee0ad, RZ ;  /* 0xd2511f5308087825 */ /* 0x000fe200078e00ff */
[----:B------:R-:W-:Y:S01]  /*0150*/  LOP3.LUT R5, R5, UR4, RZ, 0x3c, !PT ;  /* 0x0000000405057c12 */ /* 0x000fe2000f8e3cff */
[----:B------:R-:W-:-:S03]  /*0160*/  UIADD3 UR4, UPT, UPT, UR6, 0x3c6ef372, URZ ;  /* 0x3c6ef37206047890 */ /* 0x000fc6000fffe0ff */
[----:B------:R-:W-:Y:S01]  /*0170*/  LOP3.LUT R10, R9, UR8, R4, 0x96, !PT ;  /* 0x00000008090a7c12 */ /* 0x000fe2000f8e9604 */
[----:B------:R-:W-:Y:S01]  /*0180*/  UIADD3 UR8, UPT, UPT, UR6, -0x255992d5, URZ ;  /* 0xdaa66d2b06087890 */ /* 0x000fe2000fffe0ff */
[----:B------:R-:W-:-:S04]  /*0190*/  IMAD.WIDE.U32 R4, R5, -0x326172a9, RZ ;  /* 0xcd9e8d5705047825 */ /* 0x000fc800078e00ff */
[----:B------:R-:W-:Y:S01]  /*01a0*/  IMAD.WIDE.U32 R10, R10, -0x326172a9, RZ ;  /* 0xcd9e8d570a0a7825 */ /* 0x000fe200078e00ff */
[----:B------:R-:W-:Y:S01]  /*01b0*/  LOP3.LUT R5, R5, UR4, R6, 0x96, !PT ;  /* 0x0000000405057c12 */ /* 0x000fe2000f8e9606 */
        /* <DEDUP_REMOVED lines=8> */
[----:B------:R-:W-:Y:S01]  /*0240*/  UIADD3 UR8, UPT, UPT, UR6, 0x1715609d, URZ ;  /* 0x1715609d06087890 */ /* 0x000fe2000fffe0ff */
[----:B------:R-:W-:-:S04]  /*0250*/  IMAD.WIDE.U32 R4, R5, -0x326172a9, RZ ;  /* 0xcd9e8d5705047825 */ /* 0x000fc800078e00ff */
[----:B------:R-:W-:Y:S01]  /*0260*/  IMAD.WIDE.U32 R8, R8, -0x326172a9, RZ ;  /* 0xcd9e8d5708087825 */ /* 0x000fe200078e00ff */
[----:B------:R-:W-:Y:S01]  /*0270*/  LOP3.LUT R5, R5, UR4, R10, 0x96, !PT ;  /* 0x0000000405057c12 */ /* 0x000fe2000f8e960a */
[----:B------:R-:W-:Y:S02]  /*0280*/  UIADD3 UR4, UPT, UPT, UR7, -0x56f99767, URZ ;  /* 0xa906689907047890 */ /* 0x000fe4000fffe0ff */
[----:B------:R-:W-:Y:S01]  /*0290*/  IMAD.MOV.U32 R7, RZ, RZ, 0x2f800000 ;  /* 0x2f800000ff077424 */ /* 0x000fe200078e00ff */
[----:B------:R-:W-:Y:S01]  /*02a0*/  LOP3.LUT R10, R9, UR8, R4, 0x96, !PT ;  /* 0x00000008090a7c12 */ /* 0x000fe2000f8e9604 */
[----:B------:R-:W-:Y:S01]  /*02b0*/  UIADD3 UR8, UPT, UPT, UR7, 0x646e171e, URZ ;  /* 0x646e171e07087890 */ /* 0x000fe2000fffe0ff */
[----:B------:R-:W-:-:S04]  /*02c0*/  IMAD.WIDE.U32 R4, R5, -0x2daee0ad, RZ ;  /* 0xd2511f5305047825 */ /* 0x000fc800078e00ff */
[----:B------:R-:W-:Y:S01]  /*02d0*/  IMAD.WIDE.U32 R10, R10, -0x2daee0ad, RZ ;  /* 0xd2511f530a0a7825 */ /* 0x000fe200078e00ff */
[----:B------:R-:W-:Y:S01]  /*02e0*/  LOP3.LUT R5, R5, UR4, R6, 0x96, !PT ;  /* 0x0000000405057c12 */ /* 0x000fe2000f8e9606 */
[----:B------:R-:W-:Y:S01]  /*02f0*/  UIADD3 UR4, UPT, UPT, UR6, -0x4ab325aa, URZ ;  /* 0xb54cda5606047890 */ /* 0x000fe2000fffe0ff */
[----:B------:R-:W-:Y:S02]  /*0300*/  I2FP.F32.S32 R6, UR5 ;  /* 0x0000000500067c45 */ /* 0x000fe40008201400 */
[----:B------:R-:W-:Y:S01]  /*0310*/  LOP3.LUT R0, R11, UR8, R4, 0x96, !PT ;  /* 0x000000080b007c12 */ /* 0x000fe2000f8e9604 */
[----:B------:R-:W-:Y:S01]  /*0320*/  UIADD3 UR8, UPT, UPT, UR6, 0x5384540f, URZ ;  /* 0x5384540f06087890 */ /* 0x000fe2000fffe0ff */
[----:B------:R-:W-:-:S04]  /*0330*/  IMAD.WIDE.U32 R4, R5, -0x326172a9, RZ ;  /* 0xcd9e8d5705047825 */ /* 0x000fc800078e00ff */
[----:B------:R-:W-:Y:S01]  /*0340*/  IMAD.HI.U32 R3, R0, -0x326172a9, RZ ;  /* 0xcd9e8d5700037827 */ /* 0x000fe200078e00ff */
[----:B------:R-:W-:Y:S01]  /*0350*/  LOP3.LUT R5, R5, UR4, R8, 0x96, !PT ;  /* 0x0000000405057c12 */ /* 0x000fe2000f8e9608 */
[----:B------:R-:W-:Y:S01]  /*0360*/  UIADD3 UR4, UPT, UPT, UR7, -0x24c28bd8, URZ ;  /* 0xdb3d742807047890 */ /* 0x000fe2000fffe0ff */
[----:B------:R-:W-:Y:S02]  /*0370*/  IADD3 R0, PT, PT, R6, -0xd000000, RZ ;  /* 0xf300000006007810 */ /* 0x000fe40007ffe0ff */
[----:B------:R-:W-:Y:S01]  /*0380*/  LOP3.LUT R3, R3, UR8, R4, 0x96, !PT ;  /* 0x0000000803037c12 */ /* 0x000fe2000f8e9604 */
[----:B------:R-:W-:Y:S01]  /*0390*/  UIADD3 UR8, UPT, UPT, UR7, 0x1fd5c5a3, URZ ;  /* 0x1fd5c5a307087890 */ /* 0x000fe2000fffe0ff */
[----:B------:R-:W-:Y:S01]  /*03a0*/  IMAD.WIDE.U32 R4, R5, -0x2daee0ad, RZ ;  /* 0xd2511f5305047825 */ /* 0x000fe200078e00ff */
[----:B------:R-:W-:-:S03]  /*03b0*/  ISETP.GT.U32.AND P0, PT, R0, 0x727fffff, PT ;  /* 0x727fffff0000780c */ /* 0x000fc60003f04070 */
[----:B------:R-:W-:Y:S01]  /*03c0*/  IMAD.HI.U32 R3, R3, -0x2daee0ad, RZ ;  /* 0xd2511f5303037827 */ /* 0x000fe200078e00ff */
[----:B------:R-:W-:-:S04]  /*03d0*/  LOP3.LUT R10, R5, UR8, R10, 0x96, !PT ;  /* 0x00000008050a7c12 */ /* 0x000fc8000f8e960a */
[----:B------:R-:W-:Y:S01]  /*03e0*/  LOP3.LUT R4, R3, UR4, R4, 0x96, !PT ;  /* 0x0000000403047c12 */ /* 0x000fe2000f8e9604 */
[----:B------:R-:W-:Y:S01]  /*03f0*/  UIADD3 UR4, UPT, UPT, UR6, -0x700cb87f, URZ ;  /* 0x8ff3478106047890 */ /* 0x000fe2000fffe0ff */
[----:B------:R-:W-:-:S03]  /*0400*/  IMAD R3, R10, -0x326172a9, RZ ;  /* 0xcd9e8d570a037824 */ /* 0x000fc600078e02ff */
[----:B------:R-:W-:-:S05]  /*0410*/  IMAD.WIDE.U32 R4, R4, -0x326172a9, RZ ;  /* 0xcd9e8d5704047825 */ /* 0x000fca00078e00ff */
[----:B------:R-:W-:Y:S02]  /*0420*/  LOP3.LUT R3, R5, UR4, R3, 0x96, !PT ;  /* 0x0000000405037c12 */ /* 0x000fe4000f8e9603 */
[----:B------:R0:W1:Y:S01]  /*0430*/  MUFU.RSQ R5, R6 ;  /* 0x0000000600057308 */ /* 0x0000620000001400 */
[----:B------:R-:W-:Y:S02]  /*0440*/  I2FP.F32.U32 R4, R4 ;  /* 0x0000000400047245 */ /* 0x000fe40000201000 */
[----:B------:R-:W-:-:S03]  /*0450*/  I2FP.F32.U32 R3, R3 ;  /* 0x0000000300037245 */ /* 0x000fc60000201000 */
[-C--:B------:R-:W-:Y:S02]  /*0460*/  FFMA R0, R4, R7.reuse, 1.1641532182693481445e-10 ;  /* 0x2f00000004007423 */ /* 0x080fe40000000007 */
[----:B------:R-:W-:Y:S02]  /*0470*/  FFMA R4, R3, R7, 1.1641532182693481445e-10 ;  /* 0x2f00000003047423 */ /* 0x000fe40000000007 */
[----:B------:R-:W-:Y:S02]  /*0480*/  FADD R3, R0, -0.5 ;  /* 0xbf00000000037421 */ /* 0x000fe40000000000 */
[----:B------:R-:W-:Y:S01]  /*0490*/  FADD R4, R4, -0.5 ;  /* 0xbf00000004047421 */ /* 0x000fe20000000000 */
[----:B0-----:R-:W-:Y:S06]  /*04a0*/  @!P0 BRA `(.L_x_0) ;  /* 0x00000000000c8947 */ /* 0x001fec0003800000 */
[----:B------:R-:W-:-:S07]  /*04b0*/  MOV R8, 0x4d0 ;  /* 0x000004d000087802 */ /* 0x000fce0000000f00 */
[----:B-1----:R-:W-:Y:S05]  /*04c0*/  CALL.REL.NOINC `($__internal_1_$__cuda_sm20_sqrt_rn_f32_slowpath) ;  /* 0x0000000400387944 */ /* 0x002fea0003c00000 */
[----:B------:R-:W-:Y:S05]  /*04d0*/  BRA `(.L_x_1) ;  /* 0x0000000000107947 */ /* 0x000fea0003800000 */
.L_x_0:
[----:B-1----:R-:W-:Y:S01]  /*04e0*/  FMUL.FTZ R7, R6, R5 ;  /* 0x0000000506077220 */ /* 0x002fe20000410000 */
[----:B------:R-:W-:-:S03]  /*04f0*/  FMUL.FTZ R5, R5, 0.5 ;  /* 0x3f00000005057820 */ /* 0x000fc60000410000 */
[----:B------:R-:W-:-:S04]  /*0500*/  FFMA R0, -R7, R7, R6 ;  /* 0x0000000707007223 */ /* 0x000fc80000000106 */
[----:B------:R-:W-:-:S07]  /*0510*/  FFMA R0, R0, R5, R7 ;  /* 0x0000000500007223 */ /* 0x000fce0000000007 */
.L_x_1:
[----:B------:R-:W-:Y:S01]  /*0520*/  VIADD R5, R0, 0x1800000 ;  /* 0x0180000000057836 */ /* 0x000fe20000000000 */
[----:B------:R-:W0:Y:S04]  /*0530*/  LDCU.64 UR4, c[0x0][0x358] ;  /* 0x00006b00ff0477ac */ /* 0x000e280008000a00 */
[----:B------:R-:W-:-:S04]  /*0540*/  LOP3.LUT R5, R5, 0x7f800000, RZ, 0xc0, !PT ;  /* 0x7f80000005057812 */ /* 0x000fc800078ec0ff */
[----:B------:R-:W-:-:S13]  /*0550*/  ISETP.GT.U32.AND P0, PT, R5, 0x1ffffff, PT ;  /* 0x01ffffff0500780c */ /* 0x000fda0003f04070 */
[----:B0-----:R-:W-:Y:S05]  /*0560*/  @P0 BRA `(.L_x_2) ;  /* 0x00000000000c0947 */ /* 0x001fea0003800000 */
[----:B------:R-:W-:-:S07]  /*0570*/  MOV R6, 0x590 ;  /* 0x0000059000067802 */ /* 0x000fce0000000f00 */
[----:B------:R-:W-:Y:S05]  /*0580*/  CALL.REL.NOINC `($__internal_0_$__cuda_sm20_rcp_rn_f32_slowpath) ;  /* 0x00000000003c7944 */ /* 0x000fea0003c00000 */
[----:B------:R-:W-:Y:S05]  /*0590*/  BRA `(.L_x_3) ;  /* 0x0000000000107947 */ /* 0x000fea0003800000 */
.L_x_2:
[----:B------:R-:W0:Y:S02]  /*05a0*/  MUFU.RCP R5, R0 ;  /* 0x0000000000057308 */ /* 0x000e240000001000 */
[----:B0-----:R-:W-:-:S04]  /*05b0*/  FFMA R6, R5, R0, -1 ;  /* 0xbf80000005067423 */ /* 0x001fc80000000000 */
[----:B------:R-:W-:-:S04]  /*05c0*/  FADD.FTZ R6, -R6, -RZ ;  /* 0x800000ff06067221 */ /* 0x000fc80000010100 */
[----:B------:R-:W-:-:S07]  /*05d0*/  FFMA R5, R5, R6, R5 ;  /* 0x0000000605057223 */ /* 0x000fce0000000005 */
.L_x_3:
[----:B------:R-:W0:Y:S01]  /*05e0*/  LDC.64 R6, c[0x0][0x380] ;  /* 0x0000e000ff067b82 */ /* 0x000e220000000a00 */
[----:B------:R-:W-:-:S04]  /*05f0*/  FMUL R0, R5, 0.5 ;  /* 0x3f00000005007820 */ /* 0x000fc80000400000 */
[-C--:B------:R-:W-:Y:S01]  /*0600*/  FFMA R11, R4, R0.reuse, R5 ;  /* 0x00000000040b7223 */ /* 0x080fe20000000005 */
[----:B------:R-:W-:Y:S02]  /*0610*/  FMUL R13, R3, R0 ;  /* 0x00000000030d7220 */ /* 0x000fe40000400000 */
[----:B------:R-:W1:Y:S01]  /*0620*/  LDC.64 R8, c[0x0][0x388] ;  /* 0x0000e200ff087b82 */ /* 0x000e620000000a00 */
[----:B0-----:R-:W-:-:S05]  /*0630*/  IMAD.WIDE R4, R2, 0x4, R6 ;  /* 0x0000000402047825 */ /* 0x001fca00078e0206 */
[----:B------:R-:W-:Y:S01]  /*0640*/  STG.E desc[UR4][R4.64], R11 ;  /* 0x0000000b04007986 */ /* 0x000fe2000c101904 */
[----:B-1----:R-:W-:-:S05]  /*0650*/  IMAD.WIDE R2, R2, 0x4, R8 ;  /* 0x0000000402027825 */ /* 0x002fca00078e0208 */
[----:B------:R-:W-:Y:S01]  /*0660*/  STG.E desc[UR4][R2.64], R13 ;  /* 0x0000000d02007986 */ /* 0x000fe2000c101904 */
[----:B------:R-:W-:Y:S05]  /*0670*/  EXIT ;  /* 0x000000000000794d */ /* 0x000fea0003800000 */
        .weak           $__internal_0_$__cuda_sm20_rcp_rn_f32_slowpath
        .type           $__internal_0_$__cuda_sm20_rcp_rn_f32_slowpath,@function
        .size           $__internal_0_$__cuda_sm20_rcp_rn_f32_slowpath,($__internal_1_$__cuda_sm20_sqrt_rn_f32_slowpath - $__internal_0_$__cuda_sm20_rcp_rn_f32_slowpath)
$__internal_0_$__cuda_sm20_rcp_rn_f32_slowpath:
[----:B------:R-:W-:-:S04]  /*0680*/  SHF.L.U32 R5, R0, 0x1, RZ ;  /* 0x0000000100057819 */ /* 0x000fc800000006ff */
[----:B------:R-:W-:-:S04]  /*0690*/  SHF.R.U32.HI R11, RZ, 0x18, R5 ;  /* 0x00000018ff0b7819 */ /* 0x000fc80000011605 */
[----:B------:R-:W-:-:S13]  /*06a0*/  ISETP.NE.U32.AND P0, PT, R11, RZ, PT ;  /* 0x000000ff0b00720c */ /* 0x000fda0003f05070 */
[----:B------:R-:W-:Y:S05]  /*06b0*/  @P0 BRA `(.L_x_4) ;  /* 0x00000000002c0947 */ /* 0x000fea0003800000 */
[----:B------:R-:W-:-:S05]  /*06c0*/  IMAD.SHL.U32 R5, R0, 0x2, RZ ;  /* 0x0000000200057824 */ /* 0x000fca00078e00ff */
[----:B------:R-:W-:-:S13]  /*06d0*/  ISETP.NE.AND P0, PT, R5, RZ, PT ;  /* 0x000000ff0500720c */ /* 0x000fda0003f05270 */
[----:B------:R2:W3:Y:S01]  /*06e0*/  @!P0 MUFU.RCP R5, R0 ;  /* 0x0000000000058308 */ /* 0x0004e20000001000 */
[----:B------:R-:W-:Y:S05]  /*06f0*/  @!P0 BRA `(.L_x_5) ;  /* 0x0000000000a48947 */ /* 0x000fea0003800000 */
[----:B------:R-:W-:-:S04]  /*0700*/  FFMA R7, R0, 1.84467440737095516160e+19, RZ ;  /* 0x5f80000000077823 */ /* 0x000fc800000000ff */
[----:B--2---:R-:W3:Y:S02]  /*0710*/  MUFU.RCP R0, R7 ;  /* 0x0000000700007308 */ /* 0x004ee40000001000 */
[----:B---3--:R-:W-:-:S04]  /*0720*/  FFMA R5, R7, R0, -1 ;  /* 0xbf80000007057423 */ /* 0x008fc80000000000 */
[----:B------:R-:W-:-:S04]  /*0730*/  FADD.FTZ R5, -R5, -RZ ;  /* 0x800000ff05057221 */ /* 0x000fc80000010100 */
[----:B------:R-:W-:-:S04]  /*0740*/  FFMA R0, R0, R5, R0 ;  /* 0x0000000500007223 */ /* 0x000fc80000000000 */
[----:B------:R-:W-:Y:S01]  /*0750*/  FFMA R5, R0, 1.84467440737095516160e+19, RZ ;  /* 0x5f80000000057823 */ /* 0x000fe200000000ff */
[----:B------:R-:W-:Y:S06]  /*0760*/  BRA `(.L_x_5) ;  /* 0x0000000000887947 */ /* 0x000fec0003800000 */
.L_x_4:
[----:B------:R-:W-:-:S04]  /*0770*/  IADD3 R13, PT, PT, R11, -0xfd, RZ ;  /* 0xffffff030b0d7810 */ /* 0x000fc80007ffe0ff */
[----:B------:R-:W-:-:S13]  /*0780*/  ISETP.GT.U32.AND P0, PT, R13, 0x1, PT ;  /* 0x000000010d00780c */ /* 0x000fda0003f04070 */
[----:B------:R-:W-:Y:S05]  /*0790*/  @P0 BRA `(.L_x_6) ;  /* 0x0000000000780947 */ /* 0x000fea0003800000 */
[----:B------:R-:W-:Y:S01]  /*07a0*/  LOP3.LUT R5, R0, 0x7fffff, RZ, 0xc0, !PT ;  /* 0x007fffff00057812 */ /* 0x000fe200078ec0ff */
[----:B------:R-:W-:-:S03]  /*07b0*/  IMAD.MOV.U32 R10, RZ, RZ, 0x3 ;  /* 0x00000003ff0a7424 */ /* 0x000fc600078e00ff */
[----:B------:R-:W-:Y:S02]  /*07c0*/  LOP3.LUT R5, R5, 0x3f800000, RZ, 0xfc, !PT ;  /* 0x3f80000005057812 */ /* 0x000fe400078efcff */
[----:B------:R-:W-:Y:S02]  /*07d0*/  SHF.L.U32 R10, R10, R13, RZ ;  /* 0x0000000d0a0a7219 */ /* 0x000fe400000006ff */
[----:B------:R-:W0:Y:S02]  /*07e0*/  MUFU.RCP R8, R5 ;  /* 0x0000000500087308 */ /* 0x000e240000001000 */
[----:B0-----:R-:W-:-:S04]  /*07f0*/  FFMA R7, R5, R8, -1 ;  /* 0xbf80000005077423 */ /* 0x001fc80000000008 */
[----:B------:R-:W-:-:S04]  /*0800*/  FADD.FTZ R7, -R7, -RZ ;  /* 0x800000ff07077221 */ /* 0x000fc80000010100 */
[CCC-:B------:R-:W-:Y:S01]  /*0810*/  FFMA.RM R9, R8.reuse, R7.reuse, R8.reuse ;  /* 0x0000000708097223 */ /* 0x1c0fe20000004008 */
[----:B------:R-:W-:-:S04]  /*0820*/  FFMA.RP R8, R8, R7, R8 ;  /* 0x0000000708087223 */ /* 0x000fc80000008008 */
[C---:B------:R-:W-:Y:S02]  /*0830*/  LOP3.LUT R7, R9.reuse, 0x7fffff, RZ, 0xc0, !PT ;  /* 0x007fffff09077812 */ /* 0x040fe400078ec0ff */
[----:B------:R-:W-:Y:S02]  /*0840*/  FSETP.NEU.FTZ.AND P0, PT, R9, R8, PT ;  /* 0x000000080900720b */ /* 0x000fe40003f1d000 */
[----:B------:R-:W-:Y:S02]  /*0850*/  LOP3.LUT R7, R7, 0x800000, RZ, 0xfc, !PT ;  /* 0x0080000007077812 */ /* 0x000fe400078efcff */
[----:B------:R-:W-:Y:S02]  /*0860*/  SEL R8, RZ, 0xffffffff, !P0 ;  /* 0xffffffffff087807 */ /* 0x000fe40004000000 */
[----:B------:R-:W-:Y:S02]  /*0870*/  LOP3.LUT R10, R10, R7, RZ, 0xc0, !PT ;  /* 0x000000070a0a7212 */ /* 0x000fe400078ec0ff */
[----:B------:R-:W-:-:S02]  /*0880*/  IADD3 R8, PT, PT, -R8, RZ, RZ ;  /* 0x000000ff08087210 */ /* 0x000fc40007ffe1ff */
[-C--:B------:R-:W-:Y:S02]  /*0890*/  SHF.R.U32.HI R10, RZ, R13.reuse, R10 ;  /* 0x0000000dff0a7219 */ /* 0x080fe4000001160a */
[----:B------:R-:W-:Y:S02]  /*08a0*/  LOP3.LUT P1, RZ, R8, R13, R7, 0xf8, !PT ;  /* 0x0000000d08ff7212 */ /* 0x000fe4000782f807 */
[C---:B------:R-:W-:Y:S02]  /*08b0*/  LOP3.LUT P0, RZ, R10.reuse, 0x1, RZ, 0xc0, !PT ;  /* 0x000000010aff7812 */ /* 0x040fe4000780c0ff */
[----:B------:R-:W-:Y:S02]  /*08c0*/  LOP3.LUT P2, RZ, R10, 0x2, RZ, 0xc0, !PT ;  /* 0x000000020aff7812 */ /* 0x000fe4000784c0ff */
[----:B------:R-:W-:Y:S02]  /*08d0*/  IADD3 R8, PT, PT, R11, -0xfc, RZ ;  /* 0xffffff040b087810 */ /* 0x000fe40007ffe0ff */
[----:B------:R-:W-:-:S02]  /*08e0*/  PLOP3.LUT P0, PT, P0, P1, P2, 0xe0, 0x0 ;  /* 0x000000000000781c */ /* 0x000fc40000703c20 */
[----:B------:R-:W-:Y:S02]  /*08f0*/  LOP3.LUT P1, RZ, R0, 0x7fffff, RZ, 0xc0, !PT ;  /* 0x007fffff00ff7812 */ /* 0x000fe4000782c0ff */
[----:B------:R-:W-:-:S05]  /*0900*/  SEL R5, RZ, 0x1, !P0 ;  /* 0x00000001ff057807 */ /* 0x000fca0004000000 */
[----:B------:R-:W-:-:S05]  /*0910*/  IMAD.MOV R5, RZ, RZ, -R5 ;  /* 0x000000ffff057224 */ /* 0x000fca00078e0a05 */
[----:B------:R-:W-:Y:S02]  /*0920*/  ISETP.GE.AND P0, PT, R5, RZ, PT ;  /* 0x000000ff0500720c */ /* 0x000fe40003f06270 */
[----:B------:R-:W-:-:S11]  /*0930*/  SHF.R.U32.HI R5, RZ, R8, R7 ;  /* 0x00000008ff057219 */ /* 0x000fd60000011607 */
[----:B------:R-:W-:-:S05]  /*0940*/  @!P0 VIADD R5, R5, 0x1 ;  /* 0x0000000105058836 */ /* 0x000fca0000000000 */
[----:B------:R-:W-:-:S04]  /*0950*/  @!P1 SHF.L.U32 R5, R5, 0x1, RZ ;  /* 0x0000000105059819 */ /* 0x000fc800000006ff */
[----:B------:R-:W-:Y:S01]  /*0960*/  LOP3.LUT R5, R5, 0x80000000, R0, 0xf8, !PT ;  /* 0x8000000005057812 */ /* 0x000fe200078ef800 */
[----:B------:R-:W-:Y:S06]  /*0970*/  BRA `(.L_x_5) ;  /* 0x0000000000047947 */ /* 0x000fec0003800000 */
.L_x_6:
[----:B------:R0:W1:Y:S02]  /*0980*/  MUFU.RCP R5, R0 ;  /* 0x0000000000057308 */ /* 0x0000640000001000 */
.L_x_5:
[----:B------:R-:W-:-:S04]  /*0990*/  IMAD.MOV.U32 R7, RZ, RZ, 0x0 ;  /* 0x00000000ff077424 */ /* 0x000fc800078e00ff */
[----:B0123--:R-:W-:Y:S05]  /*09a0*/  RET.REL.NODEC R6 `(init_complex_amplitudes_kernel) ;  /* 0xfffffff406947950 */ /* 0x00ffea0003c3ffff */
        .weak           $__internal_1_$__cuda_sm20_sqrt_rn_f32_slowpath
        .type           $__internal_1_$__cuda_sm20_sqrt_rn_f32_slowpath,@function
        .size           $__internal_1_$__cuda_sm20_sqrt_rn_f32_slowpath,(.L_x_356 - $__internal_1_$__cuda_sm20_sqrt_rn_f32_slowpath)
$__internal_1_$__cuda_sm20_sqrt_rn_f32_slowpath:
[----:B------:R-:W-:-:S13]  /*09b0*/  LOP3.LUT P0, RZ, R6, 0x7fffffff, RZ, 0xc0, !PT ;  /* 0x7fffffff06ff7812 */ /* 0x000fda000780c0ff */
[----:B------:R-:W-:Y:S05]  /*09c0*/  @!P0 BRA `(.L_x_7) ;  /* 0x0000000000488947 */ /* 0x000fea0003800000 */
[----:B------:R-:W-:Y:S02]  /*09d0*/  FSETP.GEU.FTZ.AND P0, PT, R6, RZ, PT ;  /* 0x000000ff0600720b */ /* 0x000fe40003f1e000 */
[----:B------:R-:W-:-:S11]  /*09e0*/  MOV R0, R6 ;  /* 0x0000000600007202 */ /* 0x000fd60000000f00 */
[----:B------:R-:W-:Y:S01]  /*09f0*/  @!P0 IMAD.MOV.U32 R6, RZ, RZ, 0x7fffffff ;  /* 0x7fffffffff068424 */ /* 0x000fe200078e00ff */
[----:B------:R-:W-:Y:S06]  /*0a00*/  @!P0 BRA `(.L_x_7) ;  /* 0x0000000000388947 */ /* 0x000fec0003800000 */
[----:B------:R-:W-:-:S13]  /*0a10*/  FSETP.GTU.FTZ.AND P0, PT, |R0|, +INF , PT ;  /* 0x7f8000000000780b */ /* 0x000fda0003f1c200 */
[----:B------:R-:W-:Y:S01]  /*0a20*/  @P0 FADD.FTZ R6, R0, 1 ;  /* 0x3f80000000060421 */ /* 0x000fe20000010000 */
[----:B------:R-:W-:Y:S06]  /*0a30*/  @P0 BRA `(.L_x_7) ;  /* 0x00000000002c0947 */ /* 0x000fec0003800000 */
[----:B------:R-:W-:-:S13]  /*0a40*/  FSETP.NEU.FTZ.AND P0, PT, |R0|, +INF , PT ;  /* 0x7f8000000000780b */ /* 0x000fda0003f1d200 */
[----:B------:R-:W-:Y:S01]  /*0a50*/  @!P0 MOV R6, R0 ;  /* 0x0000000000068202 */ /* 0x000fe20000000f00 */
[----:B------:R-:W-:Y:S06]  /*0a60*/  @!P0 BRA `(.L_x_7) ;  /* 0x0000000000208947 */ /* 0x000fec0003800000 */
[----:B------:R-:W-:-:S04]  /*0a70*/  FFMA R0, R0, 1.84467440737095516160e+19, RZ ;  /* 0x5f80000000007823 */ /* 0x000fc800000000ff */
[----:B------:R-:W0:Y:S02]  /*0a80*/  MUFU.RSQ R5, R0 ;  /* 0x0000000000057308 */ /* 0x000e240000001400 */
[----:B0-----:R-:W-:Y:S01]  /*0a90*/  FMUL.FTZ R7, R0, R5 ;  /* 0x0000000500077220 */ /* 0x001fe20000410000 */
[----:B------:R-:W-:-:S03]  /*0aa0*/  FMUL.FTZ R5, R5, 0.5 ;  /* 0x3f00000005057820 */ /* 0x000fc60000410000 */
[----:B------:R-:W-:-:S04]  /*0ab0*/  FADD.FTZ R6, -R7, -RZ ;  /* 0x800000ff07067221 */ /* 0x000fc80000010100 */
[----:B------:R-:W-:-:S04]  /*0ac0*/  FFMA R6, R7, R6, R0 ;  /* 0x0000000607067223 */ /* 0x000fc80000000000 */
[----:B------:R-:W-:-:S04]  /*0ad0*/  FFMA R6, R6, R5, R7 ;  /* 0x0000000506067223 */ /* 0x000fc80000000007 */
[----:B------:R-:W-:-:S07]  /*0ae0*/  FMUL.FTZ R6, R6, 2.3283064365386962891e-10 ;  /* 0x2f80000006067820 */ /* 0x000fce0000410000 */
.L_x_7:
[----:B------:R-:W-:Y:S01]  /*0af0*/  IMAD.MOV.U32 R0, RZ, RZ, R6 ;  /* 0x000000ffff007224 */ /* 0x000fe200078e0006 */
[----:B------:R-:W-:Y:S01]  /*0b00*/  MOV R6, R8 ;  /* 0x0000000800067202 */ /* 0x000fe20000000f00 */
[----:B------:R-:W-:-:S04]  /*0b10*/  IMAD.MOV.U32 R7, RZ, RZ, 0x0 ;  /* 0x00000000ff077424 */ /* 0x000fc800078e00ff */
[----:B------:R-:W-:Y:S05]  /*0b20*/  RET.REL.NODEC R6 `(init_complex_amplitudes_kernel) ;  /* 0xfffffff406347950 */ /* 0x000fea0003c3ffff */
.L_x_8:
[----:B------:R-:W-:-:S00]  /*0b30*/  BRA `(.L_x_8) ;  /* 0xfffffffc00fc7947 */ /* 0x000fc0000383ffff */
[----:B------:R-:W-:-:S00]  /*0b40*/  NOP ;  /* 0x0000000000007918 */ /* 0x000fc00000000000 */
        /* <DEDUP_REMOVED lines=11> */
.L_x_356:


//--------------------- .text.init_rng_states_kernel --------------------------
	.section	.text.init_rng_states_kernel,"ax",@progbits
	.align	128
        .global         init_rng_states_kernel
        .type           init_rng_states_kernel,@function
        .size           init_rng_states_kernel,(.L_x_368 - init_rng_states_kernel)
        .other          init_rng_states_kernel,@"STO_CUDA_ENTRY STV_DEFAULT"
init_rng_states_kernel:
.text.init_rng_states_kernel:
[----:B------:R-:W-:Y:S01]  /*0000*/  LDC R1, c[0x0][0x37c] ;  /* 0x0000df00ff017b82 */ /* 0x000fe20000000800 */
[----:B------:R-:W0:Y:S07]  /*0010*/  S2R R3, SR_TID.X ;  /* 0x0000000000037919 */ /* 0x000e2e0000002100 */
[----:B------:R-:W0:Y:S01]  /*0020*/  S2UR UR4, SR_CTAID.X ;  /* 0x00000000000479c3 */ /* 0x000e220000002500 */
[----:B------:R-:W1:Y:S07]  /*0030*/  LDCU UR5, c[0x0][0x390] ;  /* 0x00007200ff0577ac */ /* 0x000e6e0008000800 */
[----:B------:R-:W0:Y:S02]  /*0040*/  LDC R6, c[0x0][0x360] ;  /* 0x0000d800ff067b82 */ /* 0x000e240000000800 */
[----:B0-----:R-:W-:-:S05]  /*0050*/  IMAD R6, R6, UR4, R3 ;  /* 0x0000000406067c24 */ /* 0x001fca000f8e0203 */
[----:B-1----:R-:W-:-:S13]  /*0060*/  ISETP.GE.AND P0, PT, R6, UR5, PT ;  /* 0x0000000506007c0c */ /* 0x002fda000bf06270 */
[----:B------:R-:W-:Y:S05]  /*0070*/  @P0 EXIT ;  /* 0x000000000000094d */ /* 0x000fea0003800000 */
[----:B------:R-:W0:Y:S01]  /*0080*/  LDC.64 R2, c[0x0][0x388] ;  /* 0x0000e200ff027b82 */ /* 0x000e220000000a00 */
[----:B------:R-:W-:Y:S01]  /*0090*/  IMAD.WIDE.U32 R10, R6, -0x326172a9, RZ ;  /* 0xcd9e8d57060a7825 */ /* 0x000fe200078e00ff */
[----:B------:R-:W-:Y:S01]  /*00a0*/  SHF.R.S32.HI R7, RZ, 0x1f, R6 ;  /* 0x0000001fff077819 */ /* 0x000fe20000011406 */
[----:B------:R-:W1:Y:S03]  /*00b0*/  LDCU.64 UR4, c[0x0][0x358] ;  /* 0x00006b00ff0477ac */ /* 0x000e660008000a00 */
[----:B0-----:R-:W-:Y:S01]  /*00c0*/  LOP3.LUT R4, R11, R2, RZ, 0x3c, !PT ;  /* 0x000000020b047212 */ /* 0x001fe200078e3cff */
[----:B------:R-:W-:Y:S01]  /*00d0*/  VIADD R9, R3, 0xbb67ae85 ;  /* 0xbb67ae8503097836 */ /* 0x000fe20000000000 */
[----:B------:R-:W-:Y:S02]  /*00e0*/  LOP3.LUT R12, R7, R3, RZ, 0x3c, !PT ;  /* 0x00000003070c7212 */ /* 0x000fe400078e3cff */
[----:B------:R-:W-:Y:S01]  /*00f0*/  IADD3 R11, PT, PT, R2, 0x3c6ef372, RZ ;  /* 0x3c6ef372020b7810 */ /* 0x000fe20007ffe0ff */
[----:B------:R-:W-:-:S04]  /*0100*/  IMAD.WIDE.U32 R4, R4, -0x2daee0ad, RZ ;  /* 0xd2511f5304047825 */ /* 0x000fc800078e00ff */
[----:B------:R-:W-:Y:S01]  /*0110*/  IMAD.WIDE.U32 R12, R12, -0x326172a9, RZ ;  /* 0xcd9e8d570c0c7825 */ /* 0x000fe200078e00ff */
[----:B------:R-:W-:-:S03]  /*0120*/  LOP3.LUT R9, R9, R5, RZ, 0x3c, !PT ;  /* 0x0000000509097212 */ /* 0x000fc600078e3cff */
[----:B------:R-:W-:Y:S02]  /*0130*/  VIADD R5, R2, 0x9e3779b9 ;  /* 0x9e3779b902057836 */ /* 0x000fe40000000000 */
[----:B------:R-:W-:-:S03]  /*0140*/  IMAD.WIDE.U32 R8, R9, -0x326172a9, RZ ;  /* 0xcd9e8d5709087825 */ /* 0x000fc600078e00ff */
[----:B------:R-:W-:Y:S02]  /*0150*/  LOP3.LUT R5, R5, R10, R13, 0x96, !PT ;  /* 0x0000000a05057212 */ /* 0x000fe400078e960d */
[----:B------:R-:W-:Y:S01]  /*0160*/  LOP3.LUT R11, R9, R12, R11, 0x96, !PT ;  /* 0x0000000c090b7212 */ /* 0x000fe200078e960b */
[----:B------:R-:W-:Y:S02]  /*0170*/  VIADD R9, R3, 0x76cf5d0a ;  /* 0x76cf5d0a03097836 */ /* 0x000fe40000000000 */
[----:B------:R-:W-:Y:S01]  /*0180*/  IMAD.WIDE.U32 R12, R5, -0x2daee0ad, RZ ;  /* 0xd2511f53050c7825 */ /* 0x000fe200078e00ff */
[----:B------:R-:W-:-:S03]  /*0190*/  IADD3 R5, PT, PT, R3, 0x32370b8f, RZ ;  /* 0x32370b8f03057810 */ /* 0x000fc60007ffe0ff */
[----:B------:R-:W-:Y:S01]  /*01a0*/  IMAD.WIDE.U32 R10, R11, -0x2daee0ad, RZ ;  /* 0xd2511f530b0a7825 */ /* 0x000fe200078e00ff */
[----:B------:R-:W-:-:S04]  /*01b0*/  LOP3.LUT R9, R13, R4, R9, 0x96, !PT ;  /* 0x000000040d097212 */ /* 0x000fc800078e9609 */
[----:B------:R-:W-:Y:S01]  /*01c0*/  LOP3.LUT R5, R11, R12, R5, 0x96, !PT ;  /* 0x0000000c0b057212 */ /* 0x000fe200078e9605 */
[C---:B------:R-:W-:Y:S02]  /*01d0*/  VIADD R11, R2.reuse, 0xdaa66d2b ;  /* 0xdaa66d2b020b7836 */ /* 0x040fe40000000000 */
[----:B------:R-:W-:Y:S01]  /*01e0*/  IMAD.WIDE.U32 R12, R9, -0x326172a9, RZ ;  /* 0xcd9e8d57090c7825 */ /* 0x000fe200078e00ff */
[----:B------:R-:W-:-:S03]  /*01f0*/  IADD3 R9, PT, PT, R2, 0x78dde6e4, RZ ;  /* 0x78dde6e402097810 */ /* 0x000fc60007ffe0ff */
[----:B------:R-:W-:Y:S01]  /*0200*/  IMAD.WIDE.U32 R4, R5, -0x326172a9, RZ ;  /* 0xcd9e8d5705047825 */ /* 0x000fe200078e00ff */
[----:B------:R-:W-:-:S04]  /*0210*/  LOP3.LUT R11, R13, R8, R11, 0x96, !PT ;  /* 0x000000080d0b7212 */ /* 0x000fc800078e960b */
[----:B------:R-:W-:Y:S01]  /*0220*/  LOP3.LUT R9, R5, R12, R9, 0x96, !PT ;  /* 0x0000000c05097212 */ /* 0x000fe200078e9609 */
[----:B------:R-:W-:Y:S02]  /*0230*/  VIADD R5, R3, 0xed9eba14 ;  /* 0xed9eba1403057836 */ /* 0x000fe40000000000 */
[----:B------:R-:W-:Y:S01]  /*0240*/  IMAD.WIDE.U32 R12, R11, -0x2daee0ad, RZ ;  /* 0xd2511f530b0c7825 */ /* 0x000fe200078e00ff */
[----:B------:R-:W-:-:S03]  /*0250*/  IADD3 R11, PT, PT, R3, -0x56f99767, RZ ;  /* 0xa9066899030b7810 */ /* 0x000fc60007ffe0ff */
[----:B------:R-:W-:Y:S01]  /*0260*/  IMAD.WIDE.U32 R8, R9, -0x2daee0ad, RZ ;  /* 0xd2511f5309087825 */ /* 0x000fe200078e00ff */
[----:B------:R-:W-:-:S04]  /*0270*/  LOP3.LUT R5, R13, R10, R5, 0x96, !PT ;  /* 0x0000000a0d057212 */ /* 0x000fc800078e9605 */
[----:B------:R-:W-:Y:S01]  /*0280*/  LOP3.LUT R11, R9, R12, R11, 0x96, !PT ;  /* 0x0000000c090b7212 */ /* 0x000fe200078e960b */
[C---:B------:R-:W-:Y:S02]  /*0290*/  VIADD R9, R2.reuse, 0x1715609d ;  /* 0x1715609d02097836 */ /* 0x040fe40000000000 */
[----:B------:R-:W-:Y:S01]  /*02a0*/  IMAD.WIDE.U32 R12, R5, -0x326172a9, RZ ;  /* 0xcd9e8d57050c7825 */ /* 0x000fe200078e00ff */
[----:B------:R-:W-:-:S03]  /*02b0*/  IADD3 R5, PT, PT, R2, -0x4ab325aa, RZ ;  /* 0xb54cda5602057810 */ /* 0x000fc60007ffe0ff */
[----:B------:R-:W-:Y:S01]  /*02c0*/  IMAD.WIDE.U32 R10, R11, -0x326172a9, RZ ;  /* 0xcd9e8d570b0a7825 */ /* 0x000fe200078e00ff */
[----:B------:R-:W-:-:S04]  /*02d0*/  LOP3.LUT R9, R13, R4, R9, 0x96, !PT ;  /* 0x000000040d097212 */ /* 0x000fc800078e9609 */
[----:B------:R-:W-:Y:S01]  /*02e0*/  LOP3.LUT R5, R11, R12, R5, 0x96, !PT ;  /* 0x0000000c0b057212 */ /* 0x000fe200078e9605 */
[----:B------:R-:W-:Y:S02]  /*02f0*/  VIADD R11, R3, 0x646e171e ;  /* 0x646e171e030b7836 */ /* 0x000fe40000000000 */
[----:B------:R-:W-:Y:S01]  /*0300*/  IMAD.WIDE.U32 R12, R9, -0x2daee0ad, RZ ;  /* 0xd2511f53090c7825 */ /* 0x000fe200078e00ff */
[----:B------:R-:W-:-:S03]  /*0310*/  IADD3 R9, PT, PT, R3, 0x1fd5c5a3, RZ ;  /* 0x1fd5c5a303097810 */ /* 0x000fc60007ffe0ff */
[----:B------:R-:W-:Y:S01]  /*0320*/  IMAD.WIDE.U32 R4, R5, -0x2daee0ad, RZ ;  /* 0xd2511f5305047825 */ /* 0x000fe200078e00ff */
[----:B------:R-:W-:-:S04]  /*0330*/  LOP3.LUT R11, R13, R8, R11, 0x96, !PT ;  /* 0x000000080d0b7212 */ /* 0x000fc800078e960b */
[----:B------:R-:W-:Y:S01]  /*0340*/  LOP3.LUT R12, R5, R12, R9, 0x96, !PT ;  /* 0x0000000c050c7212 */ /* 0x000fe200078e9609 */
[C---:B------:R-:W-:Y:S01]  /*0350*/  VIADD R5, R2.reuse, 0x5384540f ;  /* 0x5384540f02057836 */ /* 0x040fe20000000000 */
[----:B------:R-:W0:Y:S01]  /*0360*/  LDC.64 R8, c[0x0][0x380] ;  /* 0x0000e000ff087b82 */ /* 0x000e220000000a00 */
[----:B------:R-:W-:Y:S01]  /*0370*/  IMAD.WIDE.U32 R14, R11, -0x326172a9, RZ ;  /* 0xcd9e8d570b0e7825 */ /* 0x000fe200078e00ff */
[----:B------:R-:W-:-:S03]  /*0380*/  IADD3 R11, PT, PT, R2, -0xe443238, RZ ;  /* 0xf1bbcdc8020b7810 */ /* 0x000fc60007ffe0ff */
[----:B------:R-:W-:Y:S01]  /*0390*/  IMAD.WIDE.U32 R12, R12, -0x326172a9, RZ ;  /* 0xcd9e8d570c0c7825 */ /* 0x000fe200078e00ff */
[----:B------:R-:W-:-:S04]  /*03a0*/  LOP3.LUT R5, R15, R10, R5, 0x96, !PT ;  /* 0x0000000a0f057212 */ /* 0x000fc800078e9605 */
[----:B------:R-:W-:Y:S01]  /*03b0*/  LOP3.LUT R16, R13, R14, R11, 0x96, !PT ;  /* 0x0000000e0d107212 */ /* 0x000fe200078e960b */
[----:B------:R-:W-:Y:S02]  /*03c0*/  VIADD R11, R3, 0xdb3d7428 ;  /* 0xdb3d7428030b7836 */ /* 0x000fe40000000000 */
[----:B------:R-:W-:Y:S01]  /*03d0*/  IMAD.WIDE.U32 R14, R5, -0x2daee0ad, RZ ;  /* 0xd2511f53050e7825 */ /* 0x000fe200078e00ff */
[----:B------:R-:W-:-:S03]  /*03e0*/  IADD3 R5, PT, PT, R3, -0x695add53, RZ ;  /* 0x96a522ad03057810 */ /* 0x000fc60007ffe0ff */
[----:B------:R-:W-:Y:S01]  /*03f0*/  IMAD.WIDE.U32 R16, R16, -0x2daee0ad, RZ ;  /* 0xd2511f5310107825 */ /* 0x000fe200078e00ff */
[----:B------:R-:W-:Y:S02]  /*0400*/  LOP3.LUT R20, R15, R4, R11, 0x96, !PT ;  /* 0x000000040f147212 */ /* 0x000fe400078e960b */
[----:B------:R-:W-:Y:S01]  /*0410*/  CS2R R10, SRZ ;  /* 0x00000000000a7805 */ /* 0x000fe2000001ff00 */
[----:B------:R-:W-:Y:S01]  /*0420*/  VIADD R13, R2, 0x8ff34781 ;  /* 0x8ff34781020d7836 */ /* 0x000fe20000000000 */
[----:B------:R-:W-:Y:S01]  /*0430*/  LOP3.LUT R14, R17, R14, R5, 0x96, !PT ;  /* 0x0000000e110e7212 */ /* 0x000fe200078e9605 */
[----:B------:R-:W-:Y:S01]  /*0440*/  IMAD.WIDE.U32 R20, R20, -0x326172a9, RZ ;  /* 0xcd9e8d5714147825 */ /* 0x000fe200078e00ff */
[----:B------:R-:W-:Y:S02]  /*0450*/  CS2R R4, SRZ ;  /* 0x0000000000047805 */ /* 0x000fe4000001ff00 */
[----:B------:R-:W-:Y:S01]  /*0460*/  MOV R15, R16 ;  /* 0x00000010000f7202 */ /* 0x000fe20000000f00 */
[----:B0-----:R-:W-:Y:S01]  /*0470*/  IMAD.WIDE R18, R6, 0x40, R8 ;  /* 0x0000004006127825 */ /* 0x001fe200078e0208 */
[----:B------:R-:W-:-:S02]  /*0480*/  LOP3.LUT R12, R21, R12, R13, 0x96, !PT ;  /* 0x0000000c150c7212 */ /* 0x000fc400078e960d */
[----:B------:R-:W-:Y:S01]  /*0490*/  MOV R8, R2 ;  /* 0x0000000200087202 */ /* 0x000fe20000000f00 */
[----:B------:R-:W-:Y:S01]  /*04a0*/  IMAD.MOV.U32 R9, RZ, RZ, R3 ;  /* 0x000000ffff097224 */ /* 0x000fe200078e0003 */
[----:B-1----:R-:W-:Y:S01]  /*04b0*/  STG.E.128 desc[UR4][R18.64], R4 ;  /* 0x0000000412007986 */ /* 0x002fe2000c101d04 */
[----:B------:R-:W-:-:S03]  /*04c0*/  IMAD.MOV.U32 R13, RZ, RZ, R20 ;  /* 0x000000ffff0d7224 */ /* 0x000fc600078e0014 */
[----:B------:R-:W-:Y:S04]  /*04d0*/  STG.E.128 desc[UR4][R18.64+0x20], R8 ;  /* 0x0000200812007986 */ /* 0x000fe8000c101d04 */
[----:B------:R-:W-:Y:S04]  /*04e0*/  STG.E.64 desc[UR4][R18.64+0x30], RZ ;  /* 0x000030ff12007986 */ /* 0x000fe8000c101b04 */
[----:B------:R-:W-:Y:S04]  /*04f0*/  STG.E.64 desc[UR4][R18.64+0x38], RZ ;  /* 0x000038ff12007986 */ /* 0x000fe8000c101b04 */
[----:B------:R-:W-:Y:S01]  /*0500*/  STG.E.128 desc[UR4][R18.64+0x10], R12 ;  /* 0x0000100c12007986 */ /* 0x000fe2000c101d04 */
[----:B------:R-:W-:Y:S05]  /*0510*/  EXIT ;  /* 0x000000000000794d */ /* 0x000fea0003800000 */
.L_x_9:
        /* <DEDUP_REMOVED lines=14> */
.L_x_368:


//--------------------- .text.quantum_measure_stochastic_kernel --------------------------
	.section	.text.quantum_measure_stochastic_kernel,"ax",@progbits
	.align	128
        .global         quantum_measure_stochastic_kernel
        .type           quantum_measure_stochastic_kernel,@function
        .size           quantum_measure_stochastic_kernel,(.L_x_357 - quantum_measure_stochastic_kernel)
        .other          quantum_measure_stochastic_kernel,@"STO_CUDA_ENTRY STV_DEFAULT"
quantum_measure_stochastic_kernel:
.text.quantum_measure_stochastic_kernel:
[----:B------:R-:W0:Y:S01]  /*0000*/  LDC R1, c[0x0][0x37c] ;  /* 0x0000df00ff017b82 */ /* 0x000e220000000800 */
[----:B------:R-:W1:Y:S07]  /*0010*/  S2R R3, SR_TID.X ;  /* 0x0000000000037919 */ /* 0x000e6e0000002100 */
[----:B------:R-:W1:Y:S01]  /*0020*/  S2UR UR4, SR_CTAID.X ;  /* 0x00000000000479c3 */ /* 0x000e620000002500 */
[----:B------:R-:W2:Y:S01]  /*0030*/  LDCU UR5, c[0x0][0x3a0] ;  /* 0x00007400ff0577ac */ /* 0x000ea20008000800 */
[----:B0-----:R-:W-:-:S06]  /*0040*/  IADD3 R1, PT, PT, R1, -0x100, RZ ;  /* 0xffffff0001017810 */ /* 0x001fcc0007ffe0ff */
[----:B------:R-:W1:Y:S02]  /*0050*/  LDC R2, c[0x0][0x360] ;  /* 0x0000d800ff027b82 */ /* 0x000e640000000800 */
[----:B-1----:R-:W-:-:S05]  /*0060*/  IMAD R2, R2, UR4, R3 ;  /* 0x0000000402027c24 */ /* 0x002fca000f8e0203 */
[----:B--2---:R-:W-:-:S13]  /*0070*/  ISETP.GE.AND P0, PT, R2, UR5, PT ;  /* 0x0000000502007c0c */ /* 0x004fda000bf06270 */
[----:B------:R-:W-:Y:S05]  /*0080*/  @P0 EXIT ;  /* 0x000000000000094d */ /* 0x000fea0003800000 */
[----:B------:R-:W0:Y:S01]  /*0090*/  LDCU UR12, c[0x0][0x3a4] ;  /* 0x00007480ff0c77ac */ /* 0x000e220008000800 */
[----:B------:R-:W-:Y:S01]  /*00a0*/  HFMA2 R15, -RZ, RZ, 0, 0 ;  /* 0x00000000ff0f7431 */ /* 0x000fe200000001ff */
[----:B------:R-:W1:Y:S01]  /*00b0*/  LDCU.64 UR10, c[0x0][0x358] ;  /* 0x00006b00ff0a77ac */ /* 0x000e620008000a00 */
[----:B0-----:R-:W-:Y:S02]  /*00c0*/  UISETP.GE.AND UP1, UPT, UR12, 0x1, UPT ;  /* 0x000000010c00788c */ /* 0x001fe4000bf26270 */
[----:B------:R-:W-:-:S04]  /*00d0*/  UISETP.LT.AND UP0, UPT, UR12, 0x40, UPT ;  /* 0x000000400c00788c */ /* 0x000fc8000bf01270 */
[----:B------:R-:W-:-:S03]  /*00e0*/  USEL UR8, UR12, 0x40, UP0 ;  /* 0x000000400c087887 */ /* 0x000fc60008000000 */
[----:B-1----:R-:W-:Y:S09]  /*00f0*/  BRA.U !UP1, `(.L_x_10) ;  /* 0x0000000d09ac7547 */ /* 0x002ff2000b800000 */
[----:B------:R-:W-:Y:S01]  /*0100*/  UISETP.GE.U32.AND UP0, UPT, UR12, 0x4, UPT ;  /* 0x000000040c00788c */ /* 0x000fe2000bf06070 */
[----:B------:R-:W-:Y:S01]  /*0110*/  IMAD R3, R2, UR8, RZ ;  /* 0x0000000802037c24 */ /* 0x000fe2000f8e02ff */
[----:B------:R-:W-:Y:S01]  /*0120*/  MOV R16, RZ ;  /* 0x000000ff00107202 */ /* 0x000fe20000000f00 */
[----:B------:R-:W-:Y:S01]  /*0130*/  ULOP3.LUT UR4, UR8, 0x3, URZ, 0xc0, !UPT ;  /* 0x0000000308047892 */ /* 0x000fe2000f8ec0ff */
[----:B------:R-:W-:-:S05]  /*0140*/  MOV R15, RZ ;  /* 0x000000ff000f7202 */ /* 0x000fca0000000f00 */
[----:B------:R-:W-:Y:S06]  /*0150*/  BRA.U !UP0, `(.L_x_11) ;  /* 0x0000000d08447547 */ /* 0x000fec000b800000 */
[----:B------:R-:W0:Y:S01]  /*0160*/  LDCU.64 UR6, c[0x0][0x388] ;  /* 0x00007100ff0677ac */ /* 0x000e220008000a00 */
[----:B------:R-:W-:Y:S01]  /*0170*/  HFMA2 R15, -RZ, RZ, 0, 0 ;  /* 0x00000000ff0f7431 */ /* 0x000fe200000001ff */
[----:B------:R-:W-:Y:S01]  /*0180*/  MOV R17, R3 ;  /* 0x0000000300117202 */ /* 0x000fe20000000f00 */
[----:B------:R-:W-:Y:S01]  /*0190*/  ULOP3.LUT UR5, UR8, 0xffff, URZ, 0xc0, !UPT ;  /* 0x0000ffff08057892 */ /* 0x000fe2000f8ec0ff */
[----:B------:R-:W-:Y:S01]  /*01a0*/  MOV R0, R1 ;  /* 0x0000000100007202 */ /* 0x000fe20000000f00 */
[----:B------:R-:W-:Y:S02]  /*01b0*/  ULOP3.LUT UR9, UR8, 0x7c, URZ, 0xc0, !UPT ;  /* 0x0000007c08097892 */ /* 0x000fe4000f8ec0ff */
[----:B------:R-:W-:-:S04]  /*01c0*/  USHF.R.U32.HI UR5, URZ, 0x2, UR5 ;  /* 0x00000002ff057899 */ /* 0x000fc80008011605 */
[----:B------:R-:W-:Y:S01]  /*01d0*/  USHF.L.U32 UR5, UR5, 0x2, URZ ;  /* 0x0000000205057899 */ /* 0x000fe200080006ff */
[----:B------:R-:W-:-:S03]  /*01e0*/  MOV R16, UR9 ;  /* 0x0000000900107c02 */ /* 0x000fc60008000f00 */
[----:B------:R-:W-:Y:S02]  /*01f0*/  ULOP3.LUT UR5, UR5, 0x7c, URZ, 0xe2, !UPT ;  /* 0x0000007c05057892 */ /* 0x000fe4000f8ee2ff */
[----:B0-----:R-:W-:Y:S02]  /*0200*/  UIADD3 UR6, UP0, UPT, UR6, 0x8, URZ ;  /* 0x0000000806067890 */ /* 0x001fe4000ff1e0ff */
[----:B------:R-:W-:Y:S02]  /*0210*/  UIADD3 UR5, UPT, UPT, -UR5, URZ, URZ ;  /* 0x000000ff05057290 */ /* 0x000fe4000fffe1ff */
[----:B------:R-:W-:Y:S02]  /*0220*/  UIADD3.X UR7, UPT, UPT, URZ, UR7, URZ, UP0, !UPT ;  /* 0x00000007ff077290 */ /* 0x000fe400087fe4ff */
[----:B------:R-:W-:Y:S01]  /*0230*/  UISETP.GE.AND UP0, UPT, UR5, URZ, UPT ;  /* 0x000000ff0500728c */ /* 0x000fe2000bf06270 */
[----:B------:R-:W-:-:S03]  /*0240*/  MOV R18, UR6 ;  /* 0x0000000600127c02 */ /* 0x000fc60008000f00 */
[----:B------:R-:W-:-:S05]  /*0250*/  MOV R19, UR7 ;  /* 0x0000000700137c02 */ /* 0x000fca0008000f00 */
[----:B------:R-:W-:Y:S05]  /*0260*/  BRA.U UP0, `(.L_x_12) ;  /* 0x00000009008c7547 */ /* 0x000fea000b800000 */
[----:B------:R-:W-:Y:S02]  /*0270*/  UIADD3 UR6, UPT, UPT, -UR5, URZ, URZ ;  /* 0x000000ff05067290 */ /* 0x000fe4000fffe1ff */
[----:B------:R-:W-:Y:S02]  /*0280*/  UPLOP3.LUT UP0, UPT, UPT, UPT, UPT, 0x80, 0x8 ;  /* 0x000000000008789c */ /* 0x000fe40003f0f070 */
[----:B------:R-:W-:-:S09]  /*0290*/  UISETP.GT.AND UP2, UPT, UR6, 0xc, UPT ;  /* 0x0000000c0600788c */ /* 0x000fd2000bf44270 */
[----:B------:R-:W-:Y:S05]  /*02a0*/  BRA.U !UP2, `(.L_x_13) ;  /* 0x000000050a987547 */ /* 0x000fea000b800000 */
[----:B------:R-:W-:-:S11]  /*02b0*/  UPLOP3.LUT UP0, UPT, UPT, UPT, UPT, 0x40, 0x4 ;  /* 0x000000000004789c */ /* 0x000fd60003f0e870 */
.L_x_14:
[----:B------:R-:W0:Y:S01]  /*02c0*/  LDC.64 R6, c[0x0][0x380] ;  /* 0x0000e000ff067b82 */ /* 0x000e220000000a00 */
[----:B------:R-:W-:-:S05]  /*02d0*/  IMAD.WIDE R8, R17, 0x4, R18 ;  /* 0x0000000411087825 */ /* 0x000fca00078e0212 */
[----:B------:R-:W2:Y:S04]  /*02e0*/  LDG.E R26, desc[UR10][R8.64+-0x8] ;  /* 0xfffff80a081a7981 */ /* 0x000ea8000c1e1900 */
[----:B------:R-:W3:Y:S04]  /*02f0*/  LDG.E R20, desc[UR10][R8.64+-0x4] ;  /* 0xfffffc0a08147981 */ /* 0x000ee8000c1e1900 */
[----:B------:R-:W4:Y:S04]  /*0300*/  LDG.E R13, desc[UR10][R8.64] ;  /* 0x0000000a080d7981 */ /* 0x000f28000c1e1900 */
[----:B------:R-:W5:Y:S01]  /*0310*/  LDG.E R24, desc[UR10][R8.64+0x4] ;  /* 0x0000040a08187981 */ /* 0x000f62000c1e1900 */
[----:B0-----:R-:W-:-:S05]  /*0320*/  IMAD.WIDE R10, R17, 0x4, R6 ;  /* 0x00000004110a7825 */ /* 0x001fca00078e0206 */
[----:B------:R-:W5:Y:S04]  /*0330*/  LDG.E R21, desc[UR10][R10.64] ;  /* 0x0000000a0a157981 */ /* 0x000f68000c1e1900 */
[----:B------:R-:W5:Y:S04]  /*0340*/  LDG.E R5, desc[UR10][R10.64+0x4] ;  /* 0x0000040a0a057981 */ /* 0x000f68000c1e1900 */
[----:B------:R-:W5:Y:S04]  /*0350*/  LDG.E R12, desc[UR10][R10.64+0x8] ;  /* 0x0000080a0a0c7981 */ /* 0x000f68000c1e1900 */
[----:B------:R0:W5:Y:S01]  /*0360*/  LDG.E R25, desc[UR10][R10.64+0xc] ;  /* 0x00000c0a0a197981 */ /* 0x000162000c1e1900 */
[----:B------:R-:W-:-:S05]  /*0370*/  IADD3 R29, PT, PT, R17, 0x4, RZ ;  /* 0x00000004111d7810 */ /* 0x000fca0007ffe0ff */
[----:B------:R-:W-:-:S05]  /*0380*/  IMAD.WIDE R22, R29, 0x4, R18 ;  /* 0x000000041d167825 */ /* 0x000fca00078e0212 */
[----:B------:R-:W5:Y:S01]  /*0390*/  LDG.E R14, desc[UR10][R22.64+-0x8] ;  /* 0xfffff80a160e7981 */ /* 0x000f62000c1e1900 */
[----:B------:R-:W-:-:S05]  /*03a0*/  IMAD.WIDE R28, R29, 0x4, R6 ;  /* 0x000000041d1c7825 */ /* 0x000fca00078e0206 */
[----:B------:R-:W5:Y:S01]  /*03b0*/  LDG.E R4, desc[UR10][R28.64] ;  /* 0x0000000a1c047981 */ /* 0x000f62000c1e1900 */
[----:B--2---:R-:W-:Y:S01]  /*03c0*/  FMUL R26, R26, R26 ;  /* 0x0000001a1a1a7220 */ /* 0x004fe20000400000 */
[----:B---3--:R-:W-:Y:S01]  /*03d0*/  FMUL R20, R20, R20 ;  /* 0x0000001414147220 */ /* 0x008fe20000400000 */
[----:B----4-:R-:W-:Y:S01]  /*03e0*/  FMUL R13, R13, R13 ;  /* 0x0000000d0d0d7220 */ /* 0x010fe20000400000 */
[----:B-----5:R-:W-:Y:S01]  /*03f0*/  FMUL R24, R24, R24 ;  /* 0x0000001818187220 */ /* 0x020fe20000400000 */
[----:B------:R-:W-:-:S04]  /*0400*/  FFMA R26, R21, R21, R26 ;  /* 0x00000015151a7223 */ /* 0x000fc8000000001a */
[----:B------:R-:W-:Y:S01]  /*0410*/  FADD R8, R26, R15 ;  /* 0x0000000f1a087221 */ /* 0x000fe20000000000 */
[----:B------:R-:W-:Y:S01]  /*0420*/  FFMA R9, R5, R5, R20 ;  /* 0x0000000505097223 */ /* 0x000fe20000000014 */
[----:B0-----:R-:W-:-:S03]  /*0430*/  FFMA R10, R12, R12, R13 ;  /* 0x0000000c0c0a7223 */ /* 0x001fc6000000000d */
[----:B------:R-:W-:Y:S01]  /*0440*/  FADD R9, R8, R9 ;  /* 0x0000000908097221 */ /* 0x000fe20000000000 */
[----:B------:R-:W-:Y:S01]  /*0450*/  IADD3 R15, PT, PT, R17, 0x8, RZ ;  /* 0x00000008110f7810 */ /* 0x000fe20007ffe0ff */
[----:B------:R-:W2:Y:S01]  /*0460*/  LDG.E R20, desc[UR10][R22.64+-0x4] ;  /* 0xfffffc0a16147981 */ /* 0x000ea2000c1e1900 */
[----:B------:R-:W-:Y:S01]  /*0470*/  FFMA R11, R25, R25, R24 ;  /* 0x00000019190b7223 */ /* 0x000fe20000000018 */
[----:B------:R-:W-:Y:S02]  /*0480*/  FADD R10, R9, R10 ;  /* 0x0000000a090a7221 */ /* 0x000fe40000000000 */
[----:B------:R-:W3:Y:S02]  /*0490*/  LDG.E R12, desc[UR10][R22.64] ;  /* 0x0000000a160c7981 */ /* 0x000ee4000c1e1900 */
[----:B------:R-:W-:Y:S02]  /*04a0*/  FADD R11, R10, R11 ;  /* 0x0000000b0a0b7221 */ /* 0x000fe40000000000 */
[----:B------:R0:W4:Y:S04]  /*04b0*/  LDG.E R13, desc[UR10][R22.64+0x4] ;  /* 0x0000040a160d7981 */ /* 0x000128000c1e1900 */
[----:B------:R-:W5:Y:S04]  /*04c0*/  LDG.E R5, desc[UR10][R28.64+0x4] ;  /* 0x0000040a1c057981 */ /* 0x000f68000c1e1900 */
[----:B------:R-:W4:Y:S01]  /*04d0*/  LDG.E R26, desc[UR10][R28.64+0x8] ;  /* 0x0000080a1c1a7981 */ /* 0x000f22000c1e1900 */
[----:B0-----:R-:W-:-:S03]  /*04e0*/  IMAD.WIDE R22, R15, 0x4, R18 ;  /* 0x000000040f167825 */ /* 0x001fc600078e0212 */
[----:B------:R0:W-:Y:S04]  /*04f0*/  STL.128 [R0], R8 ;  /* 0x0000000800007387 */ /* 0x0001e80000100c00 */
[----:B------:R-:W4:Y:S01]  /*0500*/  LDG.E R25, desc[UR10][R28.64+0xc] ;  /* 0x00000c0a1c197981 */ /* 0x000f22000c1e1900 */
[----:B0-----:R-:W-:-:S03]  /*0510*/  IMAD.WIDE R8, R15, 0x4, R6 ;  /* 0x000000040f087825 */ /* 0x001fc600078e0206 */
[----:B------:R-:W4:Y:S04]  /*0520*/  LDG.E R10, desc[UR10][R22.64] ;  /* 0x0000000a160a7981 */ /* 0x000f28000c1e1900 */
[----:B------:R-:W4:Y:S04]  /*0530*/  LDG.E R15, desc[UR10][R22.64+-0x4] ;  /* 0xfffffc0a160f7981 */ /* 0x000f28000c1e1900 */
[----:B------:R-:W4:Y:S04]  /*0540*/  LDG.E R27, desc[UR10][R8.64+0x4] ;  /* 0x0000040a081b7981 */ /* 0x000f28000c1e1900 */
[----:B------:R-:W4:Y:S01]  /*0550*/  LDG.E R24, desc[UR10][R8.64+0x8] ;  /* 0x0000080a08187981 */ /* 0x000f22000c1e1900 */
[----:B------:R-:W-:-:S03]  /*0560*/  FMUL R21, R14, R14 ;  /* 0x0000000e0e157220 */ /* 0x000fc60000400000 */
[----:B------:R-:W4:Y:S01]  /*0570*/  LDG.E R14, desc[UR10][R22.64+-0x8] ;  /* 0xfffff80a160e7981 */ /* 0x000f22000c1e1900 */
[----:B------:R-:W-:Y:S01]  /*0580*/  FFMA R4, R4, R4, R21 ;  /* 0x0000000404047223 */ /* 0x000fe20000000015 */
[----:B------:R-:W-:Y:S02]  /*0590*/  IADD3 R21, PT, PT, R17, 0xc, RZ ;  /* 0x0000000c11157810 */ /* 0x000fe40007ffe0ff */
[----:B------:R-:W4:Y:S03]  /*05a0*/  LDG.E R28, desc[UR10][R8.64] ;  /* 0x0000000a081c7981 */ /* 0x000f26000c1e1900 */
[----:B------:R-:W-:-:S04]  /*05b0*/  IMAD.WIDE R6, R21, 0x4, R6 ;  /* 0x0000000415067825 */ /* 0x000fc800078e0206 */
[----:B------:R-:W-:Y:S01]  /*05c0*/  FADD R4, R11, R4 ;  /* 0x000000040b047221 */ /* 0x000fe20000000000 */
[----:B------:R-:W4:Y:S04]  /*05d0*/  LDG.E R9, desc[UR10][R8.64+0xc] ;  /* 0x00000c0a08097981 */ /* 0x000f28000c1e1900 */
[----:B------:R0:W4:Y:S01]  /*05e0*/  LDG.E R8, desc[UR10][R22.64+0x4] ;  /* 0x0000040a16087981 */ /* 0x000122000c1e1900 */
[----:B--2---:R-:W-:Y:S01]  /*05f0*/  FMUL R20, R20, R20 ;  /* 0x0000001414147220 */ /* 0x004fe20000400000 */
[----:B---3--:R-:W-:-:S03]  /*0600*/  FMUL R11, R12, R12 ;  /* 0x0000000c0c0b7220 */ /* 0x008fc60000400000 */
[----:B-----5:R-:W-:Y:S01]  /*0610*/  FFMA R5, R5, R5, R20 ;  /* 0x0000000505057223 */ /* 0x020fe20000000014 */
[----:B------:R-:W-:-:S04]  /*0620*/  IMAD.WIDE R20, R21, 0x4, R18 ;  /* 0x0000000415147825 */ /* 0x000fc800078e0212 */
[----:B----4-:R-:W-:Y:S01]  /*0630*/  FMUL R12, R13, R13 ;  /* 0x0000000d0d0c7220 */ /* 0x010fe20000400000 */
[----:B------:R-:W-:Y:S01]  /*0640*/  FFMA R26, R26, R26, R11 ;  /* 0x0000001a1a1a7223 */ /* 0x000fe2000000000b */
[----:B------:R-:W2:Y:S04]  /*0650*/  LDG.E R13, desc[UR10][R6.64+0x8] ;  /* 0x0000080a060d7981 */ /* 0x000ea8000c1e1900 */
[----:B------:R-:W3:Y:S01]  /*0660*/  LDG.E R11, desc[UR10][R6.64] ;  /* 0x0000000a060b7981 */ /* 0x000ee2000c1e1900 */
[----:B------:R-:W-:-:S03]  /*0670*/  FFMA R25, R25, R25, R12 ;  /* 0x0000001919197223 */ /* 0x000fc6000000000c */
[----:B------:R-:W4:Y:S04]  /*0680*/  LDG.E R23, desc[UR10][R20.64+0x4] ;  /* 0x0000040a14177981 */ /* 0x000f28000c1e1900 */
[----:B------:R-:W5:Y:S01]  /*0690*/  LDG.E R12, desc[UR10][R6.64+0x4] ;  /* 0x0000040a060c7981 */ /* 0x000f62000c1e1900 */
[----:B0-----:R-:W-:Y:S01]  /*06a0*/  FMUL R22, R15, R15 ;  /* 0x0000000f0f167220 */ /* 0x001fe20000400000 */
[----:B------:R-:W-:Y:S02]  /*06b0*/  FMUL R15, R10, R10 ;  /* 0x0000000a0a0f7220 */ /* 0x000fe40000400000 */
[----:B------:R-:W2:Y:S01]  /*06c0*/  LDG.E R10, desc[UR10][R20.64+-0x8] ;  /* 0xfffff80a140a7981 */ /* 0x000ea2000c1e1900 */
[----:B------:R-:W-:-:S03]  /*06d0*/  FFMA R27, R27, R27, R22 ;  /* 0x0000001b1b1b7223 */ /* 0x000fc60000000016 */
[----:B------:R-:W5:Y:S01]  /*06e0*/  LDG.E R22, desc[UR10][R20.64+-0x4] ;  /* 0xfffffc0a14167981 */ /* 0x000f62000c1e1900 */
[----:B------:R-:W-:-:S03]  /*06f0*/  FFMA R24, R24, R24, R15 ;  /* 0x0000001818187223 */ /* 0x000fc6000000000f */
[----:B------:R-:W5:Y:S01]  /*0700*/  LDG.E R15, desc[UR10][R20.64] ;  /* 0x0000000a140f7981 */ /* 0x000f62000c1e1900 */
[----:B------:R-:W-:-:S03]  /*0710*/  FMUL R29, R14, R14 ;  /* 0x0000000e0e1d7220 */ /* 0x000fc60000400000 */
[----:B------:R0:W5:Y:S01]  /*0720*/  LDG.E R14, desc[UR10][R6.64+0xc] ;  /* 0x00000c0a060e7981 */ /* 0x000162000c1e1900 */
[----:B------:R-:W-:Y:S01]  /*0730*/  FADD R5, R4, R5 ;  /* 0x0000000504057221 */ /* 0x000fe20000000000 */
[----:B------:R-:W-:-:S03]  /*0740*/  FFMA R28, R28, R28, R29 ;  /* 0x0000001c1c1c7223 */ /* 0x000fc6000000001d */
[----:B0-----:R-:W-:-:S04]  /*0750*/  FADD R6, R5, R26 ;  /* 0x0000001a05067221 */ /* 0x001fc80000000000 */
[----:B------:R-:W-:Y:S01]  /*0760*/  FADD R7, R6, R25 ;  /* 0x0000001906077221 */ /* 0x000fe20000000000 */
[----:B------:R-:W-:-:S03]  /*0770*/  FMUL R26, R8, R8 ;  /* 0x00000008081a7220 */ /* 0x000fc60000400000 */
[----:B------:R-:W-:Y:S01]  /*0780*/  FADD R8, R7, R28 ;  /* 0x0000001c07087221 */ /* 0x000fe20000000000 */
[----:B------:R-:W-:-:S03]  /*0790*/  FFMA R25, R9, R9, R26 ;  /* 0x0000000909197223 */ /* 0x000fc6000000001a */
[----:B------:R-:W-:Y:S01]  /*07a0*/  FADD R9, R8, R27 ;  /* 0x0000001b08097221 */ /* 0x000fe20000000000 */
[----:B------:R-:W-:-:S04]  /*07b0*/  UIADD3 UR5, UPT, UPT, UR5, 0x10, URZ ;  /* 0x0000001005057890 */ /* 0x000fc8000fffe0ff */
[----:B------:R-:W-:Y:S01]  /*07c0*/  UISETP.GE.AND UP2, UPT, UR5, -0xc, UPT ;  /* 0xfffffff40500788c */ /* 0x000fe2000bf46270 */
[----:B------:R-:W-:Y:S01]  /*07d0*/  STL.128 [R0+0x10], R4 ;  /* 0x0000100400007387 */ /* 0x000fe20000100c00 */
[----:B------:R-:W-:Y:S01]  /*07e0*/  IADD3 R17, PT, PT, R17, 0x10, RZ ;  /* 0x0000001011117810 */ /* 0x000fe20007ffe0ff */
[----:B----4-:R-:W-:Y:S01]  /*07f0*/  FMUL R23, R23, R23 ;  /* 0x0000001717177220 */ /* 0x010fe20000400000 */
[----:B--2---:R-:W-:Y:S01]  /*0800*/  FMUL R26, R10, R10 ;  /* 0x0000000a0a1a7220 */ /* 0x004fe20000400000 */
[----:B------:R-:W-:-:S03]  /*0810*/  FADD R10, R9, R24 ;  /* 0x00000018090a7221 */ /* 0x000fc60000000000 */
[----:B---3--:R-:W-:Y:S01]  /*0820*/  FFMA R26, R11, R11, R26 ;  /* 0x0000000b0b1a7223 */ /* 0x008fe2000000001a */
[----:B-----5:R-:W-:Y:S01]  /*0830*/  FMUL R21, R22, R22 ;  /* 0x0000001616157220 */ /* 0x020fe20000400000 */
[----:B------:R-:W-:Y:S01]  /*0840*/  FADD R11, R10, R25 ;  /* 0x000000190a0b7221 */ /* 0x000fe20000000000 */
[----:B------:R-:W-:Y:S02]  /*0850*/  FMUL R20, R15, R15 ;  /* 0x0000000f0f147220 */ /* 0x000fe40000400000 */
[----:B------:R-:W-:Y:S01]  /*0860*/  FFMA R21, R12, R12, R21 ;  /* 0x0000000c0c157223 */ /* 0x000fe20000000015 */
[----:B------:R-:W-:Y:S01]  /*0870*/  FADD R12, R11, R26 ;  /* 0x0000001a0b0c7221 */ /* 0x000fe20000000000 */
[----:B------:R-:W-:-:S03]  /*0880*/  FFMA R20, R13, R13, R20 ;  /* 0x0000000d0d147223 */ /* 0x000fc60000000014 */
[----:B------:R-:W-:Y:S01]  /*0890*/  FADD R13, R12, R21 ;  /* 0x000000150c0d7221 */ /* 0x000fe20000000000 */
[----:B------:R-:W-:-:S03]  /*08a0*/  FFMA R23, R14, R14, R23 ;  /* 0x0000000e0e177223 */ /* 0x000fc60000000017 */
[----:B------:R-:W-:-:S04]  /*08b0*/  FADD R14, R13, R20 ;  /* 0x000000140d0e7221 */ /* 0x000fc80000000000 */
[----:B------:R-:W-:Y:S01]  /*08c0*/  FADD R15, R14, R23 ;  /* 0x000000170e0f7221 */ /* 0x000fe20000000000 */
[----:B------:R-:W-:Y:S04]  /*08d0*/  STL.128 [R0+0x20], R8 ;  /* 0x0000200800007387 */ /* 0x000fe80000100c00 */
[----:B------:R0:W-:Y:S02]  /*08e0*/  STL.128 [R0+0x30], R12 ;  /* 0x0000300c00007387 */ /* 0x0001e40000100c00 */
[----:B0-----:R-:W-:Y:S01]  /*08f0*/  IADD3 R0, PT, PT, R0, 0x40, RZ ;  /* 0x0000004000007810 */ /* 0x001fe20007ffe0ff */
[----:B------:R-:W-:Y:S06]  /*0900*/  BRA.U !UP2, `(.L_x_14) ;  /* 0xfffffff90a6c7547 */ /* 0x000fec000b83ffff */
.L_x_13:
[----:B------:R-:W-:-:S04]  /*0910*/  UIADD3 UR6, UPT, UPT, -UR5, URZ, URZ ;  /* 0x000000ff05067290 */ /* 0x000fc8000fffe1ff */
[----:B------:R-:W-:-:S09]  /*0920*/  UISETP.GT.AND UP2, UPT, UR6, 0x4, UPT ;  /* 0x000000040600788c */ /* 0x000fd2000bf44270 */
[----:B------:R-:W-:Y:S05]  /*0930*/  BRA.U !UP2, `(.L_x_15) ;  /* 0x000000010ad07547 */ /* 0x000fea000b800000 */
[----:B------:R-:W0:Y:S01]  /*0940*/  LDC.64 R20, c[0x0][0x380] ;  /* 0x0000e000ff147b82 */ /* 0x000e220000000a00 */
[----:B------:R-:W-:-:S05]  /*0950*/  IMAD.WIDE R8, R17, 0x4, R18 ;  /* 0x0000000411087825 */ /* 0x000fca00078e0212 */
[----:B------:R-:W2:Y:S01]  /*0960*/  LDG.E R4, desc[UR10][R8.64+-0x8] ;  /* 0xfffff80a08047981 */ /* 0x000ea2000c1e1900 */
[----:B------:R-:W-:-:S03]  /*0970*/  IADD3 R13, PT, PT, R17, 0x4, RZ ;  /* 0x00000004110d7810 */ /* 0x000fc60007ffe0ff */
[----:B------:R-:W3:Y:S04]  /*0980*/  LDG.E R27, desc[UR10][R8.64+-0x4] ;  /* 0xfffffc0a081b7981 */ /* 0x000ee8000c1e1900 */
[----:B------:R-:W4:Y:S04]  /*0990*/  LDG.E R28, desc[UR10][R8.64] ;  /* 0x0000000a081c7981 */ /* 0x000f28000c1e1900 */
[----:B------:R-:W5:Y:S01]  /*09a0*/  LDG.E R23, desc[UR10][R8.64+0x4] ;  /* 0x0000040a08177981 */ /* 0x000f62000c1e1900 */
[----:B0-----:R-:W-:-:S05]  /*09b0*/  IMAD.WIDE R24, R17, 0x4, R20 ;  /* 0x0000000411187825 */ /* 0x001fca00078e0214 */
[----:B------:R-:W3:Y:S01]  /*09c0*/  LDG.E R26, desc[UR10][R24.64] ;  /* 0x0000000a181a7981 */ /* 0x000ee2000c1e1900 */
[----:B------:R-:W-:-:S03]  /*09d0*/  IMAD.WIDE R20, R13, 0x4, R20 ;  /* 0x000000040d147825 */ /* 0x000fc600078e0214 */
[----:B------:R-:W4:Y:S01]  /*09e0*/  LDG.E R5, desc[UR10][R24.64+0x4] ;  /* 0x0000040a18057981 */ /* 0x000f22000c1e1900 */
[----:B------:R-:W-:-:S03]  /*09f0*/  IMAD.WIDE R12, R13, 0x4, R18 ;  /* 0x000000040d0c7825 */ /* 0x000fc600078e0212 */
[----:B------:R-:W4:Y:S04]  /*0a00*/  LDG.E R22, desc[UR10][R24.64+0x8] ;  /* 0x0000080a18167981 */ /* 0x000f28000c1e1900 */
        /* <DEDUP_REMOVED lines=8> */
[----:B------:R0:W4:Y:S01]  /*0a90*/  LDG.E R8, desc[UR10][R20.64+0xc] ;  /* 0x00000c0a14087981 */ /* 0x000122000c1e1900 */
[----:B------:R-:W-:Y:S01]  /*0aa0*/  IADD3 R17, PT, PT, R17, 0x8, RZ ;  /* 0x0000000811117810 */ /* 0x000fe20007ffe0ff */
[----:B------:R-:W-:-:S02]  /*0ab0*/  UIADD3 UR5, UPT, UPT, UR5, 0x8, URZ ;  /* 0x0000000805057890 */ /* 0x000fc4000fffe0ff */
[----:B------:R-:W-:Y:S01]  /*0ac0*/  UPLOP3.LUT UP0, UPT, UPT, UPT, UPT, 0x40, 0x4 ;  /* 0x000000000004789c */ /* 0x000fe20003f0e870 */
[----:B--2---:R-:W-:Y:S01]  /*0ad0*/  FMUL R29, R4, R4 ;  /* 0x00000004041d7220 */ /* 0x004fe20000400000 */
[----:B-----5:R-:W-:-:S03]  /*0ae0*/  FMUL R23, R23, R23 ;  /* 0x0000001717177220 */ /* 0x020fc60000400000 */
[----:B---3--:R-:W-:Y:S01]  /*0af0*/  FFMA R4, R26, R26, R29 ;  /* 0x0000001a1a047223 */ /* 0x008fe2000000001d */
[----:B------:R-:W-:Y:S01]  /*0b00*/  FMUL R26, R27, R27 ;  /* 0x0000001b1b1a7220 */ /* 0x000fe20000400000 */
[----:B----4-:R-:W-:Y:S02]  /*0b10*/  FMUL R27, R28, R28 ;  /* 0x0000001c1c1b7220 */ /* 0x010fe40000400000 */
[----:B------:R-:W-:Y:S01]  /*0b20*/  FADD R4, R15, R4 ;  /* 0x000000040f047221 */ /* 0x000fe20000000000 */
[----:B------:R-:W-:Y:S01]  /*0b30*/  FFMA R5, R5, R5, R26 ;  /* 0x0000000505057223 */ /* 0x000fe2000000001a */
[----:B------:R-:W-:-:S03]  /*0b40*/  FFMA R22, R22, R22, R27 ;  /* 0x0000001616167223 */ /* 0x000fc6000000001b */
[----:B------:R-:W-:Y:S01]  /*0b50*/  FADD R5, R4, R5 ;  /* 0x0000000504057221 */ /* 0x000fe20000000000 */
[----:B------:R-:W-:-:S03]  /*0b60*/  FFMA R23, R6, R6, R23 ;  /* 0x0000000606177223 */ /* 0x000fc60000000017 */
[----:B------:R-:W-:Y:S01]  /*0b70*/  FADD R6, R5, R22 ;  /* 0x0000001605067221 */ /* 0x000fe20000000000 */
[----:B0-----:R-:W-:-:S04]  /*0b80*/  FMUL R20, R11, R11 ;  /* 0x0000000b0b147220 */ /* 0x001fc80000400000 */
[----:B------:R-:W-:Y:S01]  /*0b90*/  FFMA R12, R7, R7, R20 ;  /* 0x00000007070c7223 */ /* 0x000fe20000000014 */
[----:B------:R-:W-:Y:S01]  /*0ba0*/  FADD R7, R6, R23 ;  /* 0x0000001706077221 */ /* 0x000fe20000000000 */
[----:B------:R-:W-:-:S03]  /*0bb0*/  FMUL R11, R24, R24 ;  /* 0x00000018180b7220 */ /* 0x000fc60000400000 */
[----:B------:R-:W-:Y:S01]  /*0bc0*/  FADD R12, R7, R12 ;  /* 0x0000000c070c7221 */ /* 0x000fe20000000000 */
[----:B------:R-:W-:Y:S01]  /*0bd0*/  FFMA R11, R10, R10, R11 ;  /* 0x0000000a0a0b7223 */ /* 0x000fe2000000000b */
[----:B------:R-:W-:-:S03]  /*0be0*/  FMUL R14, R14, R14 ;  /* 0x0000000e0e0e7220 */ /* 0x000fc60000400000 */
[----:B------:R-:W-:Y:S01]  /*0bf0*/  FADD R13, R12, R11 ;  /* 0x0000000b0c0d7221 */ /* 0x000fe20000000000 */
[----:B------:R-:W-:Y:S01]  /*0c00*/  FFMA R14, R9, R9, R14 ;  /* 0x00000009090e7223 */ /* 0x000fe2000000000e */
[----:B------:R-:W-:-:S03]  /*0c10*/  FMUL R25, R25, R25 ;  /* 0x0000001919197220 */ /* 0x000fc60000400000 */
[----:B------:R-:W-:Y:S01]  /*0c20*/  FADD R14, R13, R14 ;  /* 0x0000000e0d0e7221 */ /* 0x000fe20000000000 */
[----:B------:R-:W-:-:S04]  /*0c30*/  FFMA R25, R8, R8, R25 ;  /* 0x0000000808197223 */ /* 0x000fc80000000019 */
[----:B------:R-:W-:Y:S01]  /*0c40*/  FADD R15, R14, R25 ;  /* 0x000000190e0f7221 */ /* 0x000fe20000000000 */
[----:B------:R-:W-:Y:S04]  /*0c50*/  STL.128 [R0], R4 ;  /* 0x0000000400007387 */ /* 0x000fe80000100c00 */
[----:B------:R0:W-:Y:S02]  /*0c60*/  STL.128 [R0+0x10], R12 ;  /* 0x0000100c00007387 */ /* 0x0001e40000100c00 */
[----:B0-----:R-:W-:-:S07]  /*0c70*/  IADD3 R0, PT, PT, R0, 0x20, RZ ;  /* 0x0000002000007810 */ /* 0x001fce0007ffe0ff */
.L_x_15:
[----:B------:R-:W-:-:S09]  /*0c80*/  UISETP.NE.OR UP0, UPT, UR5, URZ, UP0 ;  /* 0x000000ff0500728c */ /* 0x000fd20008705670 */
[----:B------:R-:W-:Y:S05]  /*0c90*/  BRA.U !UP0, `(.L_x_11) ;  /* 0x0000000108747547 */ /* 0x000fea000b800000 */
.L_x_12:
        /* <DEDUP_REMOVED lines=10> */
[----:B------:R-:W5:Y:S01]  /*0d40*/  LDG.E R20, desc[UR10][R6.64+0xc] ;  /* 0x00000c0a06147981 */ /* 0x000f62000c1e1900 */
[----:B------:R-:W-:-:S04]  /*0d50*/  UIADD3 UR5, UPT, UPT, UR5, 0x4, URZ ;  /* 0x0000000405057890 */ /* 0x000fc8000fffe0ff */
[----:B------:R-:W-:Y:S01]  /*0d60*/  UISETP.NE.AND UP0, UPT, UR5, URZ, UPT ;  /* 0x000000ff0500728c */ /* 0x000fe2000bf05270 */
[----:B------:R-:W-:Y:S01]  /*0d70*/  IADD3 R17, PT, PT, R17, 0x4, RZ ;  /* 0x0000000411117810 */ /* 0x000fe20007ffe0ff */
[----:B--2---:R-:W-:Y:S01]  /*0d80*/  FMUL R9, R9, R9 ;  /* 0x0000000909097220 */ /* 0x004fe20000400000 */
[----:B---3--:R-:W-:Y:S01]  /*0d90*/  FMUL R11, R11, R11 ;  /* 0x0000000b0b0b7220 */ /* 0x008fe20000400000 */
[----:B----4-:R-:W-:Y:S01]  /*0da0*/  FMUL R14, R14, R14 ;  /* 0x0000000e0e0e7220 */ /* 0x010fe20000400000 */
[----:B-----5:R-:W-:Y:S01]  /*0db0*/  FMUL R21, R21, R21 ;  /* 0x0000001515157220 */ /* 0x020fe20000400000 */
[----:B------:R-:W-:-:S04]  /*0dc0*/  FFMA R12, R8, R8, R9 ;  /* 0x00000008080c7223 */ /* 0x000fc80000000009 */
[----:B------:R-:W-:Y:S01]  /*0dd0*/  FADD R12, R12, R15 ;  /* 0x0000000f0c0c7221 */ /* 0x000fe20000000000 */
[----:B------:R-:W-:Y:S01]  /*0de0*/  FFMA R11, R10, R10, R11 ;  /* 0x0000000a0a0b7223 */ /* 0x000fe2000000000b */
[----:B------:R-:W-:-:S03]  /*0df0*/  FFMA R14, R13, R13, R14 ;  /* 0x0000000d0d0e7223 */ /* 0x000fc6000000000e */
[----:B------:R-:W-:Y:S01]  /*0e00*/  FADD R13, R12, R11 ;  /* 0x0000000b0c0d7221 */ /* 0x000fe20000000000 */
[----:B------:R-:W-:-:S03]  /*0e10*/  FFMA R21, R20, R20, R21 ;  /* 0x0000001414157223 */ /* 0x000fc60000000015 */
[----:B------:R-:W-:-:S04]  /*0e20*/  FADD R14, R13, R14 ;  /* 0x0000000e0d0e7221 */ /* 0x000fc80000000000 */
[----:B------:R-:W-:-:S05]  /*0e30*/  FADD R15, R14, R21 ;  /* 0x000000150e0f7221 */ /* 0x000fca0000000000 */
[----:B------:R0:W-:Y:S02]  /*0e40*/  STL.128 [R0], R12 ;  /* 0x0000000c00007387 */ /* 0x0001e40000100c00 */
[----:B0-----:R-:W-:Y:S01]  /*0e50*/  IADD3 R0, PT, PT, R0, 0x10, RZ ;  /* 0x0000001000007810 */ /* 0x001fe20007ffe0ff */
[----:B------:R-:W-:Y:S06]  /*0e60*/  BRA.U UP0, `(.L_x_12) ;  /* 0xfffffffd008c7547 */ /* 0x000fec000b83ffff */
.L_x_11:
[----:B------:R-:W-:-:S09]  /*0e70*/  UISETP.NE.AND UP0, UPT, UR4, URZ, UPT ;  /* 0x000000ff0400728c */ /* 0x000fd2000bf05270 */
[----:B------:R-:W-:Y:S05]  /*0e80*/  BRA.U !UP0, `(.L_x_10) ;  /* 0x0000000108487547 */ /* 0x000fea000b800000 */
[----:B------:R-:W0:Y:S01]  /*0e90*/  LDC.64 R6, c[0x0][0x380] ;  /* 0x0000e000ff067b82 */ /* 0x000e220000000a00 */
[----:B------:R-:W-:Y:S01]  /*0ea0*/  IADD3 R3, PT, PT, R3, R16, RZ ;  /* 0x0000001003037210 */ /* 0x000fe20007ffe0ff */
[----:B------:R-:W-:Y:S01]  /*0eb0*/  IMAD R16, R16, 0x4, R1 ;  /* 0x0000000410107824 */ /* 0x000fe200078e0201 */
[----:B------:R-:W-:-:S05]  /*0ec0*/  UIADD3 UR4, UPT, UPT, -UR4, URZ, URZ ;  /* 0x000000ff04047290 */ /* 0x000fca000fffe1ff */
[----:B------:R-:W1:Y:S07]  /*0ed0*/  LDC.64 R4, c[0x0][0x388] ;  /* 0x0000e200ff047b82 */ /* 0x000e6e0000000a00 */
.L_x_16:
[----:B-1----:R-:W-:-:S04]  /*0ee0*/  IMAD.WIDE R8, R3, 0x4, R4 ;  /* 0x0000000403087825 */ /* 0x002fc800078e0204 */
[C---:B0-----:R-:W-:Y:S02]  /*0ef0*/  IMAD.WIDE R10, R3.reuse, 0x4, R6 ;  /* 0x00000004030a7825 */ /* 0x041fe400078e0206 */
[----:B------:R-:W2:Y:S04]  /*0f00*/  LDG.E R8, desc[UR10][R8.64] ;  /* 0x0000000a08087981 */ /* 0x000ea8000c1e1900 */
[----:B------:R-:W3:Y:S01]  /*0f10*/  LDG.E R10, desc[UR10][R10.64] ;  /* 0x0000000a0a0a7981 */ /* 0x000ee2000c1e1900 */
[----:B------:R-:W-:Y:S01]  /*0f20*/  UIADD3 UR4, UPT, UPT, UR4, 0x1, URZ ;  /* 0x0000000104047890 */ /* 0x000fe2000fffe0ff */
[----:B------:R-:W-:-:S03]  /*0f30*/  IADD3 R3, PT, PT, R3, 0x1, RZ ;  /* 0x0000000103037810 */ /* 0x000fc60007ffe0ff */
[----:B------:R-:W-:Y:S01]  /*0f40*/  UISETP.NE.AND UP0, UPT, UR4, URZ, UPT ;  /* 0x000000ff0400728c */ /* 0x000fe2000bf05270 */
[----:B--2---:R-:W-:-:S04]  /*0f50*/  FMUL R13, R8, R8 ;  /* 0x00000008080d7220 */ /* 0x004fc80000400000 */
[----:B---3--:R-:W-:-:S04]  /*0f60*/  FFMA R0, R10, R10, R13 ;  /* 0x0000000a0a007223 */ /* 0x008fc8000000000d */
[----:B------:R-:W-:-:S05]  /*0f70*/  FADD R15, R0, R15 ;  /* 0x0000000f000f7221 */ /* 0x000fca0000000000 */
[----:B------:R0:W-:Y:S02]  /*0f80*/  STL [R16], R15 ;  /* 0x0000000f10007387 */ /* 0x0001e40000100800 */
[----:B0-----:R-:W-:Y:S01]  /*0f90*/  VIADD R16, R16, 0x4 ;  /* 0x0000000410107836 */ /* 0x001fe20000000000 */
[----:B------:R-:W-:Y:S06]  /*0fa0*/  BRA.U UP0, `(.L_x_16) ;  /* 0xfffffffd00cc7547 */ /* 0x000fec000b83ffff */
.L_x_10:
[----:B------:R-:W-:-:S04]  /*0fb0*/  FSETP.GEU.AND P0, PT, R15, 9.9999999392252902908e-09, PT ;  /* 0x322bcc770f00780b */ /* 0x000fc80003f0e000 */
[----:B------:R-:W-:Y:S01]  /*0fc0*/  FSEL R15, R15, 1, P0 ;  /* 0x3f8000000f0f7808 */ /* 0x000fe20000000000 */
[----:B------:R-:W-:Y:S08]  /*0fd0*/  BRA.U !UP1, `(.L_x_17) ;  /* 0x0000000509947547 */ /* 0x000ff0000b800000 */
[----:B------:R-:W-:Y:S01]  /*0fe0*/  UISETP.GE.U32.AND UP0, UPT, UR12, 0x4, UPT ;  /* 0x000000040c00788c */ /* 0x000fe2000bf06070 */
[----:B------:R-:W-:Y:S01]  /*0ff0*/  HFMA2 R12, -RZ, RZ, 0, 0 ;  /* 0x00000000ff0c7431 */ /* 0x000fe200000001ff */
[----:B------:R-:W-:-:S07]  /*1000*/  ULOP3.LUT UR5, UR8, 0x3, URZ, 0xc0, !UPT ;  /* 0x0000000308057892 */ /* 0x000fce000f8ec0ff */
[----:B------:R-:W-:Y:S05]  /*1010*/  BRA.U !UP0, `(.L_x_18) ;  /* 0x0000000508247547 */ /* 0x000fea000b800000 */
[----:B------:R-:W-:Y:S01]  /*1020*/  ULOP3.LUT UR4, UR8, 0xffff, URZ, 0xc0, !UPT ;  /* 0x0000ffff08047892 */ /* 0x000fe2000f8ec0ff */
[----:B------:R-:W-:Y:S01]  /*1030*/  MOV R0, R1 ;  /* 0x0000000100007202 */ /* 0x000fe20000000f00 */
[----:B------:R-:W-:Y:S02]  /*1040*/  ULOP3.LUT UR6, UR8, 0x7c, URZ, 0xc0, !UPT ;  /* 0x0000007c08067892 */ /* 0x000fe4000f8ec0ff */
[----:B------:R-:W-:-:S04]  /*1050*/  USHF.R.U32.HI UR4, URZ, 0x2, UR4 ;  /* 0x00000002ff047899 */ /* 0x000fc80008011604 */
[----:B------:R-:W-:Y:S01]  /*1060*/  USHF.L.U32 UR4, UR4, 0x2, URZ ;  /* 0x0000000204047899 */ /* 0x000fe200080006ff */
[----:B------:R-:W-:-:S03]  /*1070*/  MOV R12, UR6 ;  /* 0x00000006000c7c02 */ /* 0x000fc60008000f00 */
[----:B------:R-:W-:-:S04]  /*1080*/  ULOP3.LUT UR4, UR4, 0x7c, URZ, 0xe2, !UPT ;  /* 0x0000007c04047892 */ /* 0x000fc8000f8ee2ff */
[----:B------:R-:W-:-:S12]  /*1090*/  UIADD3 UR4, UPT, UPT, -UR4, URZ, URZ ;  /* 0x000000ff04047290 */ /* 0x000fd8000fffe1ff */
.L_x_27:
[----:B------:R-:W2:Y:S01]  /*10a0*/  LDL.128 R4, [R0] ;  /* 0x0000000000047983 */ /* 0x000ea20000100c00 */
[----:B------:R-:W0:Y:S01]  /*10b0*/  MUFU.RCP R8, R15 ;  /* 0x0000000f00087308 */ /* 0x000e220000001000 */
[----:B------:R-:W-:Y:S01]  /*10c0*/  UIADD3 UR4, UPT, UPT, UR4, 0x4, URZ ;  /* 0x0000000404047890 */ /* 0x000fe2000fffe0ff */
[----:B------:R-:W-:Y:S03]  /*10d0*/  BSSY.RECONVERGENT B0, `(.L_x_19) ;  /* 0x000000d000007945 */ /* 0x000fe60003800200 */
[----:B------:R-:W-:Y:S01]  /*10e0*/  UISETP.NE.AND UP0, UPT, UR4, URZ, UPT ;  /* 0x000000ff0400728c */ /* 0x000fe2000bf05270 */
[----:B0-----:R-:W-:-:S04]  /*10f0*/  FFMA R3, -R15, R8, 1 ;  /* 0x3f8000000f037423 */ /* 0x001fc80000000108 */
[----:B------:R-:W-:Y:S01]  /*1100*/  FFMA R3, R8, R3, R8 ;  /* 0x0000000308037223 */ /* 0x000fe20000000008 */
[----:B--2---:R-:W0:Y:S03]  /*1110*/  FCHK P0, R4, R15 ;  /* 0x0000000f04007302 */ /* 0x004e260000000000 */
[----:B------:R-:W-:-:S04]  /*1120*/  FFMA R8, R4, R3, RZ ;  /* 0x0000000304087223 */ /* 0x000fc800000000ff */
[----:B------:R-:W-:-:S04]  /*1130*/  FFMA R9, -R15, R8, R4 ;  /* 0x000000080f097223 */ /* 0x000fc80000000104 */
[----:B------:R-:W-:Y:S01]  /*1140*/  FFMA R8, R3, R9, R8 ;  /* 0x0000000903087223 */ /* 0x000fe20000000008 */
[----:B0-----:R-:W-:Y:S06]  /*1150*/  @!P0 BRA `(.L_x_20) ;  /* 0x0000000000108947 */ /* 0x001fec0003800000 */
[----:B------:R-:W-:Y:S02]  /*1160*/  MOV R3, R15 ;  /* 0x0000000f00037202 */ /* 0x000fe40000000f00 */
[----:B------:R-:W-:-:S07]  /*1170*/  MOV R14, 0x1190 ;  /* 0x00001190000e7802 */ /* 0x000fce0000000f00 */
[----:B------:R-:W-:Y:S05]  /*1180*/  CALL.REL.NOINC `($__internal_2_$__cuda_sm3x_div_rn_noftz_f32_slowpath) ;  /* 0x0000000c00487944 */ /* 0x000fea0003c00000 */
[----:B------:R-:W-:-:S07]  /*1190*/  MOV R8, R3 ;  /* 0x0000000300087202 */ /* 0x000fce0000000f00 */
.L_x_20:
[----:B------:R-:W-:Y:S05]  /*11a0*/  BSYNC.RECONVERGENT B0 ;  /* 0x0000000000007941 */ /* 0x000fea0003800200 */
.L_x_19:
[----:B------:R-:W0:Y:S01]  /*11b0*/  MUFU.RCP R4, R15 ;  /* 0x0000000f00047308 */ /* 0x000e220000001000 */
[----:B------:R-:W-:Y:S07]  /*11c0*/  BSSY.RECONVERGENT B0, `(.L_x_21) ;  /* 0x000000d000007945 */ /* 0x000fee0003800200 */
[----:B------:R-:W1:Y:S01]  /*11d0*/  FCHK P0, R5, R15 ;  /* 0x0000000f05007302 */ /* 0x000e620000000000 */
[----:B0-----:R-:W-:-:S04]  /*11e0*/  FFMA R3, -R15, R4, 1 ;  /* 0x3f8000000f037423 */ /* 0x001fc80000000104 */
[----:B------:R-:W-:-:S04]  /*11f0*/  FFMA R3, R4, R3, R4 ;  /* 0x0000000304037223 */ /* 0x000fc80000000004 */
[----:B------:R-:W-:-:S04]  /*1200*/  FFMA R4, R5, R3, RZ ;  /* 0x0000000305047223 */ /* 0x000fc800000000ff */
[----:B------:R-:W-:-:S04]  /*1210*/  FFMA R9, -R15, R4, R5 ;  /* 0x000000040f097223 */ /* 0x000fc80000000105 */
[----:B------:R-:W-:Y:S01]  /*1220*/  FFMA R9, R3, R9, R4 ;  /* 0x0000000903097223 */ /* 0x000fe20000000004 */
[----:B-1----:R-:W-:Y:S06]  /*1230*/  @!P0 BRA `(.L_x_22) ;  /* 0x0000000000148947 */ /* 0x002fec0003800000 */
[----:B------:R-:W-:Y:S02]  /*1240*/  MOV R4, R5 ;  /* 0x0000000500047202 */ /* 0x000fe40000000f00 */
[----:B------:R-:W-:Y:S02]  /*1250*/  MOV R3, R15 ;  /* 0x0000000f00037202 */ /* 0x000fe40000000f00 */
[----:B------:R-:W-:-:S07]  /*1260*/  MOV R14, 0x1280 ;  /* 0x00001280000e7802 */ /* 0x000fce0000000f00 */
[----:B------:R-:W-:Y:S05]  /*1270*/  CALL.REL.NOINC `($__internal_2_$__cuda_sm3x_div_rn_noftz_f32_slowpath) ;  /* 0x0000000c000c7944 */ /* 0x000fea0003c00000 */
[----:B------:R-:W-:-:S07]  /*1280*/  MOV R9, R3 ;  /* 0x0000000300097202 */ /* 0x000fce0000000f00 */
.L_x_22:
[----:B------:R-:W-:Y:S05]  /*1290*/  BSYNC.RECONVERGENT B0 ;  /* 0x0000000000007941 */ /* 0x000fea0003800200 */
.L_x_21:
        /* <DEDUP_REMOVED lines=14> */
.L_x_24:
[----:B------:R-:W-:Y:S05]  /*1380*/  BSYNC.RECONVERGENT B0 ;  /* 0x0000000000007941 */ /* 0x000fea0003800200 */
.L_x_23:
        /* <DEDUP_REMOVED lines=14> */
.L_x_26:
[----:B------:R-:W-:Y:S05]  /*1470*/  BSYNC.RECONVERGENT B0 ;  /* 0x0000000000007941 */ /* 0x000fea0003800200 */
.L_x_25:
[----:B------:R0:W-:Y:S02]  /*1480*/  STL.128 [R0], R8 ;  /* 0x0000000800007387 */ /* 0x0001e40000100c00 */
[----:B0-----:R-:W-:Y:S01]  /*1490*/  IADD3 R0, PT, PT, R0, 0x10, RZ ;  /* 0x0000001000007810 */ /* 0x001fe20007ffe0ff */
[----:B------:R-:W-:Y:S06]  /*14a0*/  BRA.U UP0, `(.L_x_27) ;  /* 0xfffffff900fc7547 */ /* 0x000fec000b83ffff */
.L_x_18:
[----:B------:R-:W-:-:S09]  /*14b0*/  UISETP.NE.AND UP0, UPT, UR5, URZ, UPT ;  /* 0x000000ff0500728c */ /* 0x000fd2000bf05270 */
[----:B------:R-:W-:Y:S05]  /*14c0*/  BRA.U !UP0, `(.L_x_17) ;  /* 0x0000000108587547 */ /* 0x000fea000b800000 */
[----:B------:R-:W-:Y:S01]  /*14d0*/  IMAD R12, R12, 0x4, R1 ;  /* 0x000000040c0c7824 */ /* 0x000fe200078e0201 */
[----:B------:R-:W-:-:S12]  /*14e0*/  UIADD3 UR4, UPT, UPT, -UR5, URZ, URZ ;  /* 0x000000ff05047290 */ /* 0x000fd8000fffe1ff */
.L_x_30:
[----:B------:R-:W2:Y:S01]  /*14f0*/  LDL R6, [R12] ;  /* 0x000000000c067983 */ /* 0x000ea20000100800 */
        /* <DEDUP_REMOVED lines=11> */
[----:B------:R-:W-:Y:S01]  /*15b0*/  MOV R4, R6 ;  /* 0x0000000600047202 */ /* 0x000fe20000000f00 */
[----:B------:R-:W-:Y:S01]  /*15c0*/  IMAD.MOV.U32 R3, RZ, RZ, R15 ;  /* 0x000000ffff037224 */ /* 0x000fe200078e000f */
[----:B------:R-:W-:-:S07]  /*15d0*/  MOV R14, 0x15f0 ;  /* 0x000015f0000e7802 */ /* 0x000fce0000000f00 */
[----:B------:R-:W-:Y:S05]  /*15e0*/  CALL.REL.NOINC `($__internal_2_$__cuda_sm3x_div_rn_noftz_f32_slowpath) ;  /* 0x0000000800307944 */ /* 0x000fea0003c00000 */
.L_x_29:
[----:B------:R-:W-:Y:S05]  /*15f0*/  BSYNC.RECONVERGENT B0 ;  /* 0x0000000000007941 */ /* 0x000fea0003800200 */
.L_x_28:
[----:B------:R0:W-:Y:S02]  /*1600*/  STL [R12], R3 ;  /* 0x000000030c007387 */ /* 0x0001e40000100800 */
[----:B0-----:R-:W-:Y:S01]  /*1610*/  IADD3 R12, PT, PT, R12, 0x4, RZ ;  /* 0x000000040c0c7810 */ /* 0x001fe20007ffe0ff */
[----:B------:R-:W-:Y:S06]  /*1620*/  BRA.U UP0, `(.L_x_30) ;  /* 0xfffffffd00b07547 */ /* 0x000fec000b83ffff */
.L_x_17:
[----:B------:R-:W0:Y:S02]  /*1630*/  LDC.64 R4, c[0x0][0x398] ;  /* 0x0000e600ff047b82 */ /* 0x000e240000000a00 */
[----:B0-----:R-:W-:-:S05]  /*1640*/  IMAD.WIDE R4, R2, 0x40, R4 ;  /* 0x0000004002047825 */ /* 0x001fca00078e0204 */
[----:B------:R-:W2:Y:S01]  /*1650*/  LDG.E R0, desc[UR10][R4.64+0x28] ;  /* 0x0000280a04007981 */ /* 0x000ea2000c1e1900 */
[----:B------:R-:W-:Y:S01]  /*1660*/  BSSY.RECONVERGENT B0, `(.L_x_31) ;  /* 0x0000012000007945 */ /* 0x000fe20003800200 */
[C---:B--2---:R-:W-:Y:S02]  /*1670*/  IADD3 R3, PT, PT, R0.reuse, 0x1, RZ ;  /* 0x0000000100037810 */ /* 0x044fe40007ffe0ff */
[----:B------:R-:W-:-:S03]  /*1680*/  ISETP.NE.AND P0, PT, R0, 0x1, PT ;  /* 0x000000010000780c */ /* 0x000fc60003f05270 */
[----:B------:R0:W-:Y:S10]  /*1690*/  STG.E desc[UR10][R4.64+0x28], R3 ;  /* 0x0000280304007986 */ /* 0x0001f4000c10190a */
[----:B------:R-:W-:Y:S05]  /*16a0*/  @!P0 BRA `(.L_x_32) ;  /* 0x0000000000308947 */ /* 0x000fea0003800000 */
[----:B------:R-:W-:-:S04]  /*16b0*/  MOV R7, 0xfffffffe ;  /* 0xfffffffe00077802 */ /* 0x000fc80000000f00 */
[----:B------:R-:W-:-:S04]  /*16c0*/  VIADDMNMX.U32 R0, R0, R7, 0x2, PT ;  /* 0x0000000200007446 */ /* 0x000fc80003800007 */
[----:B------:R-:W-:-:S04]  /*16d0*/  SHF.L.U32 R0, R0, 0x2, RZ ;  /* 0x0000000200007819 */ /* 0x000fc800000006ff */
[----:B------:R-:W1:Y:S02]  /*16e0*/  LDC R6, c[0x2][R0] ;  /* 0x0080000000067b82 */ /* 0x000e640000000800 */
[----:B-1----:R-:W-:-:S04]  /*16f0*/  SHF.R.S32.HI R7, RZ, 0x1f, R6 ;  /* 0x0000001fff077819 */ /* 0x002fc80000011406 */
.L_x_351:
[----:B------:R-:W-:Y:S05]  /*1700*/  BRX R6 -0x1710                                                           (*"BRANCH_TARGETS .L_x_352,.L_x_353,.L_x_354"*) ;  /* 0xffffffe8063c7949 */ /* 0x000fea000383ffff */
.L_x_354:
[----:B------:R4:W5:Y:S01]  /*1710*/  LDG.E R0, desc[UR10][R4.64+0x10] ;  /* 0x0000100a04007981 */ /* 0x000962000c1e1900 */
[----:B------:R-:W-:Y:S05]  /*1720*/  BRA `(.L_x_33) ;  /* 0x0000000000147947 */ /* 0x000fea0003800000 */
.L_x_352:
[----:B------:R2:W5:Y:S01]  /*1730*/  LDG.E R0, desc[UR10][R4.64+0x18] ;  /* 0x0000180a04007981 */ /* 0x000562000c1e1900 */
[----:B------:R-:W-:Y:S05]  /*1740*/  BRA `(.L_x_33) ;  /* 0x00000000000c7947 */ /* 0x000fea0003800000 */
.L_x_353:
[----:B------:R3:W5:Y:S01]  /*1750*/  LDG.E R0, desc[UR10][R4.64+0x1c] ;  /* 0x00001c0a04007981 */ /* 0x000762000c1e1900 */
[----:B------:R-:W-:Y:S05]  /*1760*/  BRA `(.L_x_33) ;  /* 0x0000000000047947 */ /* 0x000fea0003800000 */
.L_x_32:
[----:B------:R1:W5:Y:S02]  /*1770*/  LDG.E R0, desc[UR10][R4.64+0x14] ;  /* 0x0000140a04007981 */ /* 0x000364000c1e1900 */
.L_x_33:
[----:B------:R-:W-:Y:S05]  /*1780*/  BSYNC.RECONVERGENT B0 ;  /* 0x0000000000007941 */ /* 0x000fea0003800200 */
.L_x_31:
[----:B------:R-:W-:Y:S01]  /*1790*/  ISETP.NE.AND P0, PT, R3, 0x4, PT ;  /* 0x000000040300780c */ /* 0x000fe20003f05270 */
[----:B------:R-:W-:-:S12]  /*17a0*/  BSSY.RECONVERGENT B0, `(.L_x_34) ;  /* 0x000005a000007945 */ /* 0x000fd80003800200 */
[----:B------:R-:W-:Y:S05]  /*17b0*/  @P0 BRA `(.L_x_35) ;  /* 0x0000000400600947 */ /* 0x000fea0003800000 */
[----:B0-----:R-:W2:Y:S01]  /*17c0*/  LDG.E R3, desc[UR10][R4.64] ;  /* 0x0000000a04037981 */ /* 0x001ea2000c1e1900 */
[----:B------:R-:W-:Y:S01]  /*17d0*/  BSSY.RECONVERGENT B1, `(.L_x_36) ;  /* 0x0000014000017945 */ /* 0x000fe20003800200 */
[----:B--2---:R-:W-:-:S04]  /*17e0*/  IADD3 R9, PT, PT, R3, 0x1, RZ ;  /* 0x0000000103097810 */ /* 0x004fc80007ffe0ff */
[----:B------:R-:W-:Y:S01]  /*17f0*/  ISETP.NE.AND P0, PT, R9, RZ, PT ;  /* 0x000000ff0900720c */ /* 0x000fe20003f05270 */
[----:B------:R0:W-:-:S12]  /*1800*/  STG.E desc[UR10][R4.64], R9 ;  /* 0x0000000904007986 */ /* 0x0001d8000c10190a */
[----:B0-----:R-:W-:Y:S05]  /*1810*/  @!P0 BRA `(.L_x_37) ;  /* 0x0000000000088947 */ /* 0x001fea0003800000 */
[----:B------:R0:W5:Y:S01]  /*1820*/  LDG.E R11, desc[UR10][R4.64+0x4] ;  /* 0x0000040a040b7981 */ /* 0x000162000c1e1900 */
[----:B------:R-:W-:Y:S05]  /*1830*/  BRA `(.L_x_38) ;  /* 0x0000000000347947 */ /* 0x000fea0003800000 */
.L_x_37:
[----:B------:R-:W2:Y:S02]  /*1840*/  LDG.E R11, desc[UR10][R4.64+0x4] ;  /* 0x0000040a040b7981 */ /* 0x000ea4000c1e1900 */
[----:B--2---:R-:W-:-:S04]  /*1850*/  IADD3 R11, PT, PT, R11, 0x1, RZ ;  /* 0x000000010b0b7810 */ /* 0x004fc80007ffe0ff */
[----:B------:R-:W-:Y:S01]  /*1860*/  ISETP.NE.AND P0, PT, R11, RZ, PT ;  /* 0x000000ff0b00720c */ /* 0x000fe20003f05270 */
[----:B------:R2:W-:-:S12]  /*1870*/  STG.E desc[UR10][R4.64+0x4], R11 ;  /* 0x0000040b04007986 */ /* 0x0005d8000c10190a */
[----:B--2---:R-:W-:Y:S05]  /*1880*/  @P0 BRA `(.L_x_38) ;  /* 0x0000000000200947 */ /* 0x004fea0003800000 */
[----:B------:R-:W2:Y:S02]  /*1890*/  LDG.E R6, desc[UR10][R4.64+0x8] ;  /* 0x0000080a04067981 */ /* 0x000ea4000c1e1900 */
[----:B--2---:R-:W-:-:S04]  /*18a0*/  IADD3 R7, PT, PT, R6, 0x1, RZ ;  /* 0x0000000106077810 */ /* 0x004fc80007ffe0ff */
[----:B------:R-:W-:-:S13]  /*18b0*/  ISETP.NE.AND P0, PT, R7, RZ, PT ;  /* 0x000000ff0700720c */ /* 0x000fda0003f05270 */
[----:B------:R-:W2:Y:S01]  /*18c0*/  @!P0 LDG.E R6, desc[UR10][R4.64+0xc] ;  /* 0x00000c0a04068981 */ /* 0x000ea2000c1e1900 */
[----:B------:R-:W-:-:S03]  /*18d0*/  HFMA2 R11, -RZ, RZ, 0, 0 ;  /* 0x00000000ff0b7431 */ /* 0x000fc600000001ff */
[----:B------:R0:W-:Y:S01]  /*18e0*/  STG.E desc[UR10][R4.64+0x8], R7 ;  /* 0x0000080704007986 */ /* 0x0001e2000c10190a */
[----:B--2---:R-:W-:-:S05]  /*18f0*/  @!P0 IADD3 R13, PT, PT, R6, 0x1, RZ ;  /* 0x00000001060d8810 */ /* 0x004fca0007ffe0ff */
[----:B------:R0:W-:Y:S02]  /*1900*/  @!P0 STG.E desc[UR10][R4.64+0xc], R13 ;  /* 0x00000c0d04008986 */ /* 0x0001e4000c10190a */
.L_x_38:
[----:B------:R-:W-:Y:S05]  /*1910*/  BSYNC.RECONVERGENT B1 ;  /* 0x0000000000017941 */ /* 0x000fea0003800200 */
.L_x_36:
[----:B0-----:R-:W2:Y:S04]  /*1920*/  LDG.E.64 R12, desc[UR10][R4.64+0x8] ;  /* 0x0000080a040c7981 */ /* 0x001ea8000c1e1b00 */
[----:B------:R-:W3:Y:S01]  /*1930*/  LDG.E.64 R6, desc[UR10][R4.64+0x20] ;  /* 0x0000200a04067981 */ /* 0x000ee2000c1e1b00 */
[----:B------:R-:W-:Y:S01]  /*1940*/  IMAD.HI.U32 R10, R9, -0x2daee0ad, RZ ;  /* 0xd2511f53090a7827 */ /* 0x000fe200078e00ff */
[----:B------:R-:W-:Y:S02]  /*1950*/  MOV R14, 0xd2511f53 ;  /* 0xd2511f53000e7802 */ /* 0x000fe40000000f00 */
[----:B------:R0:W-:Y:S03]  /*1960*/  STG.E desc[UR10][R4.64+0x28], RZ ;  /* 0x000028ff04007986 */ /* 0x0001e6000c10190a */
[----:B------:R-:W-:-:S02]  /*1970*/  IMAD R3, R3, R14, -0x2daee0ad ;  /* 0xd2511f5303037424 */ /* 0x000fc400078e020e */
[----:B--2---:R-:W-:Y:S01]  /*1980*/  IMAD.WIDE.U32 R8, R12, -0x326172a9, RZ ;  /* 0xcd9e8d570c087825 */ /* 0x004fe200078e00ff */
[----:B---3--:R-:W-:-:S04]  /*1990*/  LOP3.LUT R10, R7, R13, R10, 0x96, !PT ;  /* 0x0000000d070a7212 */ /* 0x008fc800078e960a */
[C---:B-----5:R-:W-:Y:S02]  /*19a0*/  LOP3.LUT R12, R6.reuse, R9, R11, 0x96, !PT ;  /* 0x00000009060c7212 */ /* 0x060fe400078e960b */
[----:B------:R-:W-:Y:S01]  /*19b0*/  IADD3 R9, PT, PT, R6, -0x61c88647, RZ ;  /* 0x9e3779b906097810 */ /* 0x000fe20007ffe0ff */
[----:B------:R-:W-:Y:S01]  /*19c0*/  IMAD.WIDE.U32 R10, R10, -0x326172a9, RZ ;  /* 0xcd9e8d570a0a7825 */ /* 0x000fe200078e00ff */
[----:B------:R-:W-:-:S03]  /*19d0*/  IADD3 R14, PT, PT, R7, -0x4498517b, RZ ;  /* 0xbb67ae85070e7810 */ /* 0x000fc60007ffe0ff */
[----:B------:R-:W-:Y:S01]  /*19e0*/  IMAD.WIDE.U32 R12, R12, -0x2daee0ad, RZ ;  /* 0xd2511f530c0c7825 */ /* 0x000fe200078e00ff */
[----:B------:R-:W-:Y:S02]  /*19f0*/  LOP3.LUT R9, R9, R8, R11, 0x96, !PT ;  /* 0x0000000809097212 */ /* 0x000fe400078e960b */
[----:B------:R-:W-:Y:S02]  /*1a00*/  IADD3 R11, PT, PT, R7, 0x76cf5d0a, RZ ;  /* 0x76cf5d0a070b7810 */ /* 0x000fe40007ffe0ff */
[----:B------:R-:W-:Y:S01]  /*1a10*/  LOP3.LUT R14, R14, R13, R3, 0x96, !PT ;  /* 0x0000000d0e0e7212 */ /* 0x000fe200078e9603 */
[----:B------:R-:W-:Y:S01]  /*1a20*/  IMAD.WIDE.U32 R8, R9, -0x2daee0ad, RZ ;  /* 0xd2511f5309087825 */ /* 0x000fe200078e00ff */
[----:B------:R-:W-:-:S03]  /*1a30*/  IADD3 R3, PT, PT, R6, 0x3c6ef372, RZ ;  /* 0x3c6ef37206037810 */ /* 0x000fc60007ffe0ff */
[----:B------:R-:W-:Y:S01]  /*1a40*/  IMAD.WIDE.U32 R14, R14, -0x326172a9, RZ ;  /* 0xcd9e8d570e0e7825 */ /* 0x000fe200078e00ff */
[----:B------:R-:W-:Y:S02]  /*1a50*/  LOP3.LUT R11, R9, R11, R12, 0x96, !PT ;  /* 0x0000000b090b7212 */ /* 0x000fe400078e960c */
[----:B------:R-:W-:Y:S02]  /*1a60*/  IADD3 R9, PT, PT, R6, -0x255992d5, RZ ;  /* 0xdaa66d2b06097810 */ /* 0x000fe40007ffe0ff */
[----:B------:R-:W-:Y:S01]  /*1a70*/  LOP3.LUT R3, R15, R10, R3, 0x96, !PT ;  /* 0x0000000a0f037212 */ /* 0x000fe200078e9603 */
[----:B------:R-:W-:-:S04]  /*1a80*/  IMAD.WIDE.U32 R10, R11, -0x326172a9, RZ ;  /* 0xcd9e8d570b0a7825 */ /* 0x000fc800078e00ff */
[----:B------:R-:W-:Y:S01]  /*1a90*/  IMAD.WIDE.U32 R12, R3, -0x2daee0ad, RZ ;  /* 0xd2511f53030c7825 */ /* 0x000fe200078e00ff */
[----:B------:R-:W-:Y:S02]  /*1aa0*/  IADD3 R3, PT, PT, R7, 0x32370b8f, RZ ;  /* 0x32370b8f07037810 */ /* 0x000fe40007ffe0ff */
[----:B------:R-:W-:Y:S02]  /*1ab0*/  LOP3.LUT R9, R11, R14, R9, 0x96, !PT ;  /* 0x0000000e0b097212 */ /* 0x000fe400078e9609 */
[----:B------:R-:W-:Y:S02]  /*1ac0*/  LOP3.LUT R3, R13, R8, R3, 0x96, !PT ;  /* 0x000000080d037212 */ /* 0x000fe400078e9603 */
[----:B------:R-:W-:Y:S01]  /*1ad0*/  IADD3 R11, PT, PT, R7, -0x126145ec, RZ ;  /* 0xed9eba14070b7810 */ /* 0x000fe20007ffe0ff */
[----:B------:R-:W-:-:S04]  /*1ae0*/  IMAD.WIDE.U32 R8, R9, -0x2daee0ad, RZ ;  /* 0xd2511f5309087825 */ /* 0x000fc800078e00ff */
[----:B------:R-:W-:Y:S01]  /*1af0*/  IMAD.WIDE.U32 R14, R3, -0x326172a9, RZ ;  /* 0xcd9e8d57030e7825 */ /* 0x000fe200078e00ff */
[----:B------:R-:W-:Y:S02]  /*1b00*/  LOP3.LUT R11, R9, R12, R11, 0x96, !PT ;  /* 0x0000000c090b7212 */ /* 0x000fe400078e960b */
[C---:B------:R-:W-:Y:S01]  /*1b10*/  IADD3 R9, PT, PT, R6.reuse, 0x1715609d, RZ ;  /* 0x1715609d06097810 */ /* 0x040fe20007ffe0ff */
[----:B------:R-:W-:-:S05]  /*1b20*/  VIADD R3, R6, 0x78dde6e4 ;  /* 0x78dde6e406037836 */ /* 0x000fca0000000000 */
[----:B------:R-:W-:Y:S01]  /*1b30*/  LOP3.LUT R3, R15, R10, R3, 0x96, !PT ;  /* 0x0000000a0f037212 */ /* 0x000fe200078e9603 */
[----:B------:R-:W-:-:S04]  /*1b40*/  IMAD.WIDE.U32 R10, R11, -0x326172a9, RZ ;  /* 0xcd9e8d570b0a7825 */ /* 0x000fc800078e00ff */
[----:B------:R-:W-:Y:S01]  /*1b50*/  IMAD.WIDE.U32 R12, R3, -0x2daee0ad, RZ ;  /* 0xd2511f53030c7825 */ /* 0x000fe200078e00ff */
[----:B------:R-:W-:Y:S02]  /*1b60*/  IADD3 R3, PT, PT, R7, -0x56f99767, RZ ;  /* 0xa906689907037810 */ /* 0x000fe40007ffe0ff */
[----:B------:R-:W-:Y:S02]  /*1b70*/  LOP3.LUT R9, R11, R14, R9, 0x96, !PT ;  /* 0x0000000e0b097212 */ /* 0x000fe400078e9609 */
[----:B------:R-:W-:Y:S02]  /*1b80*/  LOP3.LUT R3, R13, R8, R3, 0x96, !PT ;  /* 0x000000080d037212 */ /* 0x000fe400078e9603 */
[----:B------:R-:W-:Y:S01]  /*1b90*/  IADD3 R11, PT, PT, R7, 0x646e171e, RZ ;  /* 0x646e171e070b7810 */ /* 0x000fe20007ffe0ff */
[----:B------:R-:W-:-:S04]  /*1ba0*/  IMAD.WIDE.U32 R8, R9, -0x2daee0ad, RZ ;  /* 0xd2511f5309087825 */ /* 0x000fc800078e00ff */
[----:B------:R-:W-:Y:S01]  /*1bb0*/  IMAD.WIDE.U32 R14, R3, -0x326172a9, RZ ;  /* 0xcd9e8d57030e7825 */ /* 0x000fe200078e00ff */
[C---:B------:R-:W-:Y:S02]  /*1bc0*/  IADD3 R3, PT, PT, R6.reuse, -0x4ab325aa, RZ ;  /* 0xb54cda5606037810 */ /* 0x040fe40007ffe0ff */
[----:B------:R-:W-:Y:S02]  /*1bd0*/  LOP3.LUT R11, R9, R12, R11, 0x96, !PT ;  /* 0x0000000c090b7212 */ /* 0x000fe400078e960b */
[----:B------:R-:W-:Y:S02]  /*1be0*/  LOP3.LUT R3, R15, R10, R3, 0x96, !PT ;  /* 0x0000000a0f037212 */ /* 0x000fe400078e9603 */
[----:B------:R-:W-:Y:S01]  /*1bf0*/  IADD3 R9, PT, PT, R6, 0x5384540f, RZ ;  /* 0x5384540f06097810 */ /* 0x000fe20007ffe0ff */
[----:B------:R-:W-:-:S04]  /*1c00*/  IMAD.WIDE.U32 R10, R11, -0x326172a9, RZ ;  /* 0xcd9e8d570b0a7825 */ /* 0x000fc800078e00ff */
[----:B------:R-:W-:Y:S01]  /*1c10*/  IMAD.WIDE.U32 R12, R3, -0x2daee0ad, RZ ;  /* 0xd2511f53030c7825 */ /* 0x000fe200078e00ff */
[----:B------:R-:W-:Y:S02]  /*1c20*/  IADD3 R3, PT, PT, R7, 0x1fd5c5a3, RZ ;  /* 0x1fd5c5a307037810 */ /* 0x000fe40007ffe0ff */
[----:B------:R-:W-:Y:S02]  /*1c30*/  LOP3.LUT R14, R11, R14, R9, 0x96, !PT ;  /* 0x0000000e0b0e7212 */ /* 0x000fe400078e9609 */
[----:B------:R-:W-:Y:S02]  /*1c40*/  LOP3.LUT R8, R13, R8, R3, 0x96, !PT ;  /* 0x000000080d087212 */ /* 0x000fe400078e9603 */
[C---:B------:R-:W-:Y:S01]  /*1c50*/  IADD3 R11, PT, PT, R7.reuse, -0x24c28bd8, RZ ;  /* 0xdb3d7428070b7810 */ /* 0x040fe20007ffe0ff */
[----:B------:R-:W-:Y:S01]  /*1c60*/  IMAD.WIDE.U32 R14, R14, -0x2daee0ad, RZ ;  /* 0xd2511f530e0e7825 */ /* 0x000fe200078e00ff */
[----:B------:R-:W-:Y:S02]  /*1c70*/  IADD3 R3, PT, PT, R6, -0xe443238, RZ ;  /* 0xf1bbcdc806037810 */ /* 0x000fe40007ffe0ff */
[----:B------:R-:W-:Y:S01]  /*1c80*/  IADD3 R7, PT, PT, R7, -0x695add53, RZ ;  /* 0x96a522ad07077810 */ /* 0x000fe20007ffe0ff */
[----:B------:R-:W-:Y:S01]  /*1c90*/  IMAD.WIDE.U32 R8, R8, -0x326172a9, RZ ;  /* 0xcd9e8d5708087825 */ /* 0x000fe200078e00ff */
[----:B------:R-:W-:-:S04]  /*1ca0*/  LOP3.LUT R11, R15, R12, R11, 0x96, !PT ;  /* 0x0000000c0f0b7212 */ /* 0x000fc800078e960b */
[----:B------:R-:W-:Y:S01]  /*1cb0*/  LOP3.LUT R3, R9, R10, R3, 0x96, !PT ;  /* 0x0000000a09037212 */ /* 0x000fe200078e9603 */
[----:B------:R-:W-:Y:S01]  /*1cc0*/  IMAD.WIDE.U32 R10, R11, -0x326172a9, RZ ;  /* 0xcd9e8d570b0a7825 */ /* 0x000fe200078e00ff */
[----:B------:R-:W-:-:S03]  /*1cd0*/  IADD3 R9, PT, PT, R6, -0x700cb87f, RZ ;  /* 0x8ff3478106097810 */ /* 0x000fc60007ffe0ff */
[----:B------:R-:W-:Y:S01]  /*1ce0*/  IMAD.WIDE.U32 R12, R3, -0x2daee0ad, RZ ;  /* 0xd2511f53030c7825 */ /* 0x000fe200078e00ff */
[----:B------:R-:W-:Y:S02]  /*1cf0*/  LOP3.LUT R8, R11, R8, R9, 0x96, !PT ;  /* 0x000000080b087212 */ /* 0x000fe400078e9609 */
[----:B------:R-:W-:Y:S02]  /*1d00*/  MOV R9, R10 ;  /* 0x0000000a00097202 */ /* 0x000fe40000000f00 */
[----:B------:R-:W-:Y:S02]  /*1d10*/  LOP3.LUT R10, R13, R14, R7, 0x96, !PT ;  /* 0x0000000e0d0a7212 */ /* 0x000fe400078e9607 */
[----:B------:R-:W-:-:S05]  /*1d20*/  MOV R11, R12 ;  /* 0x0000000c000b7202 */ /* 0x000fca0000000f00 */
[----:B------:R0:W-:Y:S02]  /*1d30*/  STG.E.128 desc[UR10][R4.64+0x10], R8 ;  /* 0x0000100804007986 */ /* 0x0001e4000c101d0a */
.L_x_35:
[----:B------:R-:W-:Y:S05]  /*1d40*/  BSYNC.RECONVERGENT B0 ;  /* 0x0000000000007941 */ /* 0x000fea0003800200 */
.L_x_34:
[----:B------:R-:W1:Y:S01]  /*1d50*/  LDCU UR4, c[0x0][0x3a4] ;  /* 0x00007480ff0477ac */ /* 0x000e620008000800 */
[----:B0-----:R-:W-:Y:S01]  /*1d60*/  HFMA2 R3, -RZ, RZ, 0.1171875, 0 ;  /* 0x2f800000ff037431 */ /* 0x001fe200000001ff */
[----:B-----5:R-:W-:Y:S02]  /*1d70*/  I2FP.F32.U32 R0, R0 ;  /* 0x0000000000007245 */ /* 0x020fe40000201000 */
[----:B------:R-:W-:-:S03]  /*1d80*/  MOV R7, RZ ;  /* 0x000000ff00077202 */ /* 0x000fc60000000f00 */
[----:B------:R-:W-:Y:S01]  /*1d90*/  FFMA R3, R0, R3, 1.1641532182693481445e-10 ;  /* 0x2f00000000037423 */ /* 0x000fe20000000003 */
[----:B-1----:R-:W-:-:S09]  /*1da0*/  UISETP.GE.AND UP0, UPT, UR4, 0x1, UPT ;  /* 0x000000010400788c */ /* 0x002fd2000bf06270 */
[----:B------:R-:W-:Y:S05]  /*1db0*/  BRA.U !UP0, `(.L_x_39) ;  /* 0x00000001082c7547 */ /* 0x000fea000b800000 */
[----:B------:R-:W-:Y:S01]  /*1dc0*/  BSSY.RECONVERGENT B0, `(.L_x_39) ;  /* 0x000000a000007945 */ /* 0x000fe20003800200 */
[----:B------:R-:W-:-:S07]  /*1dd0*/  MOV R7, RZ ;  /* 0x000000ff00077202 */ /* 0x000fce0000000f00 */
.L_x_41:
[----:B------:R-:W-:-:S06]  /*1de0*/  LEA R0, R7, R1, 0x2 ;  /* 0x0000000107007211 */ /* 0x000fcc00078e10ff */
[----:B------:R-:W5:Y:S02]  /*1df0*/  LDL R0, [R0] ;  /* 0x0000000000007983 */ /* 0x000f640000100800 */
[----:B-----5:R-:W-:-:S13]  /*1e00*/  FSETP.GTU.AND P0, PT, R3, R0, PT ;  /* 0x000000000300720b */ /* 0x020fda0003f0c000 */
[----:B------:R-:W-:Y:S05]  /*1e10*/  @!P0 BRA `(.L_x_40) ;  /* 0x0000000000108947 */ /* 0x000fea0003800000 */
[----:B------:R-:W-:-:S04]  /*1e20*/  IADD3 R7, PT, PT, R7, 0x1, RZ ;  /* 0x0000000107077810 */ /* 0x000fc80007ffe0ff */
[----:B------:R-:W-:-:S13]  /*1e30*/  ISETP.NE.AND P0, PT, R7, UR8, PT ;  /* 0x0000000807007c0c */ /* 0x000fda000bf05270 */
[----:B------:R-:W-:Y:S05]  /*1e40*/  @P0 BRA `(.L_x_41) ;  /* 0xfffffffc00e40947 */ /* 0x000fea000383ffff */
[----:B------:R-:W-:-:S07]  /*1e50*/  IMAD.MOV.U32 R7, RZ, RZ, RZ ;  /* 0x000000ffff077224 */ /* 0x000fce00078e00ff */
.L_x_40:
[----:B------:R-:W-:Y:S05]  /*1e60*/  BSYNC.RECONVERGENT B0 ;  /* 0x0000000000007941 */ /* 0x000fea0003800200 */
.L_x_39:
[----:B--234-:R-:W0:Y:S02]  /*1e70*/  LDC.64 R4, c[0x0][0x390] ;  /* 0x0000e400ff047b82 */ /* 0x01ce240000000a00 */
[----:B0-----:R-:W-:-:S05]  /*1e80*/  IMAD.WIDE R2, R2, 0x4, R4 ;  /* 0x0000000402027825 */ /* 0x001fca00078e0204 */
[----:B------:R-:W-:Y:S01]  /*1e90*/  STG.E desc[UR10][R2.64], R7 ;  /* 0x0000000702007986 */ /* 0x000fe2000c10190a */
[----:B------:R-:W-:Y:S05]  /*1ea0*/  EXIT ;  /* 0x000000000000794d */ /* 0x000fea0003800000 */
        .weak           $__internal_2_$__cuda_sm3x_div_rn_noftz_f32_slowpath
        .type           $__internal_2_$__cuda_sm3x_div_rn_noftz_f32_slowpath,@function
        .size           $__internal_2_$__cuda_sm3x_div_rn_noftz_f32_slowpath,(.L_x_357 - $__internal_2_$__cuda_sm3x_div_rn_noftz_f32_slowpath)
$__internal_2_$__cuda_sm3x_div_rn_noftz_f32_slowpath:
[----:B------:R-:W-:Y:S01]  /*1eb0*/  SHF.R.U32.HI R11, RZ, 0x17, R3 ;  /* 0x00000017ff0b7819 */ /* 0x000fe20000011603 */
[----:B------:R-:W-:Y:S01]  /*1ec0*/  BSSY.RECONVERGENT B1, `(.L_x_42) ;  /* 0x0000062000017945 */ /* 0x000fe20003800200 */
[----:B------:R-:W-:Y:S02]  /*1ed0*/  SHF.R.U32.HI R13, RZ, 0x17, R4 ;  /* 0x00000017ff0d7819 */ /* 0x000fe40000011604 */
[----:B------:R-:W-:Y:S02]  /*1ee0*/  LOP3.LUT R11, R11, 0xff, RZ, 0xc0, !PT ;  /* 0x000000ff0b0b7812 */ /* 0x000fe400078ec0ff */
[----:B------:R-:W-:Y:S02]  /*1ef0*/  LOP3.LUT R19, R13, 0xff, RZ, 0xc0, !PT ;  /* 0x000000ff0d137812 */ /* 0x000fe400078ec0ff */
[----:B------:R-:W-:Y:S02]  /*1f00*/  IADD3 R17, PT, PT, R11, -0x1, RZ ;  /* 0xffffffff0b117810 */ /* 0x000fe40007ffe0ff */
[----:B------:R-:W-:-:S02]  /*1f10*/  IADD3 R16, PT, PT, R19, -0x1, RZ ;  /* 0xffffffff13107810 */ /* 0x000fc40007ffe0ff */
[----:B------:R-:W-:-:S04]  /*1f20*/  ISETP.GT.U32.AND P0, PT, R17, 0xfd, PT ;  /* 0x000000fd1100780c */ /* 0x000fc80003f04070 */
[----:B------:R-:W-:-:S13]  /*1f30*/  ISETP.GT.U32.OR P0, PT, R16, 0xfd, P0 ;  /* 0x000000fd1000780c */ /* 0x000fda0000704470 */
[----:B------:R-:W-:Y:S01]  /*1f40*/  @!P0 MOV R13, RZ ;  /* 0x000000ff000d8202 */ /* 0x000fe20000000f00 */
[----:B------:R-:W-:Y:S06]  /*1f50*/  @!P0 BRA `(.L_x_43) ;  /* 0x00000000005c8947 */ /* 0x000fec0003800000 */
[----:B------:R-:W-:Y:S02]  /*1f60*/  FSETP.GTU.FTZ.AND P0, PT, |R4|, +INF , PT ;  /* 0x7f8000000400780b */ /* 0x000fe40003f1c200 */
[----:B------:R-:W-:-:S04]  /*1f70*/  FSETP.GTU.FTZ.AND P1, PT, |R3|, +INF , PT ;  /* 0x7f8000000300780b */ /* 0x000fc80003f3c200 */
[----:B------:R-:W-:-:S13]  /*1f80*/  PLOP3.LUT P0, PT, P0, P1, PT, 0xf8, 0x8f ;  /* 0x00000000008f781c */ /* 0x000fda0000703f70 */
[----:B------:R-:W-:Y:S05]  /*1f90*/  @P0 BRA `(.L_x_44) ;  /* 0x00000004004c0947 */ /* 0x000fea0003800000 */
[----:B------:R-:W-:-:S13]  /*1fa0*/  LOP3.LUT P0, RZ, R3, 0x7fffffff, R4, 0xc8, !PT ;  /* 0x7fffffff03ff7812 */ /* 0x000fda000780c804 */
[----:B------:R-:W-:Y:S05]  /*1fb0*/  @!P0 BRA `(.L_x_45) ;  /* 0x00000004003c8947 */ /* 0x000fea0003800000 */
[C---:B------:R-:W-:Y:S02]  /*1fc0*/  FSETP.NEU.FTZ.AND P2, PT, |R4|.reuse, +INF , PT ;  /* 0x7f8000000400780b */ /* 0x040fe40003f5d200 */
[----:B------:R-:W-:Y:S02]  /*1fd0*/  FSETP.NEU.FTZ.AND P1, PT, |R3|, +INF , PT ;  /* 0x7f8000000300780b */ /* 0x000fe40003f3d200 */
[----:B------:R-:W-:-:S11]  /*1fe0*/  FSETP.NEU.FTZ.AND P0, PT, |R4|, +INF , PT ;  /* 0x7f8000000400780b */ /* 0x000fd60003f1d200 */
[----:B------:R-:W-:Y:S05]  /*1ff0*/  @!P1 BRA !P2, `(.L_x_45) ;  /* 0x00000004002c9947 */ /* 0x000fea0005000000 */
[----:B------:R-:W-:-:S04]  /*2000*/  LOP3.LUT P2, RZ, R4, 0x7fffffff, RZ, 0xc0, !PT ;  /* 0x7fffffff04ff7812 */ /* 0x000fc8000784c0ff */
[----:B------:R-:W-:-:S13]  /*2010*/  PLOP3.LUT P1, PT, P1, P2, PT, 0x2f, 0xf2 ;  /* 0x0000000000f2781c */ /* 0x000fda0000f24577 */
[----:B------:R-:W-:Y:S05]  /*2020*/  @P1 BRA `(.L_x_46) ;  /* 0x0000000400181947 */ /* 0x000fea0003800000 */
[----:B------:R-:W-:-:S04]  /*2030*/  LOP3.LUT P1, RZ, R3, 0x7fffffff, RZ, 0xc0, !PT ;  /* 0x7fffffff03ff7812 */ /* 0x000fc8000782c0ff */
[----:B------:R-:W-:-:S13]  /*2040*/  PLOP3.LUT P0, PT, P0, P1, PT, 0x2f, 0xf2 ;  /* 0x0000000000f2781c */ /* 0x000fda0000702577 */
[----:B------:R-:W-:Y:S05]  /*2050*/  @P0 BRA `(.L_x_47) ;  /* 0x0000000400000947 */ /* 0x000fea0003800000 */
[----:B------:R-:W-:Y:S02]  /*2060*/  ISETP.GE.AND P0, PT, R16, RZ, PT ;  /* 0x000000ff1000720c */ /* 0x000fe40003f06270 */
[----:B------:R-:W-:-:S11]  /*2070*/  ISETP.GE.AND P1, PT, R17, RZ, PT ;  /* 0x000000ff1100720c */ /* 0x000fd60003f26270 */
[----:B------:R-:W-:Y:S01]  /*2080*/  @P0 MOV R13, RZ ;  /* 0x000000ff000d0202 */ /* 0x000fe20000000f00 */
[----:B------:R-:W-:Y:S01]  /*2090*/  @!P0 FFMA R4, R4, 1.84467440737095516160e+19, RZ ;  /* 0x5f80000004048823 */ /* 0x000fe200000000ff */
[----:B------:R-:W-:Y:S01]  /*20a0*/  @!P0 MOV R13, 0xffffffc0 ;  /* 0xffffffc0000d8802 */ /* 0x000fe20000000f00 */
[----:B------:R-:W-:-:S03]  /*20b0*/  @!P1 FFMA R3, R3, 1.84467440737095516160e+19, RZ ;  /* 0x5f80000003039823 */ /* 0x000fc600000000ff */
[----:B------:R-:W-:-:S07]  /*20c0*/  @!P1 IADD3 R13, PT, PT, R13, 0x40, RZ ;  /* 0x000000400d0d9810 */ /* 0x000fce0007ffe0ff */
.L_x_43:
[----:B------:R-:W-:Y:S01]  /*20d0*/  LEA R16, R11, 0xc0800000, 0x17 ;  /* 0xc08000000b107811 */ /* 0x000fe200078eb8ff */
[----:B------:R-:W-:Y:S03]  /*20e0*/  BSSY.RECONVERGENT B2, `(.L_x_48) ;  /* 0x0000036000027945 */ /* 0x000fe60003800200 */
[----:B------:R-:W-:Y:S02]  /*20f0*/  IADD3 R18, PT, PT, -R16, R3, RZ ;  /* 0x0000000310127210 */ /* 0x000fe40007ffe1ff */
[----:B------:R-:W-:Y:S02]  /*2100*/  IADD3 R16, PT, PT, R19, -0x7f, RZ ;  /* 0xffffff8113107810 */ /* 0x000fe40007ffe0ff */
[----:B------:R-:W0:Y:S01]  /*2110*/  MUFU.RCP R17, R18 ;  /* 0x0000001200117308 */ /* 0x000e220000001000 */
[----:B------:R-:W-:Y:S02]  /*2120*/  FADD.FTZ R20, -R18, -RZ ;  /* 0x800000ff12147221 */ /* 0x000fe40000010100 */
[C---:B------:R-:W-:Y:S01]  /*2130*/  IMAD R3, R16.reuse, -0x800000, R4 ;  /* 0xff80000010037824 */ /* 0x040fe200078e0204 */
[----:B------:R-:W-:-:S04]  /*2140*/  IADD3 R16, PT, PT, R16, 0x7f, -R11 ;  /* 0x0000007f10107810 */ /* 0x000fc80007ffe80b */
[----:B------:R-:W-:Y:S01]  /*2150*/  IADD3 R16, PT, PT, R16, R13, RZ ;  /* 0x0000000d10107210 */ /* 0x000fe20007ffe0ff */
[----:B0-----:R-:W-:-:S04]  /*2160*/  FFMA R22, R17, R20, 1 ;  /* 0x3f80000011167423 */ /* 0x001fc80000000014 */
[----:B------:R-:W-:-:S04]  /*2170*/  FFMA R4, R17, R22, R17 ;  /* 0x0000001611047223 */ /* 0x000fc80000000011 */
[----:B------:R-:W-:-:S04]  /*2180*/  FFMA R17, R3, R4, RZ ;  /* 0x0000000403117223 */ /* 0x000fc800000000ff */
[----:B------:R-:W-:-:S04]  /*2190*/  FFMA R19, R20, R17, R3 ;  /* 0x0000001114137223 */ /* 0x000fc80000000003 */
[----:B------:R-:W-:-:S04]  /*21a0*/  FFMA R17, R4, R19, R17 ;  /* 0x0000001304117223 */ /* 0x000fc80000000011 */
[----:B------:R-:W-:-:S04]  /*21b0*/  FFMA R20, R20, R17, R3 ;  /* 0x0000001114147223 */ /* 0x000fc80000000003 */
[----:B------:R-:W-:-:S05]  /*21c0*/  FFMA R3, R4, R20, R17 ;  /* 0x0000001404037223 */ /* 0x000fca0000000011 */
[----:B------:R-:W-:-:S04]  /*21d0*/  SHF.R.U32.HI R11, RZ, 0x17, R3 ;  /* 0x00000017ff0b7819 */ /* 0x000fc80000011603 */
[----:B------:R-:W-:-:S04]  /*21e0*/  LOP3.LUT R11, R11, 0xff, RZ, 0xc0, !PT ;  /* 0x000000ff0b0b7812 */ /* 0x000fc800078ec0ff */
[----:B------:R-:W-:-:S04]  /*21f0*/  IADD3 R18, PT, PT, R11, R16, RZ ;  /* 0x000000100b127210 */ /* 0x000fc80007ffe0ff */
[----:B------:R-:W-:-:S04]  /*2200*/  IADD3 R11, PT, PT, R18, -0x1, RZ ;  /* 0xffffffff120b7810 */ /* 0x000fc80007ffe0ff */
[----:B------:R-:W-:-:S13]  /*2210*/  ISETP.GE.U32.AND P0, PT, R11, 0xfe, PT ;  /* 0x000000fe0b00780c */ /* 0x000fda0003f06070 */
[----:B------:R-:W-:Y:S05]  /*2220*/  @!P0 BRA `(.L_x_49) ;  /* 0x0000000000808947 */ /* 0x000fea0003800000 */
[----:B------:R-:W-:-:S13]  /*2230*/  ISETP.GT.AND P0, PT, R18, 0xfe, PT ;  /* 0x000000fe1200780c */ /* 0x000fda0003f04270 */
[----:B------:R-:W-:Y:S05]  /*2240*/  @P0 BRA `(.L_x_50) ;  /* 0x00000000006c0947 */ /* 0x000fea0003800000 */
[----:B------:R-:W-:-:S13]  /*2250*/  ISETP.GE.AND P0, PT, R18, 0x1, PT ;  /* 0x000000011200780c */ /* 0x000fda0003f06270 */
[----:B------:R-:W-:Y:S05]  /*2260*/  @P0 BRA `(.L_x_51) ;  /* 0x0000000000740947 */ /* 0x000fea0003800000 */
[----:B------:R-:W-:Y:S02]  /*2270*/  ISETP.GE.AND P0, PT, R18, -0x18, PT ;  /* 0xffffffe81200780c */ /* 0x000fe40003f06270 */
[----:B------:R-:W-:-:S11]  /*2280*/  LOP3.LUT R3, R3, 0x80000000, RZ, 0xc0, !PT ;  /* 0x8000000003037812 */ /* 0x000fd600078ec0ff */
[----:B------:R-:W-:Y:S05]  /*2290*/  @!P0 BRA `(.L_x_51) ;  /* 0x0000000000688947 */ /* 0x000fea0003800000 */
[-CC-:B------:R-:W-:Y:S01]  /*22a0*/  FFMA.RZ R11, R4, R20.reuse, R17.reuse ;  /* 0x00000014040b7223 */ /* 0x180fe2000000c011 */
[C---:B------:R-:W-:Y:S02]  /*22b0*/  IADD3 R16, PT, PT, R18.reuse, 0x20, RZ ;  /* 0x0000002012107810 */ /* 0x040fe40007ffe0ff */
[----:B------:R-:W-:Y:S02]  /*22c0*/  ISETP.NE.AND P2, PT, R18, RZ, PT ;  /* 0x000000ff1200720c */ /* 0x000fe40003f45270 */
[----:B------:R-:W-:Y:S01]  /*22d0*/  LOP3.LUT R13, R11, 0x7fffff, RZ, 0xc0, !PT ;  /* 0x007fffff0b0d7812 */ /* 0x000fe200078ec0ff */
[CCC-:B------:R-:W-:Y:S01]  /*22e0*/  FFMA.RP R11, R4.reuse, R20.reuse, R17.reuse ;  /* 0x00000014040b7223 */ /* 0x1c0fe20000008011 */
[----:B------:R-:W-:Y:S01]  /*22f0*/  FFMA.RM R4, R4, R20, R17 ;  /* 0x0000001404047223 */ /* 0x000fe20000004011 */
[----:B------:R-:W-:Y:S02]  /*2300*/  ISETP.NE.AND P1, PT, R18, RZ, PT ;  /* 0x000000ff1200720c */ /* 0x000fe40003f25270 */
[----:B------:R-:W-:-:S02]  /*2310*/  LOP3.LUT R13, R13, 0x800000, RZ, 0xfc, !PT ;  /* 0x008000000d0d7812 */ /* 0x000fc400078efcff */
[----:B------:R-:W-:Y:S02]  /*2320*/  IADD3 R17, PT, PT, -R18, RZ, RZ ;  /* 0x000000ff12117210 */ /* 0x000fe40007ffe1ff */
[----:B------:R-:W-:Y:S02]  /*2330*/  SHF.L.U32 R16, R13, R16, RZ ;  /* 0x000000100d107219 */ /* 0x000fe400000006ff */
[----:B------:R-:W-:Y:S02]  /*2340*/  FSETP.NEU.FTZ.AND P0, PT, R11, R4, PT ;  /* 0x000000040b00720b */ /* 0x000fe40003f1d000 */
[----:B------:R-:W-:Y:S02]  /*2350*/  SEL R4, R17, RZ, P2 ;  /* 0x000000ff11047207 */ /* 0x000fe40001000000 */
[----:B------:R-:W-:Y:S02]  /*2360*/  ISETP.NE.AND P1, PT, R16, RZ, P1 ;  /* 0x000000ff1000720c */ /* 0x000fe40000f25270 */
[----:B------:R-:W-:-:S02]  /*2370*/  SHF.R.U32.HI R4, RZ, R4, R13 ;  /* 0x00000004ff047219 */ /* 0x000fc4000001160d */
[----:B------:R-:W-:Y:S02]  /*2380*/  PLOP3.LUT P0, PT, P0, P1, PT, 0xf8, 0x8f ;  /* 0x00000000008f781c */ /* 0x000fe40000703f70 */
[----:B------:R-:W-:Y:S02]  /*2390*/  SHF.R.U32.HI R16, RZ, 0x1, R4 ;  /* 0x00000001ff107819 */ /* 0x000fe40000011604 */
[----:B------:R-:W-:-:S04]  /*23a0*/  SEL R11, RZ, 0x1, !P0 ;  /* 0x00000001ff0b7807 */ /* 0x000fc80004000000 */
[----:B------:R-:W-:-:S04]  /*23b0*/  LOP3.LUT R11, R11, 0x1, R16, 0xf8, !PT ;  /* 0x000000010b0b7812 */ /* 0x000fc800078ef810 */
[----:B------:R-:W-:-:S04]  /*23c0*/  LOP3.LUT R11, R11, R4, RZ, 0xc0, !PT ;  /* 0x000000040b0b7212 */ /* 0x000fc800078ec0ff */
[----:B------:R-:W-:-:S04]  /*23d0*/  IADD3 R16, PT, PT, R16, R11, RZ ;  /* 0x0000000b10107210 */ /* 0x000fc80007ffe0ff */
[----:B------:R-:W-:Y:S01]  /*23e0*/  LOP3.LUT R3, R16, R3, RZ, 0xfc, !PT ;  /* 0x0000000310037212 */ /* 0x000fe200078efcff */
[----:B------:R-:W-:Y:S06]  /*23f0*/  BRA `(.L_x_51) ;  /* 0x0000000000107947 */ /* 0x000fec0003800000 */
.L_x_50:
[----:B------:R-:W-:-:S04]  /*2400*/  LOP3.LUT R3, R3, 0x80000000, RZ, 0xc0, !PT ;  /* 0x8000000003037812 */ /* 0x000fc800078ec0ff */
[----:B------:R-:W-:Y:S01]  /*2410*/  LOP3.LUT R3, R3, 0x7f800000, RZ, 0xfc, !PT ;  /* 0x7f80000003037812 */ /* 0x000fe200078efcff */
[----:B------:R-:W-:Y:S06]  /*2420*/  BRA `(.L_x_51) ;  /* 0x0000000000047947 */ /* 0x000fec0003800000 */
.L_x_49:
[----:B------:R-:W-:-:S07]  /*2430*/  LEA R3, R16, R3, 0x17 ;  /* 0x0000000310037211 */ /* 0x000fce00078eb8ff */
.L_x_51:
[----:B------:R-:W-:Y:S05]  /*2440*/  BSYNC.RECONVERGENT B2 ;  /* 0x0000000000027941 */ /* 0x000fea0003800200 */
.L_x_48:
[----:B------:R-:W-:Y:S05]  /*2450*/  BRA `(.L_x_52) ;  /* 0x0000000000207947 */ /* 0x000fea0003800000 */
.L_x_47:
[----:B------:R-:W-:-:S04]  /*2460*/  LOP3.LUT R3, R3, 0x80000000, R4, 0x48, !PT ;  /* 0x8000000003037812 */ /* 0x000fc800078e4804 */
[----:B------:R-:W-:Y:S01]  /*2470*/  LOP3.LUT R3, R3, 0x7f800000, RZ, 0xfc, !PT ;  /* 0x7f80000003037812 */ /* 0x000fe200078efcff */
[----:B------:R-:W-:Y:S06]  /*2480*/  BRA `(.L_x_52) ;  /* 0x0000000000147947 */ /* 0x000fec0003800000 */
.L_x_46:
[----:B------:R-:W-:Y:S01]  /*2490*/  LOP3.LUT R3, R3, 0x80000000, R4, 0x48, !PT ;  /* 0x8000000003037812 */ /* 0x000fe200078e4804 */
[----:B------:R-:W-:Y:S06]  /*24a0*/  BRA `(.L_x_52) ;  /* 0x00000000000c7947 */ /* 0x000fec0003800000 */
.L_x_45:
[----:B------:R-:W0:Y:S01]  /*24b0*/  MUFU.RSQ R3, -QNAN ;  /* 0xffc0000000037908 */ /* 0x000e220000001400 */
[----:B------:R-:W-:Y:S05]  /*24c0*/  BRA `(.L_x_52) ;  /* 0x0000000000047947 */ /* 0x000fea0003800000 */
.L_x_44:
[----:B------:R-:W-:-:S07]  /*24d0*/  FADD.FTZ R3, R4, R3 ;  /* 0x0000000304037221 */ /* 0x000fce0000010000 */
.L_x_52:
[----:B------:R-:W-:Y:S05]  /*24e0*/  BSYNC.RECONVERGENT B1 ;  /* 0x0000000000017941 */ /* 0x000fea0003800200 */
.L_x_42:
[----:B------:R-:W-:Y:S01]  /*24f0*/  HFMA2 R17, -RZ, RZ, 0, 0 ;  /* 0x00000000ff117431 */ /* 0x000fe200000001ff */
[----:B------:R-:W-:-:S04]  /*2500*/  MOV R16, R14 ;  /* 0x0000000e00107202 */ /* 0x000fc80000000f00 */
[----:B0-----:R-:W-:Y:S05]  /*2510*/  RET.REL.NODEC R16 `(quantum_measure_stochastic_kernel) ;  /* 0xffffffd810b87950 */ /* 0x001fea0003c3ffff */
.L_x_53:
        /* <DEDUP_REMOVED lines=14> */
.L_x_357:


//--------------------- .text.quantum_evolve_complex_kernel --------------------------
	.section	.text.quantum_evolve_complex_kernel,"ax",@progbits
	.align	128
        .global         quantum_evolve_complex_kernel
        .type           quantum_evolve_complex_kernel,@function
        .size           quantum_evolve_complex_kernel,(.L_x_359 - quantum_evolve_complex_kernel)
        .other          quantum_evolve_complex_kernel,@"STO_CUDA_ENTRY STV_DEFAULT"
quantum_evolve_complex_kernel:
.text.quantum_evolve_complex_kernel:
        /* <DEDUP_REMOVED lines=9> */
[----:B------:R-:W0:Y:S01]  /*0090*/  LDC.64 R4, c[0x0][0x398] ;  /* 0x0000e600ff047b82 */ /* 0x000e220000000a00 */
[----:B------:R-:W1:Y:S01]  /*00a0*/  LDCU.64 UR12, c[0x0][0x358] ;  /* 0x00006b00ff0c77ac */ /* 0x000e620008000a00 */
[----:B------:R-:W2:Y:S01]  /*00b0*/  LDCU UR4, c[0x0][0x3b0] ;  /* 0x00007600ff0477ac */ /* 0x000ea20008000800 */
[----:B0-----:R-:W-:-:S05]  /*00c0*/  IMAD.WIDE R4, R17, 0x4, R4 ;  /* 0x0000000411047825 */ /* 0x001fca00078e0204 */
[----:B-1----:R0:W5:Y:S01]  /*00d0*/  LDG.E R7, desc[UR12][R4.64] ;  /* 0x0000000c04077981 */ /* 0x002162000c1e1900 */
[----:B--2---:R-:W-:Y:S02]  /*00e0*/  MOV R0, UR4 ;  /* 0x0000000400007c02 */ /* 0x004fe40008000f00 */
[----:B------:R-:W-:Y:S02]  /*00f0*/  IADD3 R2, PT, PT, R1, 0x20, RZ ;  /* 0x0000002001027810 */ /* 0x000fe40007ffe0ff */
[----:B------:R-:W-:-:S13]  /*0100*/  ISETP.GE.AND P1, PT, R0, 0x1, PT ;  /* 0x000000010000780c */ /* 0x000fda0003f26270 */
[----:B0-----:R-:W-:Y:S05]  /*0110*/  @!P1 BRA `(.L_x_54) ;  /* 0x0000000000cc9947 */ /* 0x001fea0003800000 */
[C---:B------:R-:W-:Y:S01]  /*0120*/  IADD3 R3, PT, PT, R0.reuse, -0x1, RZ ;  /* 0xffffffff00037810 */ /* 0x040fe20007ffe0ff */
[----:B------:R-:W-:Y:S01]  /*0130*/  HFMA2 R5, -RZ, RZ, 0, 0 ;  /* 0x00000000ff057431 */ /* 0x000fe200000001ff */
[----:B------:R-:W-:Y:S02]  /*0140*/  ISETP.GE.U32.AND P0, PT, R0, 0x10, PT ;  /* 0x000000100000780c */ /* 0x000fe40003f06070 */
[----:B------:R-:W-:-:S04]  /*0150*/  VIMNMX.U32 R3, PT, PT, R3, 0x3f, PT ;  /* 0x0000003f03037848 */ /* 0x000fc80003fe0000 */
[----:B------:R-:W-:-:S04]  /*0160*/  IADD3 R3, PT, PT, R3, 0x1, RZ ;  /* 0x0000000103037810 */ /* 0x000fc80007ffe0ff */
[----:B------:R-:W-:-:S04]  /*0170*/  LOP3.LUT R8, R3, 0xf, RZ, 0xc0, !PT ;  /* 0x0000000f03087812 */ /* 0x000fc800078ec0ff */
[----:B------:R-:W-:Y:S01]  /*0180*/  ISETP.NE.AND P2, PT, R8, RZ, PT ;  /* 0x000000ff0800720c */ /* 0x000fe20003f45270 */
[----:B------:R-:W-:-:S12]  /*0190*/  @!P0 BRA `(.L_x_55) ;  /* 0x0000000000288947 */ /* 0x000fd80003800000 */
[----:B------:R-:W-:Y:S02]  /*01a0*/  LOP3.LUT R5, R3, 0x70, RZ, 0xc0, !PT ;  /* 0x0000007003057812 */ /* 0x000fe400078ec0ff */
[----:B------:R-:W-:-:S07]  /*01b0*/  MOV R4, RZ ;  /* 0x000000ff00047202 */ /* 0x000fce0000000f00 */
.L_x_56:
[C---:B0-----:R-:W-:Y:S02]  /*01c0*/  LEA R6, R4.reuse, R2, 0x2 ;  /* 0x0000000204067211 */ /* 0x041fe400078e10ff */
[----:B------:R-:W-:-:S03]  /*01d0*/  IADD3 R4, PT, PT, R4, 0x10, RZ ;  /* 0x0000001004047810 */ /* 0x000fc60007ffe0ff */
[----:B------:R0:W-:Y:S01]  /*01e0*/  STL.128 [R6], RZ ;  /* 0x000000ff06007387 */ /* 0x0001e20000100c00 */
[----:B------:R-:W-:-:S03]  /*01f0*/  ISETP.NE.AND P0, PT, R4, R5, PT ;  /* 0x000000050400720c */ /* 0x000fc60003f05270 */
[----:B------:R0:W-:Y:S04]  /*0200*/  STL.128 [R6+0x10], RZ ;  /* 0x000010ff06007387 */ /* 0x0001e80000100c00 */
[----:B------:R0:W-:Y:S04]  /*0210*/  STL.128 [R6+0x20], RZ ;  /* 0x000020ff06007387 */ /* 0x0001e80000100c00 */
[----:B------:R0:W-:Y:S02]  /*0220*/  STL.128 [R6+0x30], RZ ;  /* 0x000030ff06007387 */ /* 0x0001e40000100c00 */
[----:B------:R-:W-:Y:S05]  /*0230*/  @P0 BRA `(.L_x_56) ;  /* 0xfffffffc00e00947 */ /* 0x000fea000383ffff */
.L_x_55:
[----:B------:R-:W-:Y:S05]  /*0240*/  @!P2 BRA `(.L_x_54) ;  /* 0x000000000080a947 */ /* 0x000fea0003800000 */
[----:B------:R-:W-:Y:S02]  /*0250*/  ISETP.GE.U32.AND P0, PT, R8, 0x8, PT ;  /* 0x000000080800780c */ /* 0x000fe40003f06070 */
[----:B0-----:R-:W-:-:S04]  /*0260*/  LOP3.LUT R6, R3, 0x7, RZ, 0xc0, !PT ;  /* 0x0000000703067812 */ /* 0x001fc800078ec0ff */
[----:B------:R-:W-:-:S07]  /*0270*/  ISETP.NE.AND P2, PT, R6, RZ, PT ;  /* 0x000000ff0600720c */ /* 0x000fce0003f45270 */
[----:B------:R-:W-:Y:S06]  /*0280*/  @!P0 BRA `(.L_x_57) ;  /* 0x0000000000288947 */ /* 0x000fec0003800000 */
[C---:B------:R-:W-:Y:S01]  /*0290*/  LEA R4, R5.reuse, R2, 0x2 ;  /* 0x0000000205047211 */ /* 0x040fe200078e10ff */
[----:B------:R-:W-:-:S04]  /*02a0*/  VIADD R5, R5, 0x8 ;  /* 0x0000000805057836 */ /* 0x000fc80000000000 */
[----:B------:R0:W-:Y:S04]  /*02b0*/  STL [R4], RZ ;  /* 0x000000ff04007387 */ /* 0x0001e80000100800 */
[----:B------:R0:W-:Y:S04]  /*02c0*/  STL [R4+0x4], RZ ;  /* 0x000004ff04007387 */ /* 0x0001e80000100800 */
[----:B------:R0:W-:Y:S04]  /*02d0*/  STL [R4+0x8], RZ ;  /* 0x000008ff04007387 */ /* 0x0001e80000100800 */
[----:B------:R0:W-:Y:S04]  /*02e0*/  STL [R4+0xc], RZ ;  /* 0x00000cff04007387 */ /* 0x0001e80000100800 */
[----:B------:R0:W-:Y:S04]  /*02f0*/  STL [R4+0x10], RZ ;  /* 0x000010ff04007387 */ /* 0x0001e80000100800 */
[----:B------:R0:W-:Y:S04]  /*0300*/  STL [R4+0x14], RZ ;  /* 0x000014ff04007387 */ /* 0x0001e80000100800 */
[----:B------:R0:W-:Y:S04]  /*0310*/  STL [R4+0x18], RZ ;  /* 0x000018ff04007387 */ /* 0x0001e80000100800 */
[----:B------:R0:W-:Y:S02]  /*0320*/  STL [R4+0x1c], RZ ;  /* 0x00001cff04007387 */ /* 0x0001e40000100800 */
.L_x_57:
[----:B------:R-:W-:Y:S05]  /*0330*/  @!P2 BRA `(.L_x_54) ;  /* 0x000000000044a947 */ /* 0x000fea0003800000 */
[----:B------:R-:W-:Y:S02]  /*0340*/  ISETP.GE.U32.AND P0, PT, R6, 0x4, PT ;  /* 0x000000040600780c */ /* 0x000fe40003f06070 */
[----:B------:R-:W-:-:S04]  /*0350*/  LOP3.LUT R3, R3, 0x3, RZ, 0xc0, !PT ;  /* 0x0000000303037812 */ /* 0x000fc800078ec0ff */
[----:B------:R-:W-:-:S07]  /*0360*/  ISETP.NE.AND P2, PT, R3, RZ, PT ;  /* 0x000000ff0300720c */ /* 0x000fce0003f45270 */
[C---:B0-----:R-:W-:Y:S02]  /*0370*/  @P0 LEA R4, R5.reuse, R2, 0x2 ;  /* 0x0000000205040211 */ /* 0x041fe400078e10ff */
[----:B------:R-:W-:-:S03]  /*0380*/  @P0 IADD3 R5, PT, PT, R5, 0x4, RZ ;  /* 0x0000000405050810 */ /* 0x000fc60007ffe0ff */
[----:B------:R1:W-:Y:S04]  /*0390*/  @P0 STL [R4], RZ ;  /* 0x000000ff04000387 */ /* 0x0003e80000100800 */
[----:B------:R1:W-:Y:S04]  /*03a0*/  @P0 STL [R4+0x4], RZ ;  /* 0x000004ff04000387 */ /* 0x0003e80000100800 */
[----:B------:R1:W-:Y:S04]  /*03b0*/  @P0 STL [R4+0x8], RZ ;  /* 0x000008ff04000387 */ /* 0x0003e80000100800 */
[----:B------:R1:W-:Y:S01]  /*03c0*/  @P0 STL [R4+0xc], RZ ;  /* 0x00000cff04000387 */ /* 0x0003e20000100800 */
[----:B------:R-:W-:Y:S05]  /*03d0*/  @!P2 BRA `(.L_x_54) ;  /* 0x00000000001ca947 */ /* 0x000fea0003800000 */
[----:B------:R-:W-:-:S05]  /*03e0*/  UMOV UR4, URZ ;  /* 0x000000ff00047c82 */ /* 0x000fca0008000000 */
.L_x_58:
[C---:B-1----:R-:W-:Y:S01]  /*03f0*/  LEA R4, R5.reuse, R2, 0x2 ;  /* 0x0000000205047211 */ /* 0x042fe200078e10ff */
[----:B------:R-:W-:Y:S01]  /*0400*/  UIADD3 UR4, UPT, UPT, UR4, 0x1, URZ ;  /* 0x0000000104047890 */ /* 0x000fe2000fffe0ff */
[----:B------:R-:W-:-:S03]  /*0410*/  IADD3 R5, PT, PT, R5, 0x1, RZ ;  /* 0x0000000105057810 */ /* 0x000fc60007ffe0ff */
[----:B------:R2:W-:Y:S02]  /*0420*/  STL [R4], RZ ;  /* 0x000000ff04007387 */ /* 0x0005e40000100800 */
[----:B------:R-:W-:-:S13]  /*0430*/  ISETP.NE.AND P0, PT, R3, UR4, PT ;  /* 0x0000000403007c0c */ /* 0x000fda000bf05270 */
[----:B--2---:R-:W-:Y:S05]  /*0440*/  @P0 BRA `(.L_x_58) ;  /* 0xfffffffc00e80947 */ /* 0x004fea000383ffff */
.L_x_54:
[----:B------:R-:W-:Y:S01]  /*0450*/  UISETP.GE.AND UP0, UPT, UR5, 0x1, UPT ;  /* 0x000000010500788c */ /* 0x000fe2000bf06270 */
[----:B0-----:R-:W-:-:S08]  /*0460*/  HFMA2 R6, -RZ, RZ, 1.875, 0 ;  /* 0x3f800000ff067431 */ /* 0x001fd000000001ff */
[----:B------:R-:W-:Y:S05]  /*0470*/  BRA.U !UP0, `(.L_x_59) ;  /* 0x0000001908e47547 */ /* 0x000fea000b800000 */
[----:B------:R-:W-:Y:S01]  /*0480*/  MOV R3, 0xffffffff ;  /* 0xffffffff00037802 */ /* 0x000fe20000000f00 */
[----:B------:R-:W-:-:S03]  /*0490*/  UMOV UR4, URZ ;  /* 0x000000ff00047c82 */ /* 0x000fc60008000000 */
[----:B------:R-:W-:-:S04]  /*04a0*/  VIADDMNMX.U32 R0, R0, R3, 0x3f, PT ;  /* 0x0000003f00007446 */ /* 0x000fc80003800003 */
[----:B------:R-:W-:-:S04]  /*04b0*/  IADD3 R0, PT, PT, R0, 0x1, RZ ;  /* 0x0000000100007810 */ /* 0x000fc80007ffe0ff */
[C---:B------:R-:W-:Y:S02]  /*04c0*/  LOP3.LUT R6, R0.reuse, 0x3, RZ, 0xc0, !PT ;  /* 0x0000000300067812 */ /* 0x040fe400078ec0ff */
[----:B------:R-:W-:-:S07]  /*04d0*/  LOP3.LUT R3, R0, 0x7c, RZ, 0xc0, !PT ;  /* 0x0000007c00037812 */ /* 0x000fce00078ec0ff */
.L_x_67:
[----:B01----:R-:W0:Y:S08]  /*04e0*/  LDC R4, c[0x0][0x3ac] ;  /* 0x0000eb00ff047b82 */ /* 0x003e300000000800 */
[----:B------:R-:W1:Y:S08]  /*04f0*/  LDC.64 R18, c[0x0][0x380] ;  /* 0x0000e000ff127b82 */ /* 0x000e700000000a00 */
[----:B--2---:R-:W2:Y:S01]  /*0500*/  LDC R0, c[0x0][0x3b0] ;  /* 0x0000ec00ff007b82 */ /* 0x004ea20000000800 */
[----:B0-----:R-:W-:-:S04]  /*0510*/  IMAD R9, R17, R4, UR4 ;  /* 0x0000000411097e24 */ /* 0x001fc8000f8e0204 */
[----:B-1----:R-:W-:-:S06]  /*0520*/  IMAD.WIDE R8, R9, 0x4, R18 ;  /* 0x0000000409087825 */ /* 0x002fcc00078e0212 */
[----:B---3--:R-:W3:Y:S01]  /*0530*/  LDG.E R8, desc[UR12][R8.64] ;  /* 0x0000000c08087981 */ /* 0x008ee2000c1e1900 */
[----:B------:R-:W-:Y:S01]  /*0540*/  BSSY.RECONVERGENT B0, `(.L_x_60) ;  /* 0x000010b000007945 */ /* 0x000fe20003800200 */
[----:B--2---:R-:W-:-:S04]  /*0550*/  ISETP.GE.AND P1, PT, R0, 0x1, PT ;  /* 0x000000010000780c */ /* 0x004fc80003f26270 */
[----:B---3--:R-:W-:-:S13]  /*0560*/  ISETP.EQ.OR P0, PT, R8, RZ, !P1 ;  /* 0x000000ff0800720c */ /* 0x008fda0004f02670 */
[----:B------:R-:W-:Y:S05]  /*0570*/  @P0 BRA `(.L_x_61) ;  /* 0x00000010001c0947 */ /* 0x000fea0003800000 */
[----:B------:R-:W-:Y:S02]  /*0580*/  ISETP.GE.U32.AND P0, PT, R0, 0x4, PT ;  /* 0x000000040000780c */ /* 0x000fe40003f06070 */
[----:B------:R-:W-:-:S11]  /*0590*/  MOV R9, RZ ;  /* 0x000000ff00097202 */ /* 0x000fd60000000f00 */
[----:B------:R-:W-:Y:S05]  /*05a0*/  @!P0 BRA `(.L_x_62) ;  /* 0x0000000c00648947 */ /* 0x000fea0003800000 */
[----:B------:R-:W-:Y:S01]  /*05b0*/  ISETP.GT.AND P0, PT, R3, RZ, PT ;  /* 0x000000ff0300720c */ /* 0x000fe20003f04270 */
[----:B------:R-:W-:-:S12]  /*05c0*/  HFMA2 R5, -RZ, RZ, 0, 0 ;  /* 0x00000000ff057431 */ /* 0x000fd800000001ff */
[----:B------:R-:W-:Y:S05]  /*05d0*/  @!P0 BRA `(.L_x_63) ;  /* 0x0000000800d88947 */ /* 0x000fea0003800000 */
[----:B------:R-:W-:Y:S01]  /*05e0*/  IMAD.IADD R8, R3, 0x1, -R5 ;  /* 0x0000000103087824 */ /* 0x000fe200078e0a05 */
[----:B------:R-:W-:-:S04]  /*05f0*/  PLOP3.LUT P0, PT, PT, PT, PT, 0x80, 0x8 ;  /* 0x000000000008781c */ /* 0x000fc80003f0f070 */
[----:B------:R-:W-:-:S13]  /*0600*/  ISETP.GT.AND P2, PT, R8, 0xc, PT ;  /* 0x0000000c0800780c */ /* 0x000fda0003f44270 */
[----:B------:R-:W-:Y:S05]  /*0610*/  @!P2 BRA `(.L_x_64) ;  /* 0x0000000400cca947 */ /* 0x000fea0003800000 */
[----:B------:R-:W-:Y:S02]  /*0620*/  PLOP3.LUT P0, PT, PT, PT, PT, 0x8, 0x80 ;  /* 0x000000000080781c */ /* 0x000fe40003f0e170 */
[----:B------:R-:W-:-:S11]  /*0630*/  IADD3 R16, PT, PT, R3, -0xc, RZ ;  /* 0xfffffff403107810 */ /* 0x000fd60007ffe0ff */
.L_x_65:
[----:B0-----:R-:W0:Y:S01]  /*0640*/  LDC.64 R12, c[0x0][0x390] ;  /* 0x0000e400ff0c7b82 */ /* 0x001e220000000a00 */
[----:B------:R-:W-:-:S07]  /*0650*/  IMAD R21, R0, UR4, R5 ;  /* 0x0000000400157c24 */ /* 0x000fce000f8e0205 */
[----:B------:R-:W1:Y:S01]  /*0660*/  LDC.64 R14, c[0x0][0x388] ;  /* 0x0000e200ff0e7b82 */ /* 0x000e620000000a00 */
[----:B0-----:R-:W-:-:S05]  /*0670*/  IMAD.WIDE.U32 R22, R21, 0x4, R12 ;  /* 0x0000000415167825 */ /* 0x001fca00078e000c */
[----:B------:R-:W2:Y:S01]  /*0680*/  LDG.E R10, desc[UR12][R22.64] ;  /* 0x0000000c160a7981 */ /* 0x000ea2000c1e1900 */
[----:B-1----:R-:W-:-:S03]  /*0690*/  IMAD.WIDE.U32 R20, R21, 0x4, R14 ;  /* 0x0000000415147825 */ /* 0x002fc600078e000e */
[----:B------:R-:W3:Y:S04]  /*06a0*/  LDG.E R11, desc[UR12][R22.64+0x4] ;  /* 0x0000040c160b7981 */ /* 0x000ee8000c1e1900 */
[----:B------:R-:W4:Y:S04]  /*06b0*/  LDG.E R9, desc[UR12][R20.64] ;  /* 0x0000000c14097981 */ /* 0x000f28000c1e1900 */
[----:B------:R-:W4:Y:S04]  /*06c0*/  LDG.E R8, desc[UR12][R20.64+0x4] ;  /* 0x0000040c14087981 */ /* 0x000f28000c1e1900 */
[----:B------:R-:W4:Y:S04]  /*06d0*/  LDG.E R25, desc[UR12][R22.64+0x8] ;  /* 0x0000080c16197981 */ /* 0x000f28000c1e1900 */
[----:B------:R-:W4:Y:S01]  /*06e0*/  LDG.E R27, desc[UR12][R20.64+0x8] ;  /* 0x0000080c141b7981 */ /* 0x000f22000c1e1900 */
[----:B------:R-:W-:-:S03]  /*06f0*/  LEA R24, R5, R2, 0x2 ;  /* 0x0000000205187211 */ /* 0x000fc600078e10ff */
[----:B------:R0:W4:Y:S04]  /*0700*/  LDG.E R26, desc[UR12][R22.64+0xc] ;  /* 0x00000c0c161a7981 */ /* 0x000128000c1e1900 */
[----:B------:R-:W4:Y:S01]  /*0710*/  LDG.E R28, desc[UR12][R20.64+0xc] ;  /* 0x00000c0c141c7981 */ /* 0x000f22000c1e1900 */
[----:B--2---:R-:W-:Y:S01]  /*0720*/  FMUL R10, R10, R10 ;  /* 0x0000000a0a0a7220 */ /* 0x004fe20000400000 */
[----:B---3--:R-:W-:-:S03]  /*0730*/  FMUL R11, R11, R11 ;  /* 0x0000000b0b0b7220 */ /* 0x008fc60000400000 */
[----:B----4-:R-:W-:Y:S01]  /*0740*/  FFMA R29, R9, R9, R10 ;  /* 0x00000009091d7223 */ /* 0x010fe2000000000a */
[----:B0-----:R-:W-:Y:S02]  /*0750*/  FFMA R22, R8, R8, R11 ;  /* 0x0000000808167223 */ /* 0x001fe4000000000b */
[----:B------:R-:W2:Y:S01]  /*0760*/  LDL.128 R8, [R24] ;  /* 0x0000000018087983 */ /* 0x000ea20000100c00 */
[----:B------:R-:W-:-:S04]  /*0770*/  FMUL R25, R25, R25 ;  /* 0x0000001919197220 */ /* 0x000fc80000400000 */
[----:B------:R-:W-:Y:S01]  /*0780*/  FFMA R27, R27, R27, R25 ;  /* 0x0000001b1b1b7223 */ /* 0x000fe20000000019 */
[----:B------:R-:W-:Y:S01]  /*0790*/  IADD3 R25, PT, PT, R5, 0x4, RZ ;  /* 0x0000000405197810 */ /* 0x000fe20007ffe0ff */
[----:B------:R-:W-:-:S04]  /*07a0*/  FMUL R26, R26, R26 ;  /* 0x0000001a1a1a7220 */ /* 0x000fc80000400000 */
[----:B------:R-:W-:Y:S02]  /*07b0*/  IMAD R23, R0, UR4, R25 ;  /* 0x0000000400177c24 */ /* 0x000fe4000f8e0219 */
[----:B------:R-:W-:Y:S02]  /*07c0*/  FFMA R26, R28, R28, R26 ;  /* 0x0000001c1c1a7223 */ /* 0x000fe4000000001a */
[----:B------:R-:W-:-:S05]  /*07d0*/  IMAD.WIDE.U32 R20, R23, 0x4, R12 ;  /* 0x0000000417147825 */ /* 0x000fca00078e000c */
[----:B------:R-:W3:Y:S01]  /*07e0*/  LDG.E R28, desc[UR12][R20.64+0xc] ;  /* 0x00000c0c141c7981 */ /* 0x000ee2000c1e1900 */
[----:B--2---:R-:W-:Y:S01]  /*07f0*/  FADD R8, R29, R8 ;  /* 0x000000081d087221 */ /* 0x004fe20000000000 */
[----:B------:R-:W-:Y:S01]  /*0800*/  FADD R9, R9, R22 ;  /* 0x0000001609097221 */ /* 0x000fe20000000000 */
[----:B------:R-:W-:Y:S01]  /*0810*/  FADD R10, R10, R27 ;  /* 0x0000001b0a0a7221 */ /* 0x000fe20000000000 */
[----:B------:R-:W-:Y:S01]  /*0820*/  FADD R11, R11, R26 ;  /* 0x0000001a0b0b7221 */ /* 0x000fe20000000000 */
[----:B------:R-:W-:Y:S01]  /*0830*/  IMAD.WIDE.U32 R22, R23, 0x4, R14 ;  /* 0x0000000417167825 */ /* 0x000fe200078e000e */
[----:B------:R0:W2:Y:S04]  /*0840*/  LDG.E R27, desc[UR12][R20.64+0x8] ;  /* 0x0000080c141b7981 */ /* 0x0000a8000c1e1900 */
[----:B------:R1:W-:Y:S01]  /*0850*/  STL.128 [R24], R8 ;  /* 0x0000000818007387 */ /* 0x0003e20000100c00 */
[----:B------:R-:W-:-:S03]  /*0860*/  LEA R26, R25, R2, 0x2 ;  /* 0x00000002191a7211 */ /* 0x000fc600078e10ff */
[----:B------:R-:W4:Y:S04]  /*0870*/  LDG.E R29, desc[UR12][R22.64+0x8] ;  /* 0x0000080c161d7981 */ /* 0x000f28000c1e1900 */
[----:B-1----:R-:W3:Y:S04]  /*0880*/  LDG.E R11, desc[UR12][R20.64] ;  /* 0x0000000c140b7981 */ /* 0x002ee8000c1e1900 */
[----:B------:R-:W2:Y:S04]  /*0890*/  LDG.E R10, desc[UR12][R20.64+0x4] ;  /* 0x0000040c140a7981 */ /* 0x000ea8000c1e1900 */
[----:B------:R-:W0:Y:S04]  /*08a0*/  LDG.E R9, desc[UR12][R22.64] ;  /* 0x0000000c16097981 */ /* 0x000e28000c1e1900 */
[----:B------:R-:W4:Y:S04]  /*08b0*/  LDG.E R8, desc[UR12][R22.64+0x4] ;  /* 0x0000040c16087981 */ /* 0x000f28000c1e1900 */
[----:B------:R-:W4:Y:S01]  /*08c0*/  LDG.E R24, desc[UR12][R22.64+0xc] ;  /* 0x00000c0c16187981 */ /* 0x000f22000c1e1900 */
[----:B---3--:R-:W-:Y:S01]  /*08d0*/  FMUL R11, R11, R11 ;  /* 0x0000000b0b0b7220 */ /* 0x008fe20000400000 */
[----:B--2---:R-:W-:-:S03]  /*08e0*/  FMUL R25, R10, R10 ;  /* 0x0000000a0a197220 */ /* 0x004fc60000400000 */
[----:B0-----:R-:W-:Y:S01]  /*08f0*/  FFMA R21, R9, R9, R11 ;  /* 0x0000000909157223 */ /* 0x001fe2000000000b */
[----:B----4-:R-:W-:Y:S02]  /*0900*/  FFMA R20, R8, R8, R25 ;  /* 0x0000000808147223 */ /* 0x010fe40000000019 */
[----:B------:R-:W2:Y:S01]  /*0910*/  LDL.128 R8, [R26] ;  /* 0x000000001a087983 */ /* 0x000ea20000100c00 */
[----:B------:R-:W-:Y:S01]  /*0920*/  FMUL R25, R28, R28 ;  /* 0x0000001c1c197220 */ /* 0x000fe20000400000 */
[----:B------:R-:W-:-:S03]  /*0930*/  FMUL R27, R27, R27 ;  /* 0x0000001b1b1b7220 */ /* 0x000fc60000400000 */
[----:B------:R-:W-:Y:S01]  /*0940*/  FFMA R24, R24, R24, R25 ;  /* 0x0000001818187223 */ /* 0x000fe20000000019 */
[----:B------:R-:W-:Y:S01]  /*0950*/  IADD3 R25, PT, PT, R5, 0x8, RZ ;  /* 0x0000000805197810 */ /* 0x000fe20007ffe0ff */
[----:B------:R-:W-:-:S04]  /*0960*/  FFMA R29, R29, R29, R27 ;  /* 0x0000001d1d1d7223 */ /* 0x000fc8000000001b */
[----:B------:R-:W-:Y:S02]  /*0970*/  IMAD R23, R0, UR4, R25 ;  /* 0x0000000400177c24 */ /* 0x000fe4000f8e0219 */
[----:B--2---:R-:W-:Y:S01]  /*0980*/  FADD R8, R21, R8 ;  /* 0x0000000815087221 */ /* 0x004fe20000000000 */
[----:B------:R-:W-:Y:S01]  /*0990*/  FADD R9, R9, R20 ;  /* 0x0000001409097221 */ /* 0x000fe20000000000 */
[----:B------:R-:W-:Y:S01]  /*09a0*/  FADD R10, R10, R29 ;  /* 0x0000001d0a0a7221 */ /* 0x000fe20000000000 */
[----:B------:R-:W-:Y:S01]  /*09b0*/  FADD R11, R11, R24 ;  /* 0x000000180b0b7221 */ /* 0x000fe20000000000 */
[----:B------:R-:W-:-:S04]  /*09c0*/  IMAD.WIDE.U32 R20, R23, 0x4, R12 ;  /* 0x0000000417147825 */ /* 0x000fc800078e000c */
[----:B------:R0:W-:Y:S01]  /*09d0*/  STL.128 [R26], R8 ;  /* 0x000000081a007387 */ /* 0x0001e20000100c00 */
[----:B------:R-:W-:-:S03]  /*09e0*/  IMAD.WIDE.U32 R22, R23, 0x4, R14 ;  /* 0x0000000417167825 */ /* 0x000fc600078e000e */
[----:B------:R-:W2:Y:S04]  /*09f0*/  LDG.E R27, desc[UR12][R20.64+0x8] ;  /* 0x0000080c141b7981 */ /* 0x000ea8000c1e1900 */
[----:B------:R-:W3:Y:S04]  /*0a00*/  LDG.E R29, desc[UR12][R22.64] ;  /* 0x0000000c161d7981 */ /* 0x000ee8000c1e1900 */
[----:B------:R-:W4:Y:S04]  /*0a10*/  LDG.E R28, desc[UR12][R22.64+0x4] ;  /* 0x0000040c161c7981 */ /* 0x000f28000c1e1900 */
[----:B0-----:R-:W2:Y:S04]  /*0a20*/  LDG.E R9, desc[UR12][R20.64] ;  /* 0x0000000c14097981 */ /* 0x001ea8000c1e1900 */
[----:B------:R-:W3:Y:S01]  /*0a30*/  LDG.E R8, desc[UR12][R20.64+0x4] ;  /* 0x0000040c14087981 */ /* 0x000ee2000c1e1900 */
[----:B------:R-:W-:-:S03]  /*0a40*/  LEA R24, R25, R2, 0x2 ;  /* 0x0000000219187211 */ /* 0x000fc600078e10ff */
[----:B------:R-:W4:Y:S04]  /*0a50*/  LDG.E R26, desc[UR12][R20.64+0xc] ;  /* 0x00000c0c141a7981 */ /* 0x000f28000c1e1900 */
[----:B------:R-:W4:Y:S04]  /*0a60*/  LDG.E R20, desc[UR12][R22.64+0x8] ;  /* 0x0000080c16147981 */ /* 0x000f28000c1e1900 */
[----:B------:R0:W4:Y:S01]  /*0a70*/  LDG.E R22, desc[UR12][R22.64+0xc] ;  /* 0x00000c0c16167981 */ /* 0x000122000c1e1900 */
[----:B--2---:R-:W-:Y:S01]  /*0a80*/  FMUL R10, R9, R9 ;  /* 0x00000009090a7220 */ /* 0x004fe20000400000 */
[----:B---3--:R-:W-:-:S03]  /*0a90*/  FMUL R9, R8, R8 ;  /* 0x0000000808097220 */ /* 0x008fc60000400000 */
[----:B------:R-:W-:Y:S01]  /*0aa0*/  FFMA R29, R29, R29, R10 ;  /* 0x0000001d1d1d7223 */ /* 0x000fe2000000000a */
[----:B----4-:R-:W-:Y:S02]  /*0ab0*/  FFMA R28, R28, R28, R9 ;  /* 0x0000001c1c1c7223 */ /* 0x010fe40000000009 */
[----:B------:R-:W2:Y:S01]  /*0ac0*/  LDL.128 R8, [R24] ;  /* 0x0000000018087983 */ /* 0x000ea20000100c00 */
[----:B------:R-:W-:Y:S01]  /*0ad0*/  IADD3 R25, PT, PT, R5, 0xc, RZ ;  /* 0x0000000c05197810 */ /* 0x000fe20007ffe0ff */
[----:B------:R-:W-:Y:S01]  /*0ae0*/  FMUL R27, R27, R27 ;  /* 0x0000001b1b1b7220 */ /* 0x000fe20000400000 */
[----:B------:R-:W-:-:S03]  /*0af0*/  FMUL R21, R26, R26 ;  /* 0x0000001a1a157220 */ /* 0x000fc60000400000 */
[----:B0-----:R-:W-:Y:S02]  /*0b00*/  IMAD R23, R0, UR4, R25 ;  /* 0x0000000400177c24 */ /* 0x001fe4000f8e0219 */
[----:B------:R-:W-:Y:S01]  /*0b10*/  FFMA R27, R20, R20, R27 ;  /* 0x00000014141b7223 */ /* 0x000fe2000000001b */
[----:B------:R-:W-:Y:S01]  /*0b20*/  FFMA R26, R22, R22, R21 ;  /* 0x00000016161a7223 */ /* 0x000fe20000000015 */
[----:B------:R-:W-:-:S04]  /*0b30*/  IMAD.WIDE.U32 R20, R23, 0x4, R12 ;  /* 0x0000000417147825 */ /* 0x000fc800078e000c */
[----:B------:R-:W-:Y:S01]  /*0b40*/  IMAD.WIDE.U32 R22, R23, 0x4, R14 ;  /* 0x0000000417167825 */ /* 0x000fe200078e000e */
[----:B------:R-:W-:-:S03]  /*0b50*/  LEA R25, R25, R2, 0x2 ;  /* 0x0000000219197211 */ /* 0x000fc600078e10ff */
[----:B--2---:R-:W-:Y:S01]  /*0b60*/  FADD R8, R29, R8 ;  /* 0x000000081d087221 */ /* 0x004fe20000000000 */
[----:B------:R-:W-:Y:S01]  /*0b70*/  FADD R9, R9, R28 ;  /* 0x0000001c09097221 */ /* 0x000fe20000000000 */
[----:B------:R-:W-:Y:S01]  /*0b80*/  FADD R10, R10, R27 ;  /* 0x0000001b0a0a7221 */ /* 0x000fe20000000000 */
[----:B------:R-:W-:Y:S01]  /*0b90*/  FADD R11, R11, R26 ;  /* 0x0000001a0b0b7221 */ /* 0x000fe20000000000 */
[----:B------:R-:W2:Y:S04]  /*0ba0*/  LDG.E R27, desc[UR12][R20.64] ;  /* 0x0000000c141b7981 */ /* 0x000ea8000c1e1900 */
[----:B------:R-:W3:Y:S04]  /*0bb0*/  LDG.E R26, desc[UR12][R20.64+0x4] ;  /* 0x0000040c141a7981 */ /* 0x000ee8000c1e1900 */
[----:B------:R-:W4:Y:S04]  /*0bc0*/  LDG.E R28, desc[UR12][R20.64+0x8] ;  /* 0x0000080c141c7981 */ /* 0x000f28000c1e1900 */
[----:B------:R-:W4:Y:S04]  /*0bd0*/  LDG.E R29, desc[UR12][R20.64+0xc] ;  /* 0x00000c0c141d7981 */ /* 0x000f28000c1e1900 */
[----:B------:R0:W-:Y:S04]  /*0be0*/  STL.128 [R24], R8 ;  /* 0x0000000818007387 */ /* 0x0001e80000100c00 */
[----:B------:R-:W4:Y:S04]  /*0bf0*/  LDL.128 R12, [R25] ;  /* 0x00000000190c7983 */ /* 0x000f280000100c00 */
[----:B0-----:R-:W4:Y:S04]  /*0c00*/  LDG.E R9, desc[UR12][R22.64+0x4] ;  /* 0x0000040c16097981 */ /* 0x001f28000c1e1900 */
[----:B------:R-:W4:Y:S04]  /*0c10*/  LDG.E R11, desc[UR12][R22.64] ;  /* 0x0000000c160b7981 */ /* 0x000f28000c1e1900 */
[----:B------:R-:W4:Y:S04]  /*0c20*/  LDG.E R8, desc[UR12][R22.64+0x8] ;  /* 0x0000080c16087981 */ /* 0x000f28000c1e1900 */
[----:B------:R-:W4:Y:S01]  /*0c30*/  LDG.E R10, desc[UR12][R22.64+0xc] ;  /* 0x00000c0c160a7981 */ /* 0x000f22000c1e1900 */
[----:B------:R-:W-:-:S04]  /*0c40*/  IADD3 R5, PT, PT, R5, 0x10, RZ ;  /* 0x0000001005057810 */ /* 0x000fc80007ffe0ff */
[----:B------:R-:W-:Y:S01]  /*0c50*/  ISETP.GE.AND P2, PT, R5, R16, PT ;  /* 0x000000100500720c */ /* 0x000fe20003f46270 */
[----:B--2---:R-:W-:Y:S01]  /*0c60*/  FMUL R27, R27, R27 ;  /* 0x0000001b1b1b7220 */ /* 0x004fe20000400000 */
[----:B---3--:R-:W-:Y:S01]  /*0c70*/  FMUL R26, R26, R26 ;  /* 0x0000001a1a1a7220 */ /* 0x008fe20000400000 */
[----:B----4-:R-:W-:Y:S01]  /*0c80*/  FMUL R28, R28, R28 ;  /* 0x0000001c1c1c7220 */ /* 0x010fe20000400000 */
[----:B------:R-:W-:Y:S02]  /*0c90*/  FMUL R29, R29, R29 ;  /* 0x0000001d1d1d7220 */ /* 0x000fe40000400000 */
[----:B------:R-:W-:Y:S01]  /*0ca0*/  FFMA R26, R9, R9, R26 ;  /* 0x00000009091a7223 */ /* 0x000fe2000000001a */
[----:B------:R-:W-:Y:S01]  /*0cb0*/  FFMA R27, R11, R11, R27 ;  /* 0x0000000b0b1b7223 */ /* 0x000fe2000000001b */
[----:B------:R-:W-:Y:S01]  /*0cc0*/  FFMA R9, R8, R8, R28 ;  /* 0x0000000808097223 */ /* 0x000fe2000000001c */
[----:B------:R-:W-:Y:S02]  /*0cd0*/  FFMA R10, R10, R10, R29 ;  /* 0x0000000a0a0a7223 */ /* 0x000fe4000000001d */
[----:B------:R-:W-:Y:S01]  /*0ce0*/  FADD R12, R27, R12 ;  /* 0x0000000c1b0c7221 */ /* 0x000fe20000000000 */
[----:B------:R-:W-:Y:S01]  /*0cf0*/  FADD R13, R13, R26 ;  /* 0x0000001a0d0d7221 */ /* 0x000fe20000000000 */
[----:B------:R-:W-:Y:S01]  /*0d00*/  FADD R14, R14, R9 ;  /* 0x000000090e0e7221 */ /* 0x000fe20000000000 */
[----:B------:R-:W-:-:S05]  /*0d10*/  FADD R15, R15, R10 ;  /* 0x0000000a0f0f7221 */ /* 0x000fca0000000000 */
[----:B------:R0:W-:Y:S01]  /*0d20*/  STL.128 [R25], R12 ;  /* 0x0000000c19007387 */ /* 0x0001e20000100c00 */
[----:B------:R-:W-:Y:S05]  /*0d30*/  @!P2 BRA `(.L_x_65) ;  /* 0xfffffff80040a947 */ /* 0x000fea000383ffff */
[----:B------:R-:W-:-:S07]  /*0d40*/  IMAD.MOV.U32 R9, RZ, RZ, R3 ;  /* 0x000000ffff097224 */ /* 0x000fce00078e0003 */
.L_x_64:
[----:B------:R-:W-:-:S04]  /*0d50*/  IADD3 R8, PT, PT, R3, -R5, RZ ;  /* 0x8000000503087210 */ /* 0x000fc80007ffe0ff */
[----:B------:R-:W-:-:S13]  /*0d60*/  ISETP.GT.AND P2, PT, R8, 0x4, PT ;  /* 0x000000040800780c */ /* 0x000fda0003f44270 */
[----:B------:R-:W-:Y:S05]  /*0d70*/  @!P2 BRA `(.L_x_66) ;  /* 0x0000000000e8a947 */ /* 0x000fea0003800000 */
[----:B------:R-:W1:Y:S01]  /*0d80*/  LDC.64 R22, c[0x0][0x390] ;  /* 0x0000e400ff167b82 */ /* 0x000e620000000a00 */
[----:B------:R-:W-:-:S07]  /*0d90*/  IMAD R27, R0, UR4, R5 ;  /* 0x00000004001b7c24 */ /* 0x000fce000f8e0205 */
[----:B------:R-:W2:Y:S01]  /*0da0*/  LDC.64 R20, c[0x0][0x388] ;  /* 0x0000e200ff147b82 */ /* 0x000ea20000000a00 */
[----:B-1----:R-:W-:-:S05]  /*0db0*/  IMAD.WIDE.U32 R28, R27, 0x4, R22 ;  /* 0x000000041b1c7825 */ /* 0x002fca00078e0016 */
[----:B------:R-:W3:Y:S01]  /*0dc0*/  LDG.E R8, desc[UR12][R28.64] ;  /* 0x0000000c1c087981 */ /* 0x000ee2000c1e1900 */
[----:B--2---:R-:W-:-:S03]  /*0dd0*/  IMAD.WIDE.U32 R26, R27, 0x4, R20 ;  /* 0x000000041b1a7825 */ /* 0x004fc600078e0014 */
[----:B0-----:R-:W2:Y:S04]  /*0de0*/  LDG.E R14, desc[UR12][R28.64+0x4] ;  /* 0x0000040c1c0e7981 */ /* 0x001ea8000c1e1900 */
[----:B------:R-:W4:Y:S04]  /*0df0*/  LDG.E R25, desc[UR12][R26.64] ;  /* 0x0000000c1a197981 */ /* 0x000f28000c1e1900 */
[----:B------:R-:W2:Y:S04]  /*0e00*/  LDG.E R24, desc[UR12][R26.64+0x4] ;  /* 0x0000040c1a187981 */ /* 0x000ea8000c1e1900 */
[----:B------:R-:W2:Y:S04]  /*0e10*/  LDG.E R13, desc[UR12][R28.64+0x8] ;  /* 0x0000080c1c0d7981 */ /* 0x000ea8000c1e1900 */
[----:B------:R-:W2:Y:S04]  /*0e20*/  LDG.E R15, desc[UR12][R26.64+0x8] ;  /* 0x0000080c1a0f7981 */ /* 0x000ea8000c1e1900 */
[----:B------:R0:W2:Y:S04]  /*0e30*/  LDG.E R16, desc[UR12][R28.64+0xc] ;  /* 0x00000c0c1c107981 */ /* 0x0000a8000c1e1900 */
[----:B------:R-:W2:Y:S01]  /*0e40*/  LDG.E R12, desc[UR12][R26.64+0xc] ;  /* 0x00000c0c1a0c7981 */ /* 0x000ea2000c1e1900 */
[----:B0-----:R-:W-:Y:S01]  /*0e50*/  LEA R28, R5, R2, 0x2 ;  /* 0x00000002051c7211 */ /* 0x001fe200078e10ff */
[----:B---3--:R-:W-:-:S04]  /*0e60*/  FMUL R8, R8, R8 ;  /* 0x0000000808087220 */ /* 0x008fc80000400000 */
[----:B----4-:R-:W-:Y:S02]  /*0e70*/  FFMA R25, R25, R25, R8 ;  /* 0x0000001919197223 */ /* 0x010fe40000000008 */
[----:B------:R-:W3:Y:S01]  /*0e80*/  LDL.128 R8, [R28] ;  /* 0x000000001c087983 */ /* 0x000ee20000100c00 */
[----:B--2---:R-:W-:-:S04]  /*0e90*/  FMUL R14, R14, R14 ;  /* 0x0000000e0e0e7220 */ /* 0x004fc80000400000 */
[----:B------:R-:W-:Y:S01]  /*0ea0*/  FFMA R14, R24, R24, R14 ;  /* 0x00000018180e7223 */ /* 0x000fe2000000000e */
[----:B------:R-:W-:Y:S01]  /*0eb0*/  FMUL R24, R13, R13 ;  /* 0x0000000d0d187220 */ /* 0x000fe20000400000 */
[----:B------:R-:W-:-:S03]  /*0ec0*/  IADD3 R13, PT, PT, R5, 0x4, RZ ;  /* 0x00000004050d7810 */ /* 0x000fc60007ffe0ff */
[----:B------:R-:W-:Y:S02]  /*0ed0*/  FFMA R15, R15, R15, R24 ;  /* 0x0000000f0f0f7223 */ /* 0x000fe40000000018 */
[----:B------:R-:W-:Y:S02]  /*0ee0*/  IMAD R24, R0, UR4, R13 ;  /* 0x0000000400187c24 */ /* 0x000fe4000f8e020d */
[----:B------:R-:W-:Y:S02]  /*0ef0*/  FMUL R29, R16, R16 ;  /* 0x00000010101d7220 */ /* 0x000fe40000400000 */
[----:B------:R-:W-:-:S04]  /*0f00*/  IMAD.WIDE.U32 R22, R24, 0x4, R22 ;  /* 0x0000000418167825 */ /* 0x000fc800078e0016 */
[----:B------:R-:W-:Y:S01]  /*0f10*/  FFMA R12, R12, R12, R29 ;  /* 0x0000000c0c0c7223 */ /* 0x000fe2000000001d */
[----:B------:R-:W-:Y:S01]  /*0f20*/  IMAD.WIDE.U32 R20, R24, 0x4, R20 ;  /* 0x0000000418147825 */ /* 0x000fe200078e0014 */
[----:B------:R-:W2:Y:S01]  /*0f30*/  LDG.E R16, desc[UR12][R22.64+0x4] ;  /* 0x0000040c16107981 */ /* 0x000ea2000c1e1900 */
[----:B------:R-:W-:-:S03]  /*0f40*/  LEA R26, R13, R2, 0x2 ;  /* 0x000000020d1a7211 */ /* 0x000fc600078e10ff */
[----:B------:R-:W4:Y:S04]  /*0f50*/  LDG.E R24, desc[UR12][R22.64] ;  /* 0x0000000c16187981 */ /* 0x000f28000c1e1900 */
[----:B------:R-:W4:Y:S04]  /*0f60*/  LDG.E R27, desc[UR12][R22.64+0xc] ;  /* 0x00000c0c161b7981 */ /* 0x000f28000c1e1900 */
[----:B------:R-:W4:Y:S01]  /*0f70*/  LDG.E R29, desc[UR12][R20.64+0x8] ;  /* 0x0000080c141d7981 */ /* 0x000f22000c1e1900 */
[----:B---3--:R-:W-:-:S03]  /*0f80*/  FADD R8, R25, R8 ;  /* 0x0000000819087221 */ /* 0x008fc60000000000 */
[----:B------:R-:W3:Y:S01]  /*0f90*/  LDG.E R25, desc[UR12][R22.64+0x8] ;  /* 0x0000080c16197981 */ /* 0x000ee2000c1e1900 */
[----:B------:R-:W-:Y:S01]  /*0fa0*/  FADD R9, R9, R14 ;  /* 0x0000000e09097221 */ /* 0x000fe20000000000 */
[----:B------:R-:W-:Y:S01]  /*0fb0*/  FADD R10, R10, R15 ;  /* 0x0000000f0a0a7221 */ /* 0x000fe20000000000 */
[----:B------:R-:W-:Y:S01]  /*0fc0*/  FADD R11, R11, R12 ;  /* 0x0000000c0b0b7221 */ /* 0x000fe20000000000 */
[----:B------:R-:W3:Y:S04]  /*0fd0*/  LDG.E R23, desc[UR12][R20.64] ;  /* 0x0000000c14177981 */ /* 0x000ee8000c1e1900 */
[----:B------:R-:W3:Y:S04]  /*0fe0*/  LDG.E R22, desc[UR12][R20.64+0x4] ;  /* 0x0000040c14167981 */ /* 0x000ee8000c1e1900 */
[----:B------:R0:W-:Y:S04]  /*0ff0*/  STL.128 [R28], R8 ;  /* 0x000000081c007387 */ /* 0x0001e80000100c00 */
[----:B------:R-:W3:Y:S04]  /*1000*/  LDL.128 R12, [R26] ;  /* 0x000000001a0c7983 */ /* 0x000ee80000100c00 */
[----:B------:R-:W3:Y:S01]  /*1010*/  LDG.E R20, desc[UR12][R20.64+0xc] ;  /* 0x00000c0c14147981 */ /* 0x000ee2000c1e1900 */
[----:B--2---:R-:W-:Y:S01]  /*1020*/  FMUL R16, R16, R16 ;  /* 0x0000001010107220 */ /* 0x004fe20000400000 */
[----:B----4-:R-:W-:Y:S01]  /*1030*/  FMUL R24, R24, R24 ;  /* 0x0000001818187220 */ /* 0x010fe20000400000 */
[----:B------:R-:W-:Y:S01]  /*1040*/  FMUL R27, R27, R27 ;  /* 0x0000001b1b1b7220 */ /* 0x000fe20000400000 */
[----:B------:R-:W-:-:S02]  /*1050*/  PLOP3.LUT P0, PT, PT, PT, PT, 0x8, 0x80 ;  /* 0x000000000080781c */ /* 0x000fc40003f0e170 */
[----:B------:R-:W-:Y:S02]  /*1060*/  IADD3 R5, PT, PT, R5, 0x8, RZ ;  /* 0x0000000805057810 */ /* 0x000fe40007ffe0ff */
[----:B0-----:R-:W-:Y:S01]  /*1070*/  MOV R9, R3 ;  /* 0x0000000300097202 */ /* 0x001fe20000000f00 */
[----:B---3--:R-:W-:-:S04]  /*1080*/  FMUL R25, R25, R25 ;  /* 0x0000001919197220 */ /* 0x008fc80000400000 */
[----:B------:R-:W-:Y:S01]  /*1090*/  FFMA R25, R29, R29, R25 ;  /* 0x0000001d1d197223 */ /* 0x000fe20000000019 */
[----:B------:R-:W-:Y:S01]  /*10a0*/  FFMA R23, R23, R23, R24 ;  /* 0x0000001717177223 */ /* 0x000fe20000000018 */
[----:B------:R-:W-:-:S03]  /*10b0*/  FFMA R16, R22, R22, R16 ;  /* 0x0000001616107223 */ /* 0x000fc60000000010 */
[----:B------:R-:W-:Y:S01]  /*10c0*/  FADD R12, R23, R12 ;  /* 0x0000000c170c7221 */ /* 0x000fe20000000000 */
[----:B------:R-:W-:Y:S01]  /*10d0*/  FFMA R22, R20, R20, R27 ;  /* 0x0000001414167223 */ /* 0x000fe2000000001b */
[----:B------:R-:W-:Y:S01]  /*10e0*/  FADD R13, R13, R16 ;  /* 0x000000100d0d7221 */ /* 0x000fe20000000000 */
[----:B------:R-:W-:Y:S02]  /*10f0*/  FADD R14, R14, R25 ;  /* 0x000000190e0e7221 */ /* 0x000fe40000000000 */
[----:B------:R-:W-:-:S05]  /*1100*/  FADD R15, R15, R22 ;  /* 0x000000160f0f7221 */ /* 0x000fca0000000000 */
[----:B------:R1:W-:Y:S02]  /*1110*/  STL.128 [R26], R12 ;  /* 0x0000000c1a007387 */ /* 0x0003e40000100c00 */
.L_x_66:
[----:B------:R-:W-:-:S13]  /*1120*/  ISETP.NE.OR P0, PT, R5, R3, P0 ;  /* 0x000000030500720c */ /* 0x000fda0000705670 */
[----:B------:R-:W-:Y:S05]  /*1130*/  @!P0 BRA `(.L_x_62) ;  /* 0x0000000000808947 */ /* 0x000fea0003800000 */
.L_x_63:
[----:B--2---:R-:W2:Y:S01]  /*1140*/  LDC.64 R20, c[0x0][0x390] ;  /* 0x0000e400ff147b82 */ /* 0x004ea20000000a00 */
[----:B------:R-:W-:-:S07]  /*1150*/  IMAD R9, R0, UR4, R5 ;  /* 0x0000000400097c24 */ /* 0x000fce000f8e0205 */
[----:B01----:R-:W0:Y:S01]  /*1160*/  LDC.64 R12, c[0x0][0x388] ;  /* 0x0000e200ff0c7b82 */ /* 0x003e220000000a00 */
[----:B------:R-:W-:Y:S01]  /*1170*/  LEA R14, R5, R2, 0x2 ;  /* 0x00000002050e7211 */ /* 0x000fe200078e10ff */
[----:B--2---:R-:W-:-:S05]  /*1180*/  IMAD.WIDE.U32 R20, R9, 0x4, R20 ;  /* 0x0000000409147825 */ /* 0x004fca00078e0014 */
[----:B------:R-:W2:Y:S01]  /*1190*/  LDG.E R24, desc[UR12][R20.64] ;  /* 0x0000000c14187981 */ /* 0x000ea2000c1e1900 */
[----:B0-----:R-:W-:-:S03]  /*11a0*/  IMAD.WIDE.U32 R12, R9, 0x4, R12 ;  /* 0x00000004090c7825 */ /* 0x001fc600078e000c */
[----:B------:R-:W3:Y:S04]  /*11b0*/  LDG.E R25, desc[UR12][R20.64+0x4] ;  /* 0x0000040c14197981 */ /* 0x000ee8000c1e1900 */
[----:B------:R-:W4:Y:S04]  /*11c0*/  LDG.E R26, desc[UR12][R20.64+0x8] ;  /* 0x0000080c141a7981 */ /* 0x000f28000c1e1900 */
[----:B------:R-:W4:Y:S04]  /*11d0*/  LDG.E R27, desc[UR12][R20.64+0xc] ;  /* 0x00000c0c141b7981 */ /* 0x000f28000c1e1900 */
[----:B------:R-:W4:Y:S04]  /*11e0*/  LDG.E R23, desc[UR12][R12.64] ;  /* 0x0000000c0c177981 */ /* 0x000f28000c1e1900 */
[----:B------:R-:W4:Y:S04]  /*11f0*/  LDG.E R22, desc[UR12][R12.64+0x4] ;  /* 0x0000040c0c167981 */ /* 0x000f28000c1e1900 */
[----:B------:R-:W4:Y:S04]  /*1200*/  LDG.E R15, desc[UR12][R12.64+0x8] ;  /* 0x0000080c0c0f7981 */ /* 0x000f28000c1e1900 */
[----:B------:R-:W4:Y:S04]  /*1210*/  LDG.E R16, desc[UR12][R12.64+0xc] ;  /* 0x00000c0c0c107981 */ /* 0x000f28000c1e1900 */
[----:B------:R-:W4:Y:S01]  /*1220*/  LDL.128 R8, [R14] ;  /* 0x000000000e087983 */ /* 0x000f220000100c00 */
[----:B------:R-:W-:-:S04]  /*1230*/  IADD3 R5, PT, PT, R5, 0x4, RZ ;  /* 0x0000000405057810 */ /* 0x000fc80007ffe0ff */
[----:B------:R-:W-:Y:S01]  /*1240*/  ISETP.NE.AND P0, PT, R5, R3, PT ;  /* 0x000000030500720c */ /* 0x000fe20003f05270 */
[----:B--2---:R-:W-:Y:S01]  /*1250*/  FMUL R24, R24, R24 ;  /* 0x0000001818187220 */ /* 0x004fe20000400000 */
[----:B---3--:R-:W-:Y:S01]  /*1260*/  FMUL R25, R25, R25 ;  /* 0x0000001919197220 */ /* 0x008fe20000400000 */
[----:B----4-:R-:W-:Y:S01]  /*1270*/  FMUL R26, R26, R26 ;  /* 0x0000001a1a1a7220 */ /* 0x010fe20000400000 */
[----:B------:R-:W-:Y:S01]  /*1280*/  FMUL R27, R27, R27 ;  /* 0x0000001b1b1b7220 */ /* 0x000fe20000400000 */
[----:B------:R-:W-:Y:S01]  /*1290*/  FFMA R23, R23, R23, R24 ;  /* 0x0000001717177223 */ /* 0x000fe20000000018 */
[----:B------:R-:W-:Y:S01]  /*12a0*/  FFMA R22, R22, R22, R25 ;  /* 0x0000001616167223 */ /* 0x000fe20000000019 */
[----:B------:R-:W-:Y:S01]  /*12b0*/  FFMA R15, R15, R15, R26 ;  /* 0x0000000f0f0f7223 */ /* 0x000fe2000000001a */
[----:B------:R-:W-:Y:S01]  /*12c0*/  FFMA R16, R16, R16, R27 ;  /* 0x0000001010107223 */ /* 0x000fe2000000001b */
[----:B------:R-:W-:Y:S01]  /*12d0*/  FADD R8, R23, R8 ;  /* 0x0000000817087221 */ /* 0x000fe20000000000 */
[----:B------:R-:W-:Y:S01]  /*12e0*/  FADD R9, R9, R22 ;  /* 0x0000001609097221 */ /* 0x000fe20000000000 */
[----:B------:R-:W-:Y:S01]  /*12f0*/  FADD R10, R10, R15 ;  /* 0x0000000f0a0a7221 */ /* 0x000fe20000000000 */
[----:B------:R-:W-:-:S05]  /*1300*/  FADD R11, R11, R16 ;  /* 0x000000100b0b7221 */ /* 0x000fca0000000000 */
[----:B------:R2:W-:Y:S01]  /*1310*/  STL.128 [R14], R8 ;  /* 0x000000080e007387 */ /* 0x0005e20000100c00 */
[----:B------:R-:W-:Y:S05]  /*1320*/  @P0 BRA `(.L_x_63) ;  /* 0xfffffffc00840947 */ /* 0x000fea000383ffff */
[----:B--2---:R-:W-:-:S07]  /*1330*/  MOV R9, R3 ;  /* 0x0000000300097202 */ /* 0x004fce0000000f00 */
.L_x_62:
[----:B------:R-:W-:-:S13]  /*1340*/  ISETP.NE.AND P0, PT, R6, RZ, PT ;  /* 0x000000ff0600720c */ /* 0x000fda0003f05270 */
[----:B------:R-:W-:Y:S05]  /*1350*/  @!P0 BRA `(.L_x_61) ;  /* 0x0000000000a48947 */ /* 0x000fea0003800000 */
[----:B01----:R-:W0:Y:S01]  /*1360*/  LDC.64 R12, c[0x0][0x390] ;  /* 0x0000e400ff0c7b82 */ /* 0x003e220000000a00 */
[----:B------:R-:W-:-:S04]  /*1370*/  IMAD R14, R0, UR4, RZ ;  /* 0x00000004000e7c24 */ /* 0x000fc8000f8e02ff */
[----:B------:R-:W-:-:S03]  /*1380*/  IMAD.IADD R5, R14, 0x1, R9 ;  /* 0x000000010e057824 */ /* 0x000fc600078e0209 */
[----:B------:R-:W1:Y:S01]  /*1390*/  LDC.64 R10, c[0x0][0x388] ;  /* 0x0000e200ff0a7b82 */ /* 0x000e620000000a00 */
[----:B0-----:R-:W-:-:S06]  /*13a0*/  IMAD.WIDE.U32 R12, R5, 0x4, R12 ;  /* 0x00000004050c7825 */ /* 0x001fcc00078e000c */
[----:B------:R-:W2:Y:S01]  /*13b0*/  LDG.E R12, desc[UR12][R12.64] ;  /* 0x0000000c0c0c7981 */ /* 0x000ea2000c1e1900 */
[----:B-1----:R-:W-:Y:S01]  /*13c0*/  IMAD.WIDE.U32 R10, R5, 0x4, R10 ;  /* 0x00000004050a7825 */ /* 0x002fe200078e000a */
[----:B------:R-:W-:-:S05]  /*13d0*/  LEA R5, R9, R2, 0x2 ;  /* 0x0000000209057211 */ /* 0x000fca00078e10ff */
[----:B------:R-:W3:Y:S04]  /*13e0*/  LDG.E R10, desc[UR12][R10.64] ;  /* 0x0000000c0a0a7981 */ /* 0x000ee8000c1e1900 */
[----:B------:R-:W4:Y:S01]  /*13f0*/  LDL R8, [R5] ;  /* 0x0000000005087983 */ /* 0x000f220000100800 */
[----:B------:R-:W-:Y:S01]  /*1400*/  ISETP.NE.AND P0, PT, R6, 0x1, PT ;  /* 0x000000010600780c */ /* 0x000fe20003f05270 */
[----:B--2---:R-:W-:-:S04]  /*1410*/  FMUL R15, R12, R12 ;  /* 0x0000000c0c0f7220 */ /* 0x004fc80000400000 */
[----:B---3--:R-:W-:-:S04]  /*1420*/  FFMA R15, R10, R10, R15 ;  /* 0x0000000a0a0f7223 */ /* 0x008fc8000000000f */
[----:B----4-:R-:W-:-:S05]  /*1430*/  FADD R8, R15, R8 ;  /* 0x000000080f087221 */ /* 0x010fca0000000000 */
[----:B------:R2:W-:Y:S01]  /*1440*/  STL [R5], R8 ;  /* 0x0000000805007387 */ /* 0x0005e20000100800 */
[----:B------:R-:W-:Y:S05]  /*1450*/  @!P0 BRA `(.L_x_61) ;  /* 0x0000000000648947 */ /* 0x000fea0003800000 */
[----:B------:R-:W0:Y:S01]  /*1460*/  LDCU.64 UR8, c[0x0][0x390] ;  /* 0x00007200ff0877ac */ /* 0x000e220008000a00 */
[----:B------:R-:W-:Y:S01]  /*1470*/  IADD3 R9, P0, PT, R14, R9, RZ ;  /* 0x000000090e097210 */ /* 0x000fe20007f1e0ff */
[----:B------:R-:W3:Y:S01]  /*1480*/  LDL R16, [R5+0x4] ;  /* 0x0000040005107983 */ /* 0x000ee20000100800 */
[----:B------:R-:W1:Y:S02]  /*1490*/  LDCU.64 UR6, c[0x0][0x388] ;  /* 0x00007100ff0677ac */ /* 0x000e640008000a00 */
[----:B------:R-:W-:Y:S02]  /*14a0*/  IADD3.X R10, PT, PT, RZ, RZ, RZ, P0, !PT ;  /* 0x000000ffff0a7210 */ /* 0x000fe400007fe4ff */
[C---:B--2---:R-:W-:Y:S02]  /*14b0*/  SHF.L.U32 R8, R9.reuse, 0x2, RZ ;  /* 0x0000000209087819 */ /* 0x044fe400000006ff */
[----:B------:R-:W-:Y:S02]  /*14c0*/  ISETP.NE.AND P0, PT, R6, 0x2, PT ;  /* 0x000000020600780c */ /* 0x000fe40003f05270 */
[----:B------:R-:W-:-:S02]  /*14d0*/  SHF.L.U64.HI R9, R9, 0x2, R10 ;  /* 0x0000000209097819 */ /* 0x000fc4000001020a */
[C---:B0-----:R-:W-:Y:S02]  /*14e0*/  IADD3 R10, P3, PT, R8.reuse, UR8, RZ ;  /* 0x00000008080a7c10 */ /* 0x041fe4000ff7e0ff */
[----:B-1----:R-:W-:-:S07]  /*14f0*/  IADD3 R8, P2, PT, R8, UR6, RZ ;  /* 0x0000000608087c10 */ /* 0x002fce000ff5e0ff */
[----:B------:R-:W2:Y:S01]  /*1500*/  @P0 LDL R20, [R5+0x8] ;  /* 0x0000080005140983 */ /* 0x000ea20000100800 */
[C---:B------:R-:W-:Y:S02]  /*1510*/  IADD3.X R11, PT, PT, R9.reuse, UR9, RZ, P3, !PT ;  /* 0x00000009090b7c10 */ /* 0x040fe40009ffe4ff */
[----:B------:R-:W-:-:S03]  /*1520*/  IADD3.X R9, PT, PT, R9, UR7, RZ, P2, !PT ;  /* 0x0000000709097c10 */ /* 0x000fc600097fe4ff */
[----:B------:R-:W4:Y:S04]  /*1530*/  LDG.E R13, desc[UR12][R10.64+0x4] ;  /* 0x0000040c0a0d7981 */ /* 0x000f28000c1e1900 */
[----:B------:R-:W3:Y:S04]  /*1540*/  @P0 LDG.E R15, desc[UR12][R10.64+0x8] ;  /* 0x0000080c0a0f0981 */ /* 0x000ee8000c1e1900 */
[----:B------:R-:W2:Y:S04]  /*1550*/  LDG.E R12, desc[UR12][R8.64+0x4] ;  /* 0x0000040c080c7981 */ /* 0x000ea8000c1e1900 */
[----:B------:R-:W2:Y:S01]  /*1560*/  @P0 LDG.E R14, desc[UR12][R8.64+0x8] ;  /* 0x0000080c080e0981 */ /* 0x000ea2000c1e1900 */
[----:B----4-:R-:W-:Y:S01]  /*1570*/  FMUL R13, R13, R13 ;  /* 0x0000000d0d0d7220 */ /* 0x010fe20000400000 */
[----:B---3--:R-:W-:-:S03]  /*1580*/  @P0 FMUL R15, R15, R15 ;  /* 0x0000000f0f0f0220 */ /* 0x008fc60000400000 */
[----:B--2---:R-:W-:Y:S01]  /*1590*/  FFMA R13, R12, R12, R13 ;  /* 0x0000000c0c0d7223 */ /* 0x004fe2000000000d */
[----:B------:R-:W-:-:S03]  /*15a0*/  @P0 FFMA R15, R14, R14, R15 ;  /* 0x0000000e0e0f0223 */ /* 0x000fc6000000000f */
[----:B------:R-:W-:Y:S01]  /*15b0*/  FADD R12, R13, R16 ;  /* 0x000000100d0c7221 */ /* 0x000fe20000000000 */
[----:B------:R-:W-:-:S04]  /*15c0*/  @P0 FADD R14, R15, R20 ;  /* 0x000000140f0e0221 */ /* 0x000fc80000000000 */
[----:B------:R3:W-:Y:S04]  /*15d0*/  STL [R5+0x4], R12 ;  /* 0x0000040c05007387 */ /* 0x0007e80000100800 */
[----:B------:R3:W-:Y:S02]  /*15e0*/  @P0 STL [R5+0x8], R14 ;  /* 0x0000080e05000387 */ /* 0x0007e40000100800 */
.L_x_61:
[----:B------:R-:W-:Y:S05]  /*15f0*/  BSYNC.RECONVERGENT B0 ;  /* 0x0000000000007941 */ /* 0x000fea0003800200 */
.L_x_60:
[----:B------:R-:W-:-:S06]  /*1600*/  UIADD3 UR4, UPT, UPT, UR4, 0x1, URZ ;  /* 0x0000000104047890 */ /* 0x000fcc000fffe0ff */
[----:B------:R-:W-:-:S13]  /*1610*/  ISETP.NE.AND P0, PT, R4, UR4, PT ;  /* 0x0000000404007c0c */ /* 0x000fda000bf05270 */
[----:B------:R-:W-:Y:S05]  /*1620*/  @P0 BRA `(.L_x_67) ;  /* 0xffffffec00ac0947 */ /* 0x000fea000383ffff */
[C---:B------:R-:W-:Y:S01]  /*1630*/  ISETP.GE.U32.AND P2, PT, R4.reuse, 0x10, PT ;  /* 0x000000100400780c */ /* 0x040fe20003f46070 */
[----:B--23--:R-:W-:Y:S01]  /*1640*/  HFMA2 R5, -RZ, RZ, 0, 0 ;  /* 0x00000000ff057431 */ /* 0x00cfe200000001ff */
[----:B-1----:R-:W-:Y:S02]  /*1650*/  LOP3.LUT R26, R4, 0xf, RZ, 0xc0, !PT ;  /* 0x0000000f041a7812 */ /* 0x002fe400078ec0ff */
[----:B------:R-:W-:Y:S02]  /*1660*/  MOV R3, RZ ;  /* 0x000000ff00037202 */ /* 0x000fe40000000f00 */
[----:B------:R-:W-:-:S07]  /*1670*/  ISETP.NE.AND P0, PT, R26, RZ, PT ;  /* 0x000000ff1a00720c */ /* 0x000fce0003f05270 */
[----:B------:R-:W-:Y:S06]  /*1680*/  @!P2 BRA `(.L_x_68) ;  /* 0x000000040020a947 */ /* 0x000fec0003800000 */
[----:B------:R-:W-:Y:S01]  /*1690*/  LOP3.LUT R5, R4, 0x7ffffff0, RZ, 0xc0, !PT ;  /* 0x7ffffff004057812 */ /* 0x000fe200078ec0ff */
[----:B------:R-:W-:Y:S01]  /*16a0*/  UMOV UR4, URZ ;  /* 0x000000ff00047c82 */ /* 0x000fe20008000000 */
[----:B------:R-:W-:-:S07]  /*16b0*/  MOV R3, RZ ;  /* 0x000000ff00037202 */ /* 0x000fce0000000f00 */
.L_x_69:
[----:B------:R-:W-:-:S04]  /*16c0*/  IMAD R9, R17, R4, UR4 ;  /* 0x0000000411097e24 */ /* 0x000fc8000f8e0204 */
[----:B------:R-:W-:-:S05]  /*16d0*/  IMAD.WIDE R8, R9, 0x4, R18 ;  /* 0x0000000409087825 */ /* 0x000fca00078e0212 */
[----:B------:R-:W2:Y:S04]  /*16e0*/  LDG.E R6, desc[UR12][R8.64] ;  /* 0x0000000c08067981 */ /* 0x000ea8000c1e1900 */
[----:B0-----:R-:W3:Y:S04]  /*16f0*/  LDG.E R25, desc[UR12][R8.64+0x4] ;  /* 0x0000040c08197981 */ /* 0x001ee8000c1e1900 */
        /* <DEDUP_REMOVED lines=12> */
[----:B------:R-:W4:Y:S01]  /*17c0*/  LDG.E R24, desc[UR12][R8.64+0x3c] ;  /* 0x00003c0c08187981 */ /* 0x000f22000c1e1900 */
[----:B--2---:R-:W-:-:S03]  /*17d0*/  ISETP.NE.AND P2, PT, R6, RZ, PT ;  /* 0x000000ff0600720c */ /* 0x004fc60003f45270 */
[----:B------:R0:W2:Y:S01]  /*17e0*/  LDG.E R6, desc[UR12][R8.64+0x38] ;  /* 0x0000380c08067981 */ /* 0x0000a2000c1e1900 */
[----:B---3--:R-:W-:Y:S02]  /*17f0*/  ISETP.NE.AND P3, PT, R25, RZ, PT ;  /* 0x000000ff1900720c */ /* 0x008fe40003f65270 */
[----:B------:R-:W-:-:S07]  /*1800*/  IADD3 R25, PT, PT, R3, 0x1, RZ ;  /* 0x0000000103197810 */ /* 0x000fce0007ffe0ff */
[----:B------:R-:W-:Y:S02]  /*1810*/  @!P2 IADD3 R25, PT, PT, R3, RZ, RZ ;  /* 0x000000ff0319a210 */ /* 0x000fe40007ffe0ff */
[----:B----4-:R-:W-:Y:S02]  /*1820*/  ISETP.NE.AND P2, PT, R27, RZ, PT ;  /* 0x000000ff1b00720c */ /* 0x010fe40003f45270 */
[----:B------:R-:W-:Y:S01]  /*1830*/  IADD3 R3, PT, PT, R25, 0x1, RZ ;  /* 0x0000000119037810 */ /* 0x000fe20007ffe0ff */
[----:B------:R-:W-:Y:S01]  /*1840*/  @!P3 IMAD.MOV R3, RZ, RZ, R25 ;  /* 0x000000ffff03b224 */ /* 0x000fe200078e0219 */
[----:B------:R-:W-:-:S04]  /*1850*/  ISETP.NE.AND P3, PT, R23, RZ, PT ;  /* 0x000000ff1700720c */ /* 0x000fc80003f65270 */
[----:B------:R-:W-:-:S05]  /*1860*/  IADD3 R23, PT, PT, R3, 0x1, RZ ;  /* 0x0000000103177810 */ /* 0x000fca0007ffe0ff */
[----:B------:R-:W-:Y:S02]  /*1870*/  @!P2 IADD3 R23, PT, PT, R3, RZ, RZ ;  /* 0x000000ff0317a210 */ /* 0x000fe40007ffe0ff */
[----:B------:R-:W-:Y:S02]  /*1880*/  ISETP.NE.AND P2, PT, R22, RZ, PT ;  /* 0x000000ff1600720c */ /* 0x000fe40003f45270 */
[C---:B------:R-:W-:Y:S02]  /*1890*/  IADD3 R3, PT, PT, R23.reuse, 0x1, RZ ;  /* 0x0000000117037810 */ /* 0x040fe40007ffe0ff */
[----:B------:R-:W-:Y:S02]  /*18a0*/  @!P3 IADD3 R3, PT, PT, R23, RZ, RZ ;  /* 0x000000ff1703b210 */ /* 0x000fe40007ffe0ff */
[----:B------:R-:W-:Y:S02]  /*18b0*/  ISETP.NE.AND P3, PT, R21, RZ, PT ;  /* 0x000000ff1500720c */ /* 0x000fe40003f65270 */
[----:B0-----:R-:W-:-:S05]  /*18c0*/  IADD3 R8, PT, PT, R3, 0x1, RZ ;  /* 0x0000000103087810 */ /* 0x001fca0007ffe0ff */
[----:B------:R-:W-:Y:S02]  /*18d0*/  @!P2 IADD3 R8, PT, PT, R3, RZ, RZ ;  /* 0x000000ff0308a210 */ /* 0x000fe40007ffe0ff */
[----:B------:R-:W-:Y:S02]  /*18e0*/  ISETP.NE.AND P2, PT, R20, RZ, PT ;  /* 0x000000ff1400720c */ /* 0x000fe40003f45270 */
[C---:B------:R-:W-:Y:S02]  /*18f0*/  IADD3 R3, PT, PT, R8.reuse, 0x1, RZ ;  /* 0x0000000108037810 */ /* 0x040fe40007ffe0ff */
[----:B------:R-:W-:Y:S02]  /*1900*/  @!P3 IADD3 R3, PT, PT, R8, RZ, RZ ;  /* 0x000000ff0803b210 */ /* 0x000fe40007ffe0ff */
[----:B------:R-:W-:Y:S02]  /*1910*/  ISETP.NE.AND P3, PT, R16, RZ, PT ;  /* 0x000000ff1000720c */ /* 0x000fe40003f65270 */
[----:B------:R-:W-:-:S05]  /*1920*/  IADD3 R8, PT, PT, R3, 0x1, RZ ;  /* 0x0000000103087810 */ /* 0x000fca0007ffe0ff */
[----:B------:R-:W-:Y:S01]  /*1930*/  @!P2 IMAD.MOV R8, RZ, RZ, R3 ;  /* 0x000000ffff08a224 */ /* 0x000fe200078e0203 */
[----:B------:R-:W-:-:S04]  /*1940*/  ISETP.NE.AND P2, PT, R15, RZ, PT ;  /* 0x000000ff0f00720c */ /* 0x000fc80003f45270 */
[C---:B------:R-:W-:Y:S02]  /*1950*/  IADD3 R3, PT, PT, R8.reuse, 0x1, RZ ;  /* 0x0000000108037810 */ /* 0x040fe40007ffe0ff */
[----:B------:R-:W-:Y:S02]  /*1960*/  @!P3 IADD3 R3, PT, PT, R8, RZ, RZ ;  /* 0x000000ff0803b210 */ /* 0x000fe40007ffe0ff */
[----:B------:R-:W-:Y:S02]  /*1970*/  ISETP.NE.AND P3, PT, R14, RZ, PT ;  /* 0x000000ff0e00720c */ /* 0x000fe40003f65270 */
[----:B------:R-:W-:-:S03]  /*1980*/  IADD3 R8, PT, PT, R3, 0x1, RZ ;  /* 0x0000000103087810 */ /* 0x000fc60007ffe0ff */
[----:B------:R-:W-:Y:S02]  /*1990*/  @!P2 IADD3 R8, PT, PT, R3, RZ, RZ ;  /* 0x000000ff0308a210 */ /* 0x000fe40007ffe0ff */
[----:B------:R-:W-:Y:S02]  /*19a0*/  ISETP.NE.AND P2, PT, R13, RZ, PT ;  /* 0x000000ff0d00720c */ /* 0x000fe40003f45270 */
[----:B------:R-:W-:-:S04]  /*19b0*/  IADD3 R3, PT, PT, R8, 0x1, RZ ;  /* 0x0000000108037810 */ /* 0x000fc80007ffe0ff */
[----:B------:R-:W-:Y:S02]  /*19c0*/  @!P3 IADD3 R3, PT, PT, R8, RZ, RZ ;  /* 0x000000ff0803b210 */ /* 0x000fe40007ffe0ff */
[----:B------:R-:W-:Y:S02]  /*19d0*/  ISETP.NE.AND P3, PT, R12, RZ, PT ;  /* 0x000000ff0c00720c */ /* 0x000fe40003f65270 */
[----:B------:R-:W-:-:S03]  /*19e0*/  IADD3 R8, PT, PT, R3, 0x1, RZ ;  /* 0x0000000103087810 */ /* 0x000fc60007ffe0ff */
[----:B------:R-:W-:Y:S02]  /*19f0*/  @!P2 IADD3 R8, PT, PT, R3, RZ, RZ ;  /* 0x000000ff0308a210 */ /* 0x000fe40007ffe0ff */
[----:B------:R-:W-:Y:S02]  /*1a00*/  ISETP.NE.AND P2, PT, R11, RZ, PT ;  /* 0x000000ff0b00720c */ /* 0x000fe40003f45270 */
[----:B------:R-:W-:-:S04]  /*1a10*/  IADD3 R3, PT, PT, R8, 0x1, RZ ;  /* 0x0000000108037810 */ /* 0x000fc80007ffe0ff */
[----:B------:R-:W-:Y:S02]  /*1a20*/  @!P3 IADD3 R3, PT, PT, R8, RZ, RZ ;  /* 0x000000ff0803b210 */ /* 0x000fe40007ffe0ff */
[----:B------:R-:W-:-:S03]  /*1a30*/  ISETP.NE.AND P3, PT, R10, RZ, PT ;  /* 0x000000ff0a00720c */ /* 0x000fc60003f65270 */
[C---:B------:R-:W-:Y:S02]  /*1a40*/  VIADD R8, R3.reuse, 0x1 ;  /* 0x0000000103087836 */ /* 0x040fe40000000000 */
[----:B------:R-:W-:Y:S01]  /*1a50*/  @!P2 IADD3 R8, PT, PT, R3, RZ, RZ ;  /* 0x000000ff0308a210 */ /* 0x000fe20007ffe0ff */
[----:B------:R-:W-:-:S03]  /*1a60*/  UIADD3 UR4, UPT, UPT, UR4, 0x10, URZ ;  /* 0x0000001004047890 */ /* 0x000fc6000fffe0ff */
[----:B------:R-:W-:-:S04]  /*1a70*/  IADD3 R3, PT, PT, R8, 0x1, RZ ;  /* 0x0000000108037810 */ /* 0x000fc80007ffe0ff */
[----:B------:R-:W-:Y:S02]  /*1a80*/  @!P3 IADD3 R3, PT, PT, R8, RZ, RZ ;  /* 0x000000ff0803b210 */ /* 0x000fe40007ffe0ff */
[----:B------:R-:W-:Y:S02]  /*1a90*/  ISETP.NE.AND P3, PT, R24, RZ, PT ;  /* 0x000000ff1800720c */ /* 0x000fe40003f65270 */
[----:B--2---:R-:W-:Y:S02]  /*1aa0*/  ISETP.NE.AND P2, PT, R6, RZ, PT ;  /* 0x000000ff0600720c */ /* 0x004fe40003f45270 */
[----:B------:R-:W-:-:S11]  /*1ab0*/  IADD3 R6, PT, PT, R3, 0x1, RZ ;  /* 0x0000000103067810 */ /* 0x000fd60007ffe0ff */
[----:B------:R-:W-:Y:S02]  /*1ac0*/  @!P2 IADD3 R6, PT, PT, R3, RZ, RZ ;  /* 0x000000ff0306a210 */ /* 0x000fe40007ffe0ff */
[----:B------:R-:W-:Y:S02]  /*1ad0*/  ISETP.NE.AND P2, PT, R5, UR4, PT ;  /* 0x0000000405007c0c */ /* 0x000fe4000bf45270 */
[C---:B------:R-:W-:Y:S02]  /*1ae0*/  IADD3 R3, PT, PT, R6.reuse, 0x1, RZ ;  /* 0x0000000106037810 */ /* 0x040fe40007ffe0ff */
[----:B------:R-:W-:-:S09]  /*1af0*/  @!P3 IADD3 R3, PT, PT, R6, RZ, RZ ;  /* 0x000000ff0603b210 */ /* 0x000fd20007ffe0ff */
[----:B------:R-:W-:Y:S05]  /*1b00*/  @P2 BRA `(.L_x_69) ;  /* 0xfffffff800ec2947 */ /* 0x000fea000383ffff */
.L_x_68:
[----:B------:R-:W-:Y:S05]  /*1b10*/  @!P0 BRA `(.L_x_70) ;  /* 0x0000000400308947 */ /* 0x000fea0003800000 */
[----:B------:R-:W-:Y:S02]  /*1b20*/  ISETP.GE.U32.AND P2, PT, R26, 0x8, PT ;  /* 0x000000081a00780c */ /* 0x000fe40003f46070 */
[----:B------:R-:W-:-:S04]  /*1b30*/  LOP3.LUT R16, R4, 0x7, RZ, 0xc0, !PT ;  /* 0x0000000704107812 */ /* 0x000fc800078ec0ff */
[----:B------:R-:W-:-:S07]  /*1b40*/  ISETP.NE.AND P0, PT, R16, RZ, PT ;  /* 0x000000ff1000720c */ /* 0x000fce0003f05270 */
[----:B------:R-:W-:Y:S06]  /*1b50*/  @!P2 BRA `(.L_x_71) ;  /* 0x00000000008ca947 */ /* 0x000fec0003800000 */
[----:B------:R-:W-:-:S04]  /*1b60*/  IMAD R9, R17, R4, R5 ;  /* 0x0000000411097224 */ /* 0x000fc800078e0205 */
[----:B------:R-:W-:-:S05]  /*1b70*/  IMAD.WIDE R8, R9, 0x4, R18 ;  /* 0x0000000409087825 */ /* 0x000fca00078e0212 */
[----:B------:R-:W2:Y:S04]  /*1b80*/  LDG.E R20, desc[UR12][R8.64] ;  /* 0x0000000c08147981 */ /* 0x000ea8000c1e1900 */
[----:B------:R-:W3:Y:S04]  /*1b90*/  LDG.E R6, desc[UR12][R8.64+0x4] ;  /* 0x0000040c08067981 */ /* 0x000ee8000c1e1900 */
[----:B------:R-:W4:Y:S04]  /*1ba0*/  LDG.E R10, desc[UR12][R8.64+0x8] ;  /* 0x0000080c080a7981 */ /* 0x000f28000c1e1900 */
[----:B------:R-:W4:Y:S04]  /*1bb0*/  LDG.E R11, desc[UR12][R8.64+0xc] ;  /* 0x00000c0c080b7981 */ /* 0x000f28000c1e1900 */
[----:B0-----:R-:W4:Y:S04]  /*1bc0*/  LDG.E R12, desc[UR12][R8.64+0x10] ;  /* 0x0000100c080c7981 */ /* 0x001f28000c1e1900 */
[----:B------:R-:W4:Y:S04]  /*1bd0*/  LDG.E R13, desc[UR12][R8.64+0x14] ;  /* 0x0000140c080d7981 */ /* 0x000f28000c1e1900 */
[----:B------:R-:W4:Y:S04]  /*1be0*/  LDG.E R14, desc[UR12][R8.64+0x18] ;  /* 0x0000180c080e7981 */ /* 0x000f28000c1e1900 */
[----:B------:R-:W4:Y:S01]  /*1bf0*/  LDG.E R15, desc[UR12][R8.64+0x1c] ;  /* 0x00001c0c080f7981 */ /* 0x000f22000c1e1900 */
[----:B------:R-:W-:-:S02]  /*1c00*/  IADD3 R5, PT, PT, R5, 0x8, RZ ;  /* 0x0000000805057810 */ /* 0x000fc40007ffe0ff */
[----:B--2---:R-:W-:Y:S02]  /*1c10*/  ISETP.NE.AND P3, PT, R20, RZ, PT ;  /* 0x000000ff1400720c */ /* 0x004fe40003f65270 */
[----:B---3--:R-:W-:Y:S02]  /*1c20*/  ISETP.NE.AND P2, PT, R6, RZ, PT ;  /* 0x000000ff0600720c */ /* 0x008fe40003f45270 */
[----:B------:R-:W-:-:S09]  /*1c30*/  IADD3 R6, PT, PT, R3, 0x1, RZ ;  /* 0x0000000103067810 */ /* 0x000fd20007ffe0ff */
        /* <DEDUP_REMOVED lines=11> */
[----:B------:R-:W-:-:S05]  /*1cf0*/  IADD3 R6, PT, PT, R3, 0x1, RZ ;  /* 0x0000000103067810 */ /* 0x000fca0007ffe0ff */
[----:B------:R-:W-:Y:S02]  /*1d00*/  @!P3 IADD3 R6, PT, PT, R3, RZ, RZ ;  /* 0x000000ff0306b210 */ /* 0x000fe40007ffe0ff */
[----:B------:R-:W-:Y:S02]  /*1d10*/  ISETP.NE.AND P3, PT, R14, RZ, PT ;  /* 0x000000ff0e00720c */ /* 0x000fe40003f65270 */
[C---:B------:R-:W-:Y:S02]  /*1d20*/  IADD3 R3, PT, PT, R6.reuse, 0x1, RZ ;  /* 0x0000000106037810 */ /* 0x040fe40007ffe0ff */
[----:B------:R-:W-:Y:S02]  /*1d30*/  @!P2 IADD3 R3, PT, PT, R6, RZ, RZ ;  /* 0x000000ff0603a210 */ /* 0x000fe40007ffe0ff */
[----:B------:R-:W-:Y:S02]  /*1d40*/  ISETP.NE.AND P2, PT, R15, RZ, PT ;  /* 0x000000ff0f00720c */ /* 0x000fe40003f45270 */
[----:B------:R-:W-:-:S05]  /*1d50*/  IADD3 R6, PT, PT, R3, 0x1, RZ ;  /* 0x0000000103067810 */ /* 0x000fca0007ffe0ff */
[----:B------:R-:W-:-:S05]  /*1d60*/  @!P3 IADD3 R6, PT, PT, R3, RZ, RZ ;  /* 0x000000ff0306b210 */ /* 0x000fca0007ffe0ff */
[C---:B------:R-:W-:Y:S01]  /*1d70*/  VIADD R3, R6.reuse, 0x1 ;  /* 0x0000000106037836 */ /* 0x040fe20000000000 */
[----:B------:R-:W-:-:S07]  /*1d80*/  @!P2 IADD3 R3, PT, PT, R6, RZ, RZ ;  /* 0x000000ff0603a210 */ /* 0x000fce0007ffe0ff */
.L_x_71:
[----:B------:R-:W-:Y:S05]  /*1d90*/  @!P0 BRA `(.L_x_70) ;  /* 0x0000000000908947 */ /* 0x000fea0003800000 */
[----:B------:R-:W-:Y:S02]  /*1da0*/  ISETP.GE.U32.AND P2, PT, R16, 0x4, PT ;  /* 0x000000041000780c */ /* 0x000fe40003f46070 */
[----:B0-----:R-:W-:-:S04]  /*1db0*/  LOP3.LUT R12, R4, 0x3, RZ, 0xc0, !PT ;  /* 0x00000003040c7812 */ /* 0x001fc800078ec0ff */
[----:B------:R-:W-:-:S07]  /*1dc0*/  ISETP.NE.AND P0, PT, R12, RZ, PT ;  /* 0x000000ff0c00720c */ /* 0x000fce0003f05270 */
[----:B------:R-:W-:Y:S06]  /*1dd0*/  @!P2 BRA `(.L_x_72) ;  /* 0x00000000004ca947 */ /* 0x000fec0003800000 */
[----:B------:R-:W-:-:S04]  /*1de0*/  IMAD R9, R17, R4, R5 ;  /* 0x0000000411097224 */ /* 0x000fc800078e0205 */
[----:B------:R-:W-:-:S05]  /*1df0*/  IMAD.WIDE R8, R9, 0x4, R18 ;  /* 0x0000000409087825 */ /* 0x000fca00078e0212 */
[----:B------:R-:W2:Y:S04]  /*1e00*/  LDG.E R13, desc[UR12][R8.64] ;  /* 0x0000000c080d7981 */ /* 0x000ea8000c1e1900 */
[----:B------:R-:W3:Y:S04]  /*1e10*/  LDG.E R6, desc[UR12][R8.64+0x4] ;  /* 0x0000040c08067981 */ /* 0x000ee8000c1e1900 */
        /* <DEDUP_REMOVED lines=8> */
[C---:B------:R-:W-:Y:S02]  /*1ea0*/  IADD3 R3, PT, PT, R6.reuse, 0x1, RZ ;  /* 0x0000000106037810 */ /* 0x040fe40007ffe0ff */
[----:B------:R-:W-:Y:S02]  /*1eb0*/  @!P2 IADD3 R3, PT, PT, R6, RZ, RZ ;  /* 0x000000ff0603a210 */ /* 0x000fe40007ffe0ff */
[----:B------:R-:W-:Y:S02]  /*1ec0*/  ISETP.NE.AND P2, PT, R11, RZ, PT ;  /* 0x000000ff0b00720c */ /* 0x000fe40003f45270 */
[----:B------:R-:W-:-:S05]  /*1ed0*/  IADD3 R6, PT, PT, R3, 0x1, RZ ;  /* 0x0000000103067810 */ /* 0x000fca0007ffe0ff */
[----:B------:R-:W-:-:S04]  /*1ee0*/  @!P3 IADD3 R6, PT, PT, R3, RZ, RZ ;  /* 0x000000ff0306b210 */ /* 0x000fc80007ffe0ff */
[----:B------:R-:W-:Y:S02]  /*1ef0*/  IADD3 R3, PT, PT, R6, 0x1, RZ ;  /* 0x0000000106037810 */ /* 0x000fe40007ffe0ff */
[----:B------:R-:W-:-:S07]  /*1f00*/  @!P2 IMAD.MOV R3, RZ, RZ, R6 ;  /* 0x000000ffff03a224 */ /* 0x000fce00078e0206 */
.L_x_72:
[----:B------:R-:W-:Y:S05]  /*1f10*/  @!P0 BRA `(.L_x_70) ;  /* 0x0000000000308947 */ /* 0x000fea0003800000 */
[----:B------:R-:W-:-:S05]  /*1f20*/  UMOV UR4, URZ ;  /* 0x000000ff00047c82 */ /* 0x000fca0008000000 */
.L_x_73:
[----:B------:R-:W-:-:S04]  /*1f30*/  IMAD R9, R17, R4, R5 ;  /* 0x0000000411097224 */ /* 0x000fc800078e0205 */
[----:B------:R-:W-:-:S06]  /*1f40*/  IMAD.WIDE R8, R9, 0x4, R18 ;  /* 0x0000000409087825 */ /* 0x000fcc00078e0212 */
[----:B------:R-:W2:Y:S01]  /*1f50*/  LDG.E R8, desc[UR12][R8.64] ;  /* 0x0000000c08087981 */ /* 0x000ea2000c1e1900 */
[----:B------:R-:W-:Y:S01]  /*1f60*/  UIADD3 UR4, UPT, UPT, UR4, 0x1, URZ ;  /* 0x0000000104047890 */ /* 0x000fe2000fffe0ff */
[----:B------:R-:W-:Y:S02]  /*1f70*/  IADD3 R6, PT, PT, R3, 0x1, RZ ;  /* 0x0000000103067810 */ /* 0x000fe40007ffe0ff */
[----:B------:R-:W-:-:S03]  /*1f80*/  IADD3 R5, PT, PT, R5, 0x1, RZ ;  /* 0x0000000105057810 */ /* 0x000fc60007ffe0ff */
[----:B------:R-:W-:Y:S02]  /*1f90*/  ISETP.NE.AND P2, PT, R12, UR4, PT ;  /* 0x000000040c007c0c */ /* 0x000fe4000bf45270 */
[----:B--2---:R-:W-:-:S13]  /*1fa0*/  ISETP.NE.AND P0, PT, R8, RZ, PT ;  /* 0x000000ff0800720c */ /* 0x004fda0003f05270 */
[----:B------:R-:W-:-:S04]  /*1fb0*/  @!P0 IADD3 R6, PT, PT, R3, RZ, RZ ;  /* 0x000000ff03068210 */ /* 0x000fc80007ffe0ff */
[----:B------:R-:W-:Y:S01]  /*1fc0*/  MOV R3, R6 ;  /* 0x0000000600037202 */ /* 0x000fe20000000f00 */
[----:B------:R-:W-:Y:S06]  /*1fd0*/  @P2 BRA `(.L_x_73) ;  /* 0xfffffffc00d42947 */ /* 0x000fec000383ffff */
.L_x_70:
[----:B------:R-:W-:Y:S01]  /*1fe0*/  HFMA2 R6, -RZ, RZ, 1.875, 0 ;  /* 0x3f800000ff067431 */ /* 0x000fe200000001ff */
[----:B------:R-:W-:-:S05]  /*1ff0*/  I2FP.F32.U32 R3, R3 ;  /* 0x0000000300037245 */ /* 0x000fca0000201000 */
[----:B------:R-:W-:-:S07]  /*2000*/  FFMA R6, R3, 0.10000000149011611938, R6 ;  /* 0x3dcccccd03067823 */ /* 0x000fce0000000006 */
.L_x_59:
[----:B------:R-:W-:Y:S01]  /*2010*/  MOV R9, RZ ;  /* 0x000000ff00097202 */ /* 0x000fe20000000f00 */
[----:B------:R-:W-:Y:S06]  /*2020*/  @!P1 BRA `(.L_x_74) ;  /* 0x0000001400d89947 */ /* 0x000fec0003800000 */
[----:B------:R-:W-:Y:S01]  /*2030*/  IABS R9, R0 ;  /* 0x0000000000097213 */ /* 0x000fe20000000000 */
[----:B------:R-:W2:Y:S01]  /*2040*/  LDCU UR4, c[0x0][0x3a0] ;  /* 0x00007400ff0477ac */ /* 0x000ea20008000800 */
[----:B------:R-:W-:Y:S01]  /*2050*/  ISETP.GE.AND P2, PT, R17, RZ, PT ;  /* 0x000000ff1100720c */ /* 0x000fe20003f46270 */
[----:B-----5:R-:W-:Y:S01]  /*2060*/  FMUL R6, R7, R6 ;  /* 0x0000000607067220 */ /* 0x020fe20000400000 */
[----:B------:R-:W3:Y:S08]  /*2070*/  I2F.RP R3, R9 ;  /* 0x0000000900037306 */ /* 0x000ef00000209400 */
[----:B---3--:R-:W1:Y:S02]  /*2080*/  MUFU.RCP R3, R3 ;  /* 0x0000000300037308 */ /* 0x008e640000001000 */
[----:B-1----:R-:W-:-:S06]  /*2090*/  IADD3 R4, PT, PT, R3, 0xffffffe, RZ ;  /* 0x0ffffffe03047810 */ /* 0x002fcc0007ffe0ff */
[----:B------:R1:W3:Y:S02]  /*20a0*/  F2I.FTZ.U32.TRUNC.NTZ R5, R4 ;  /* 0x0000000400057305 */ /* 0x0002e4000021f000 */
[----:B-1----:R-:W-:Y:S02]  /*20b0*/  MOV R4, RZ ;  /* 0x000000ff00047202 */ /* 0x002fe40000000f00 */
[----:B---3--:R-:W-:-:S05]  /*20c0*/  IADD3 R8, PT, PT, RZ, -R5, RZ ;  /* 0x80000005ff087210 */ /* 0x008fca0007ffe0ff */
[----:B------:R-:W-:Y:S01]  /*20d0*/  IMAD R11, R8, R9, RZ ;  /* 0x00000009080b7224 */ /* 0x000fe200078e02ff */
[----:B------:R-:W-:-:S03]  /*20e0*/  IABS R8, R17 ;  /* 0x0000001100087213 */ /* 0x000fc60000000000 */
[----:B------:R-:W-:-:S04]  /*20f0*/  IMAD.HI.U32 R5, R5, R11, R4 ;  /* 0x0000000b05057227 */ /* 0x000fc800078e0004 */
[----:B--2---:R-:W-:Y:S01]  /*2100*/  FMUL R4, R6, UR4 ;  /* 0x0000000406047c20 */ /* 0x004fe20008400000 */
[----:B------:R-:W-:-:S03]  /*2110*/  IMAD R6, R17, R0, RZ ;  /* 0x0000000011067224 */ /* 0x000fc600078e02ff */
[----:B------:R-:W-:Y:S01]  /*2120*/  FMUL R4, R4, 0.10000000149011611938 ;  /* 0x3dcccccd04047820 */ /* 0x000fe20000400000 */
[----:B------:R-:W-:-:S05]  /*2130*/  IMAD.HI.U32 R5, R5, R8, RZ ;  /* 0x0000000805057227 */ /* 0x000fca00078e00ff */
[----:B------:R-:W-:-:S05]  /*2140*/  IADD3 R5, PT, PT, -R5, RZ, RZ ;  /* 0x000000ff05057210 */ /* 0x000fca0007ffe1ff */
[----:B------:R-:W-:Y:S02]  /*2150*/  IMAD R8, R9, R5, R8 ;  /* 0x0000000509087224 */ /* 0x000fe400078e0208 */
[----:B------:R-:W-:-:S03]  /*2160*/  HFMA2 R5, -RZ, RZ, 0, 0 ;  /* 0x00000000ff057431 */ /* 0x000fc600000001ff */
[----:B------:R-:W-:-:S13]  /*2170*/  ISETP.GT.U32.AND P0, PT, R9, R8, PT ;  /* 0x000000080900720c */ /* 0x000fda0003f04070 */
[----:B------:R-:W-:Y:S01]  /*2180*/  @!P0 IMAD.IADD R8, R8, 0x1, -R9 ;  /* 0x0000000108088824 */ /* 0x000fe200078e0a09 */
[----:B------:R-:W-:-:S04]  /*2190*/  ISETP.NE.AND P0, PT, R0, RZ, PT ;  /* 0x000000ff0000720c */ /* 0x000fc80003f05270 */
[----:B------:R-:W-:-:S13]  /*21a0*/  ISETP.GT.U32.AND P1, PT, R9, R8, PT ;  /* 0x000000080900720c */ /* 0x000fda0003f24070 */
[----:B------:R-:W-:-:S04]  /*21b0*/  @!P1 IADD3 R8, PT, PT, R8, -R9, RZ ;  /* 0x8000000908089210 */ /* 0x000fc80007ffe0ff */
[----:B------:R-:W-:Y:S02]  /*21c0*/  @!P2 IADD3 R8, PT, PT, -R8, RZ, RZ ;  /* 0x000000ff0808a210 */ /* 0x000fe40007ffe1ff */
[----:B------:R-:W-:-:S07]  /*21d0*/  @!P0 LOP3.LUT R8, RZ, R0, RZ, 0x33, !PT ;  /* 0x00000000ff088212 */ /* 0x000fce00078e33ff */
.L_x_80:
[----:B0-----:R-:W0:Y:S01]  /*21e0*/  LDC.64 R12, c[0x0][0x388] ;  /* 0x0000e200ff0c7b82 */ /* 0x001e220000000a00 */
[----:B------:R-:W-:Y:S02]  /*21f0*/  IADD3 R14, PT, PT, R6, R5, RZ ;  /* 0x00000005060e7210 */ /* 0x000fe40007ffe0ff */
[----:B------:R-:W-:-:S05]  /*2200*/  LEA R16, R5, R2, 0x2 ;  /* 0x0000000205107211 */ /* 0x000fca00078e10ff */
[----:B------:R-:W1:Y:S01]  /*2210*/  LDC.64 R10, c[0x0][0x390] ;  /* 0x0000e400ff0a7b82 */ /* 0x000e620000000a00 */
[----:B------:R-:W5:Y:S01]  /*2220*/  LDL R16, [R16] ;  /* 0x0000000010107983 */ /* 0x000f620000100800 */
[----:B0-----:R-:W-:-:S05]  /*2230*/  IMAD.WIDE R12, R14, 0x4, R12 ;  /* 0x000000040e0c7825 */ /* 0x001fca00078e020c */
[----:B------:R0:W5:Y:S01]  /*2240*/  LDG.E R15, desc[UR12][R12.64] ;  /* 0x0000000c0c0f7981 */ /* 0x000162000c1e1900 */
[----:B-1----:R-:W-:-:S05]  /*2250*/  IMAD.WIDE R10, R14, 0x4, R10 ;  /* 0x000000040e0a7825 */ /* 0x002fca00078e020a */
[----:B------:R0:W5:Y:S01]  /*2260*/  LDG.E R18, desc[UR12][R10.64] ;  /* 0x0000000c0a127981 */ /* 0x000162000c1e1900 */
[----:B------:R-:W-:Y:S02]  /*2270*/  ISETP.GT.U32.AND P0, PT, R5, 0x2f, PT ;  /* 0x0000002f0500780c */ /* 0x000fe40003f04070 */
[----:B------:R-:W-:-:S11]  /*2280*/  MOV R0, 0x41200000 ;  /* 0x4120000000007802 */ /* 0x000fd60000000f00 */
[----:B0-----:R-:W-:Y:S05]  /*2290*/  @P0 BRA `(.L_x_75) ;  /* 0x0000000000400947 */ /* 0x001fea0003800000 */
[----:B------:R-:W0:Y:S01]  /*22a0*/  LDCU UR4, c[0x0][0x3b0] ;  /* 0x00007600ff0477ac */ /* 0x000e220008000800 */
[----:B------:R-:W-:-:S05]  /*22b0*/  I2FP.F32.U32 R0, R5 ;  /* 0x0000000500007245 */ /* 0x000fca0000201000 */
[----:B------:R-:W-:Y:S01]  /*22c0*/  FMUL R0, R0, 2.5 ;  /* 0x4020000000007820 */ /* 0x000fe20000400000 */
[----:B0-----:R-:W-:-:S04]  /*22d0*/  I2FP.F32.U32 R3, UR4 ;  /* 0x0000000400037c45 */ /* 0x001fc80008201000 */
[----:B------:R-:W0:Y:S08]  /*22e0*/  MUFU.RCP R12, R3 ;  /* 0x00000003000c7308 */ /* 0x000e300000001000 */
[----:B------:R-:W1:Y:S01]  /*22f0*/  FCHK P0, R0, R3 ;  /* 0x0000000300007302 */ /* 0x000e620000000000 */
[----:B0-----:R-:W-:-:S04]  /*2300*/  FFMA R9, -R3, R12, 1 ;  /* 0x3f80000003097423 */ /* 0x001fc8000000010c */
[----:B------:R-:W-:-:S04]  /*2310*/  FFMA R9, R12, R9, R12 ;  /* 0x000000090c097223 */ /* 0x000fc8000000000c */
[----:B------:R-:W-:-:S04]  /*2320*/  FFMA R12, R0, R9, RZ ;  /* 0x00000009000c7223 */ /* 0x000fc800000000ff */
[----:B------:R-:W-:-:S04]  /*2330*/  FFMA R13, -R3, R12, R0 ;  /* 0x0000000c030d7223 */ /* 0x000fc80000000100 */
[----:B------:R-:W-:Y:S01]  /*2340*/  FFMA R9, R9, R13, R12 ;  /* 0x0000000d09097223 */ /* 0x000fe2000000000c */
[----:B-1----:R-:W-:Y:S06]  /*2350*/  @!P0 BRA `(.L_x_76) ;  /* 0x00000000000c8947 */ /* 0x002fec0003800000 */
[----:B------:R-:W-:-:S07]  /*2360*/  MOV R12, 0x2380 ;  /* 0x00002380000c7802 */ /* 0x000fce0000000f00 */
[----:B-----5:R-:W-:Y:S05]  /*2370*/  CALL.REL.NOINC `($__internal_4_$__cuda_sm3x_div_rn_noftz_f32_slowpath) ;  /* 0x00000038006c7944 */ /* 0x020fea0003c00000 */
[----:B------:R-:W-:-:S07]  /*2380*/  MOV R9, R0 ;  /* 0x0000000000097202 */ /* 0x000fce0000000f00 */
.L_x_76:
[----:B------:R-:W-:-:S07]  /*2390*/  MOV R0, R9 ;  /* 0x0000000900007202 */ /* 0x000fce0000000f00 */
.L_x_75:
[----:B------:R-:W0:Y:S01]  /*23a0*/  LDCU.64 UR8, c[0x0][0x3a0] ;  /* 0x00007400ff0877ac */ /* 0x000e220008000a00 */
[C---:B------:R-:W-:Y:S01]  /*23b0*/  FMUL R0, R7.reuse, R0 ;  /* 0x0000000007007220 */ /* 0x040fe20000400000 */
[----:B-----5:R-:W-:Y:S01]  /*23c0*/  FMUL R9, R7, R16 ;  /* 0x0000001007097220 */ /* 0x020fe20000400000 */
[----:B------:R-:W-:Y:S01]  /*23d0*/  ISETP.NE.AND P0, PT, R5, R8, PT ;  /* 0x000000080500720c */ /* 0x000fe20003f05270 */
[----:B------:R-:W-:Y:S01]  /*23e0*/  BSSY.RECONVERGENT B0, `(.L_x_77) ;  /* 0x0000052000007945 */ /* 0x000fe20003800200 */
[----:B------:R-:W-:Y:S02]  /*23f0*/  I2FP.F32.S32 R20, R14 ;  /* 0x0000000e00147245 */ /* 0x000fe40000201400 */
[----:B------:R-:W-:Y:S02]  /*2400*/  FSEL R3, R4, RZ, !P0 ;  /* 0x000000ff04037208 */ /* 0x000fe40004000000 */
[----:B------:R-:W-:Y:S01]  /*2410*/  MOV R12, 0x437c0000 ;  /* 0x437c0000000c7802 */ /* 0x000fe20000000f00 */
[----:B0-----:R-:W-:Y:S01]  /*2420*/  FMUL R0, R0, UR8 ;  /* 0x0000000800007c20 */ /* 0x001fe20008400000 */
[----:B------:R-:W-:-:S03]  /*2430*/  FMUL R20, R20, UR9 ;  /* 0x0000000914147c20 */ /* 0x000fc60008400000 */
[----:B------:R-:W-:Y:S01]  /*2440*/  FFMA R0, R9, -UR8, -R0 ;  /* 0x8000000809007c23 */ /* 0x000fe20008000800 */
[----:B------:R-:W-:Y:S01]  /*2450*/  HFMA2 R9, -RZ, RZ, 0.96630859375, -0.0022525787353515625 ;  /* 0x3bbb989dff097431 */ /* 0x000fe200000001ff */
[----:B------:R-:W-:Y:S02]  /*2460*/  FSETP.GE.AND P0, PT, |R20|, 105615, PT ;  /* 0x47ce47801400780b */ /* 0x000fe40003f06200 */
[----:B------:R-:W-:-:S04]  /*2470*/  FADD R0, R3, R0 ;  /* 0x0000000003007221 */ /* 0x000fc80000000000 */
[----:B------:R-:W-:Y:S01]  /*2480*/  FFMA.SAT R3, R0, R9, 0.5 ;  /* 0x3f00000000037423 */ /* 0x000fe20000002009 */
[----:B------:R-:W-:-:S03]  /*2490*/  FMUL R9, R20, 0.63661974668502807617 ;  /* 0x3f22f98314097820 */ /* 0x000fc60000400000 */
[----:B------:R-:W-:-:S03]  /*24a0*/  FFMA.RM R3, R3, R12, 12582913 ;  /* 0x4b40000103037423 */ /* 0x000fc6000000400c */
[----:B------:R-:W0:Y:S01]  /*24b0*/  F2I.NTZ R9, R9 ;  /* 0x0000000900097305 */ /* 0x000e220000203100 */
[C---:B------:R-:W-:Y:S01]  /*24c0*/  FADD R13, R3.reuse, -12583039 ;  /* 0xcb40007f030d7421 */ /* 0x040fe20000000000 */
[----:B------:R-:W-:-:S03]  /*24d0*/  IMAD.SHL.U32 R3, R3, 0x800000, RZ ;  /* 0x0080000003037824 */ /* 0x000fc600078e00ff */
[----:B------:R-:W-:-:S04]  /*24e0*/  FFMA R13, R0, 1.4426950216293334961, -R13 ;  /* 0x3fb8aa3b000d7823 */ /* 0x000fc8000000080d */
[----:B------:R-:W-:-:S04]  /*24f0*/  FFMA R13, R0, 1.925963033500011079e-08, R13 ;  /* 0x32a57060000d7823 */ /* 0x000fc8000000000d */
[----:B------:R-:W1:Y:S01]  /*2500*/  MUFU.EX2 R0, R13 ;  /* 0x0000000d00007308 */ /* 0x000e620000000800 */
[----:B0-----:R-:W-:-:S05]  /*2510*/  I2FP.F32.S32 R19, R9 ;  /* 0x0000000900137245 */ /* 0x001fca0000201400 */
[----:B------:R-:W-:-:S04]  /*2520*/  FFMA R12, R19, -1.5707962512969970703, R20 ;  /* 0xbfc90fda130c7823 */ /* 0x000fc80000000014 */
[----:B------:R-:W-:Y:S01]  /*2530*/  FFMA R12, R19, -7.5497894158615963534e-08, R12 ;  /* 0xb3a22168130c7823 */ /* 0x000fe2000000000c */
[----:B-1----:R-:W-:-:S03]  /*2540*/  FMUL R3, R3, R0 ;  /* 0x0000000003037220 */ /* 0x002fc60000400000 */
[----:B------:R-:W-:Y:S01]  /*2550*/  FFMA R0, R19, -5.3903029534742383927e-15, R12 ;  /* 0xa7c234c513007823 */ /* 0x000fe2000000000c */
[-C--:B------:R-:W-:Y:S01]  /*2560*/  FMUL R15, R15, R3.reuse ;  /* 0x000000030f0f7220 */ /* 0x080fe20000400000 */
[----:B------:R-:W-:Y:S01]  /*2570*/  FMUL R18, R18, R3 ;  /* 0x0000000312127220 */ /* 0x000fe20000400000 */
[----:B------:R-:W-:Y:S06]  /*2580*/  @!P0 BRA `(.L_x_78) ;  /* 0x0000000000dc8947 */ /* 0x000fec0003800000 */
[----:B------:R-:W-:-:S13]  /*2590*/  FSETP.NEU.AND P0, PT, |R20|, +INF , PT ;  /* 0x7f8000001400780b */ /* 0x000fda0003f0d200 */
[----:B------:R-:W-:Y:S01]  /*25a0*/  @!P0 FMUL R0, RZ, R20 ;  /* 0x00000014ff008220 */ /* 0x000fe20000400000 */
[----:B------:R-:W-:Y:S01]  /*25b0*/  @!P0 MOV R9, RZ ;  /* 0x000000ff00098202 */ /* 0x000fe20000000f00 */
[----:B------:R-:W-:Y:S06]  /*25c0*/  @!P0 BRA `(.L_x_78) ;  /* 0x0000000000cc8947 */ /* 0x000fec0003800000 */
[----:B------:R-:W-:Y:S01]  /*25d0*/  SHF.L.U32 R3, R20, 0x8, RZ ;  /* 0x0000000814037819 */ /* 0x000fe200000006ff */
[----:B------:R-:W-:Y:S01]  /*25e0*/  HFMA2 R16, -RZ, RZ, 0, 0 ;  /* 0x00000000ff107431 */ /* 0x000fe200000001ff */
[----:B------:R-:W-:Y:S01]  /*25f0*/  MOV R0, R1 ;  /* 0x0000000100007202 */ /* 0x000fe20000000f00 */
[----:B------:R-:W0:Y:S01]  /*2600*/  LDCU.64 UR6, c[0x4][0x40] ;  /* 0x01000800ff0677ac */ /* 0x000e220008000a00 */
[----:B------:R-:W-:Y:S01]  /*2610*/  LOP3.LUT R9, R3, 0x80000000, RZ, 0xfc, !PT ;  /* 0x8000000003097812 */ /* 0x000fe200078efcff */
[----:B------:R-:W-:Y:S01]  /*2620*/  UMOV UR5, URZ ;  /* 0x000000ff00057c82 */ /* 0x000fe20008000000 */
[----:B------:R-:W-:-:S05]  /*2630*/  UMOV UR4, URZ ;  /* 0x000000ff00047c82 */ /* 0x000fca0008000000 */
.L_x_79:
[----:B0-----:R-:W-:Y:S02]  /*2640*/  MOV R22, UR6 ;  /* 0x0000000600167c02 */ /* 0x001fe40008000f00 */
[----:B------:R-:W-:-:S05]  /*2650*/  MOV R23, UR7 ;  /* 0x0000000700177c02 */ /* 0x000fca0008000f00 */
[----:B------:R-:W2:Y:S01]  /*2660*/  LDG.E.CONSTANT R12, desc[UR12][R22.64] ;  /* 0x0000000c160c7981 */ /* 0x000ea2000c1e9900 */
[----:B------:R-:W-:Y:S02]  /*2670*/  UIADD3 UR6, UP0, UPT, UR6, 0x4, URZ ;  /* 0x0000000406067890 */ /* 0x000fe4000ff1e0ff */
[----:B------:R-:W-:Y:S02]  /*2680*/  UIADD3 UR4, UPT, UPT, UR4, 0x1, URZ ;  /* 0x0000000104047890 */ /* 0x000fe4000fffe0ff */
[----:B------:R-:W-:Y:S02]  /*2690*/  UIADD3.X UR7, UPT, UPT, URZ, UR7, URZ, UP0, !UPT ;  /* 0x00000007ff077290 */ /* 0x000fe400087fe4ff */
[----:B------:R-:W-:Y:S01]  /*26a0*/  UISETP.NE.AND UP0, UPT, UR4, 0x6, UPT ;  /* 0x000000060400788c */ /* 0x000fe2000bf05270 */
[----:B--2---:R-:W-:-:S03]  /*26b0*/  IMAD.WIDE.U32 R12, R12, R9, RZ ;  /* 0x000000090c0c7225 */ /* 0x004fc600078e00ff */
[----:B------:R-:W-:-:S04]  /*26c0*/  IADD3 R3, P0, PT, R12, R16, RZ ;  /* 0x000000100c037210 */ /* 0x000fc80007f1e0ff */
[----:B------:R-:W-:Y:S01]  /*26d0*/  IADD3.X R16, PT, PT, R13, UR5, RZ, P0, !PT ;  /* 0x000000050d107c10 */ /* 0x000fe200087fe4ff */
[----:B------:R0:W-:Y:S02]  /*26e0*/  STL [R0], R3 ;  /* 0x0000000300007387 */ /* 0x0001e40000100800 */
[----:B0-----:R-:W-:Y:S01]  /*26f0*/  IADD3 R0, PT, PT, R0, 0x4, RZ ;  /* 0x0000000400007810 */ /* 0x001fe20007ffe0ff */
[----:B------:R-:W-:Y:S06]  /*2700*/  BRA.U UP0, `(.L_x_79) ;  /* 0xfffffffd00cc7547 */ /* 0x000fec000b83ffff */
[----:B------:R-:W-:Y:S01]  /*2710*/  SHF.R.U32.HI R9, RZ, 0x17, R20 ;  /* 0x00000017ff097819 */ /* 0x000fe20000011614 */
[----:B------:R0:W-:Y:S03]  /*2720*/  STL [R1+0x18], R16 ;  /* 0x0000181001007387 */ /* 0x0001e60000100800 */
[C---:B------:R-:W-:Y:S02]  /*2730*/  LOP3.LUT R0, R9.reuse, 0xe0, RZ, 0xc0, !PT ;  /* 0x000000e009007812 */ /* 0x040fe400078ec0ff */
[----:B------:R-:W-:Y:S02]  /*2740*/  LOP3.LUT P0, RZ, R9, 0x1f, RZ, 0xc0, !PT ;  /* 0x0000001f09ff7812 */ /* 0x000fe4000780c0ff */
[----:B------:R-:W-:-:S04]  /*2750*/  IADD3 R0, PT, PT, R0, -0x80, RZ ;  /* 0xffffff8000007810 */ /* 0x000fc80007ffe0ff */
[----:B------:R-:W-:-:S05]  /*2760*/  SHF.R.U32.HI R0, RZ, 0x5, R0 ;  /* 0x00000005ff007819 */ /* 0x000fca0000011600 */
[----:B------:R-:W-:-:S05]  /*2770*/  IMAD R19, R0, -0x4, R1 ;  /* 0xfffffffc00137824 */ /* 0x000fca00078e0201 */
[----:B------:R-:W2:Y:S04]  /*2780*/  LDL R0, [R19+0x18] ;  /* 0x0000180013007983 */ /* 0x000ea80000100800 */
[----:B------:R-:W2:Y:S04]  /*2790*/  LDL R3, [R19+0x14] ;  /* 0x0000140013037983 */ /* 0x000ea80000100800 */
[----:B------:R-:W3:Y:S01]  /*27a0*/  @P0 LDL R12, [R19+0x10] ;  /* 0x00001000130c0983 */ /* 0x000ee20000100800 */
[----:B------:R-:W-:Y:S01]  /*27b0*/  LOP3.LUT R9, R9, 0x1f, RZ, 0xc0, !PT ;  /* 0x0000001f09097812 */ /* 0x000fe200078ec0ff */
[----:B------:R-:W-:Y:S01]  /*27c0*/  UMOV UR4, 0x54442d19 ;  /* 0x54442d1900047882 */ /* 0x000fe20000000000 */
[----:B------:R-:W-:-:S02]  /*27d0*/  UMOV UR5, 0x3bf921fb ;  /* 0x3bf921fb00057882 */ /* 0x000fc40000000000 */
[-C--:B--2---:R-:W-:Y:S02]  /*27e0*/  @P0 SHF.L.W.U32.HI R0, R3, R9.reuse, R0 ;  /* 0x0000000903000219 */ /* 0x084fe40000010e00 */
[----:B---3--:R-:W-:Y:S02]  /*27f0*/  @P0 SHF.L.W.U32.HI R3, R12, R9, R3 ;  /* 0x000000090c030219 */ /* 0x008fe40000010e03 */
[----:B------:R-:W-:Y:S02]  /*2800*/  ISETP.GE.AND P0, PT, R20, RZ, PT ;  /* 0x000000ff1400720c */ /* 0x000fe40003f06270 */
[C---:B------:R-:W-:Y:S02]  /*2810*/  SHF.L.W.U32.HI R9, R3.reuse, 0x2, R0 ;  /* 0x0000000203097819 */ /* 0x040fe40000010e00 */
[----:B------:R-:W-:Y:S02]  /*2820*/  SHF.L.U32 R3, R3, 0x2, RZ ;  /* 0x0000000203037819 */ /* 0x000fe400000006ff */
[----:B------:R-:W-:-:S02]  /*2830*/  SHF.R.S32.HI R14, RZ, 0x1f, R9 ;  /* 0x0000001fff0e7819 */ /* 0x000fc40000011409 */
[----:B------:R-:W-:Y:S02]  /*2840*/  SHF.R.U32.HI R0, RZ, 0x1e, R0 ;  /* 0x0000001eff007819 */ /* 0x000fe40000011600 */
[C---:B------:R-:W-:Y:S02]  /*2850*/  LOP3.LUT R12, R14.reuse, R3, RZ, 0x3c, !PT ;  /* 0x000000030e0c7212 */ /* 0x040fe400078e3cff */
[----:B------:R-:W-:Y:S02]  /*2860*/  LOP3.LUT R13, R14, R9, RZ, 0x3c, !PT ;  /* 0x000000090e0d7212 */ /* 0x000fe400078e3cff */
[C---:B------:R-:W-:Y:S02]  /*2870*/  LOP3.LUT R20, R9.reuse, R20, RZ, 0x3c, !PT ;  /* 0x0000001409147212 */ /* 0x040fe400078e3cff */
[----:B------:R-:W-:Y:S02]  /*2880*/  LEA.HI R9, R9, R0, RZ, 0x1 ;  /* 0x0000000009097211 */ /* 0x000fe400078f08ff */
[----:B------:R-:W1:Y:S01]  /*2890*/  I2F.F64.S64 R12, R12 ;  /* 0x0000000c000c7312 */ /* 0x000e620000301c00 */
[----:B------:R-:W-:-:S02]  /*28a0*/  ISETP.GE.AND P1, PT, R20, RZ, PT ;  /* 0x000000ff1400720c */ /* 0x000fc40003f26270 */
[----:B------:R-:W-:-:S05]  /*28b0*/  IADD3 R0, PT, PT, -R9, RZ, RZ ;  /* 0x000000ff09007210 */ /* 0x000fca0007ffe1ff */
[----:B------:R-:W-:Y:S01]  /*28c0*/  @!P0 IMAD.MOV.U32 R9, RZ, RZ, R0 ;  /* 0x000000ffff098224 */ /* 0x000fe200078e0000 */
[----:B-1----:R-:W-:-:S10]  /*28d0*/  DMUL R22, R12, UR4 ;  /* 0x000000040c167c28 */ /* 0x002fd40008000000 */
[----:B------:R-:W1:Y:S02]  /*28e0*/  F2F.F32.F64 R22, R22 ;  /* 0x0000001600167310 */ /* 0x000e640000301000 */
[----:B01----:R-:W-:-:S07]  /*28f0*/  FSEL R0, -R22, R22, !P1 ;  /* 0x0000001616007208 */ /* 0x003fce0004800100 */
.L_x_78:
[----:B------:R-:W-:Y:S05]  /*2900*/  BSYNC.RECONVERGENT B0 ;  /* 0x0000000000007941 */ /* 0x000fea0003800200 */
.L_x_77:
[----:B------:R-:W-:Y:S01]  /*2910*/  MOV R12, 0x37cbac00 ;  /* 0x37cbac00000c7802 */ /* 0x000fe20000000f00 */
[----:B------:R-:W-:Y:S02]  /*2920*/  HFMA2 R14, -RZ, RZ, 1.291015625, -0.052581787109375 ;  /* 0x3d2aaabbff0e7431 */ /* 0x000fe400000001ff */
[----:B------:R-:W-:Y:S01]  /*2930*/  FMUL R3, R0, R0 ;  /* 0x0000000000037220 */ /* 0x000fe20000400000 */
[C---:B------:R-:W-:Y:S02]  /*2940*/  LOP3.LUT R13, R9.reuse, 0x1, RZ, 0xc0, !PT ;  /* 0x00000001090d7812 */ /* 0x040fe400078ec0ff */
[----:B------:R-:W-:Y:S01]  /*2950*/  LOP3.LUT P1, RZ, R9, 0x2, RZ, 0xc0, !PT ;  /* 0x0000000209ff7812 */ /* 0x000fe2000782c0ff */
[----:B------:R-:W-:Y:S01]  /*2960*/  FFMA R12, R3, R12, -0.0013887860113754868507 ;  /* 0xbab607ed030c7423 */ /* 0x000fe2000000000c */
[----:B------:R-:W-:Y:S01]  /*2970*/  ISETP.NE.U32.AND P0, PT, R13, 0x1, PT ;  /* 0x000000010d00780c */ /* 0x000fe20003f05070 */
[----:B------:R-:W0:Y:S01]  /*2980*/  LDC R9, c[0x0][0x3a8] ;  /* 0x0000ea00ff097b82 */ /* 0x000e220000000800 */
[----:B------:R-:W-:-:S02]  /*2990*/  MOV R16, 0x3effffff ;  /* 0x3effffff00107802 */ /* 0x000fc40000000f00 */
[----:B------:R-:W-:Y:S02]  /*29a0*/  FSEL R12, R12, -0.00019574658654164522886, !P0 ;  /* 0xb94d41530c0c7808 */ /* 0x000fe40004000000 */
[----:B------:R-:W-:Y:S02]  /*29b0*/  FSEL R14, R14, 0.0083327032625675201416, !P0 ;  /* 0x3c0885e40e0e7808 */ /* 0x000fe40004000000 */
[----:B------:R-:W-:Y:S02]  /*29c0*/  FSEL R16, -R16, -0.16666662693023681641, !P0 ;  /* 0xbe2aaaa810107808 */ /* 0x000fe40004000100 */
[----:B------:R-:W-:Y:S01]  /*29d0*/  FSEL R0, R0, 1, P0 ;  /* 0x3f80000000007808 */ /* 0x000fe20000000000 */
[----:B------:R-:W-:Y:S01]  /*29e0*/  FFMA R14, R3, R12, R14 ;  /* 0x0000000c030e7223 */ /* 0x000fe2000000000e */
[----:B------:R-:W-:Y:S01]  /*29f0*/  IADD3 R19, PT, PT, R6, R5, RZ ;  /* 0x0000000506137210 */ /* 0x000fe20007ffe0ff */
[----:B------:R-:W1:Y:S01]  /*2a00*/  LDC.64 R12, c[0x0][0x388] ;  /* 0x0000e200ff0c7b82 */ /* 0x000e620000000a00 */
[----:B------:R-:W-:Y:S01]  /*2a10*/  IADD3 R5, PT, PT, R5, 0x1, RZ ;  /* 0x0000000105057810 */ /* 0x000fe20007ffe0ff */
[C---:B------:R-:W-:Y:S01]  /*2a20*/  FFMA R14, R3.reuse, R14, R16 ;  /* 0x0000000e030e7223 */ /* 0x040fe20000000010 */
[----:B------:R-:W-:-:S04]  /*2a30*/  FFMA R3, R3, R0, RZ ;  /* 0x0000000003037223 */ /* 0x000fc800000000ff */
[----:B------:R-:W-:Y:S02]  /*2a40*/  FFMA R3, R3, R14, R0 ;  /* 0x0000000e03037223 */ /* 0x000fe40000000000 */
[----:B------:R-:W2:Y:S02]  /*2a50*/  LDC R0, c[0x0][0x3b0] ;  /* 0x0000ec00ff007b82 */ /* 0x000ea40000000800 */
[----:B------:R-:W-:Y:S01]  /*2a60*/  @P1 FADD R3, RZ, -R3 ;  /* 0x80000003ff031221 */ /* 0x000fe20000000000 */
[----:B0-----:R-:W-:-:S03]  /*2a70*/  FADD R9, -R9, 1 ;  /* 0x3f80000009097421 */ /* 0x001fc60000000100 */
[----:B------:R-:W-:Y:S01]  /*2a80*/  FMUL R14, R3, UR9 ;  /* 0x00000009030e7c20 */ /* 0x000fe20008400000 */
[----:B------:R-:W-:-:S03]  /*2a90*/  FMUL R9, R18, R9 ;  /* 0x0000000912097220 */ /* 0x000fc60000400000 */
[----:B------:R-:W-:Y:S01]  /*2aa0*/  FFMA R3, R14, 0.019999999552965164185, R15 ;  /* 0x3ca3d70a0e037823 */ /* 0x000fe2000000000f */
[----:B-1----:R-:W-:-:S05]  /*2ab0*/  IMAD.WIDE R14, R19, 0x4, R12 ;  /* 0x00000004130e7825 */ /* 0x002fca00078e020c */
[----:B------:R1:W-:Y:S04]  /*2ac0*/  STG.E desc[UR12][R14.64], R3 ;  /* 0x000000030e007986 */ /* 0x0003e8000c10190c */
[----:B------:R1:W-:Y:S01]  /*2ad0*/  STG.E desc[UR12][R10.64], R9 ;  /* 0x000000090a007986 */ /* 0x0003e2000c10190c */
[----:B--2---:R-:W-:-:S13]  /*2ae0*/  ISETP.NE.AND P0, PT, R5, R0, PT ;  /* 0x000000000500720c */ /* 0x004fda0003f05270 */
[----:B-1----:R-:W-:Y:S05]  /*2af0*/  @P0 BRA `(.L_x_80) ;  /* 0xfffffff400b80947 */ /* 0x002fea000383ffff */
[C---:B------:R-:W-:Y:S02]  /*2b00*/  ISETP.GE.U32.AND P0, PT, R0.reuse, 0x10, PT ;  /* 0x000000100000780c */ /* 0x040fe40003f06070 */
[----:B------:R-:W-:Y:S02]  /*2b10*/  LOP3.LUT R23, R0, 0xf, RZ, 0xc0, !PT ;  /* 0x0000000f00177812 */ /* 0x000fe400078ec0ff */
[----:B------:R-:W-:Y:S02]  /*2b20*/  MOV R9, RZ ;  /* 0x000000ff00097202 */ /* 0x000fe40000000f00 */
[----:B------:R-:W-:Y:S02]  /*2b30*/  ISETP.NE.AND P1, PT, R23, RZ, PT ;  /* 0x000000ff1700720c */ /* 0x000fe40003f25270 */
[----:B------:R-:W-:-:S05]  /*2b40*/  MOV R7, RZ ;  /* 0x000000ff00077202 */ /* 0x000fca0000000f00 */
[----:B------:R-:W-:Y:S06]  /*2b50*/  @!P0 BRA `(.L_x_81) ;  /* 0x0000000400908947 */ /* 0x000fec0003800000 */
[----:B------:R-:W0:Y:S01]  /*2b60*/  LDCU.64 UR6, c[0x0][0x388] ;  /* 0x00007100ff0677ac */ /* 0x000e220008000a00 */
[----:B------:R-:W-:Y:S01]  /*2b70*/  LOP3.LUT R7, R0, 0x7ffffff0, RZ, 0xc0, !PT ;  /* 0x7ffffff000077812 */ /* 0x000fe200078ec0ff */
[----:B------:R-:W-:Y:S01]  /*2b80*/  HFMA2 R9, -RZ, RZ, 0, 0 ;  /* 0x00000000ff097431 */ /* 0x000fe200000001ff */
[----:B------:R-:W-:Y:S01]  /*2b90*/  MOV R8, R6 ;  /* 0x0000000600087202 */ /* 0x000fe20000000f00 */
[----:B------:R-:W1:Y:S01]  /*2ba0*/  LDCU.64 UR4, c[0x0][0x390] ;  /* 0x00007200ff0477ac */ /* 0x000e620008000a00 */
[----:B------:R-:W-:Y:S01]  /*2bb0*/  IADD3 R24, PT, PT, -R7, RZ, RZ ;  /* 0x000000ff07187210 */ /* 0x000fe20007ffe1ff */
[----:B0-----:R-:W-:Y:S02]  /*2bc0*/  UIADD3 UR6, UP0, UPT, UR6, 0x20, URZ ;  /* 0x0000002006067890 */ /* 0x001fe4000ff1e0ff */
[----:B-1----:R-:W-:Y:S02]  /*2bd0*/  UIADD3 UR4, UP1, UPT, UR4, 0x20, URZ ;  /* 0x0000002004047890 */ /* 0x002fe4000ff3e0ff */
[----:B------:R-:W-:-:S02]  /*2be0*/  UIADD3.X UR7, UPT, UPT, URZ, UR7, URZ, UP0, !UPT ;  /* 0x00000007ff077290 */ /* 0x000fc400087fe4ff */
[----:B------:R-:W-:-:S12]  /*2bf0*/  UIADD3.X UR5, UPT, UPT, URZ, UR5, URZ, UP1, !UPT ;  /* 0x00000005ff057290 */ /* 0x000fd80008ffe4ff */
.L_x_82:
[----:B------:R-:W-:Y:S01]  /*2c00*/  MOV R3, UR5 ;  /* 0x0000000500037c02 */ /* 0x000fe20008000f00 */
[----:B------:R-:W-:Y:S01]  /*2c10*/  IMAD.U32 R2, RZ, RZ, UR4 ;  /* 0x00000004ff027e24 */ /* 0x000fe2000f8e00ff */
[----:B------:R-:W-:Y:S02]  /*2c20*/  MOV R4, UR6 ;  /* 0x0000000600047c02 */ /* 0x000fe40008000f00 */
[----:B------:R-:W-:Y:S01]  /*2c30*/  MOV R5, UR7 ;  /* 0x0000000700057c02 */ /* 0x000fe20008000f00 */
[----:B------:R-:W-:-:S04]  /*2c40*/  IMAD.WIDE R2, R8, 0x4, R2 ;  /* 0x0000000408027825 */ /* 0x000fc800078e0202 */
[----:B------:R-:W-:Y:S01]  /*2c50*/  IMAD.WIDE R4, R8, 0x4, R4 ;  /* 0x0000000408047825 */ /* 0x000fe200078e0204 */
[----:B------:R-:W2:Y:S04]  /*2c60*/  LDG.E R15, desc[UR12][R2.64+-0x20] ;  /* 0xffffe00c020f7981 */ /* 0x000ea8000c1e1900 */
[----:B------:R-:W3:Y:S04]  /*2c70*/  LDG.E R11, desc[UR12][R4.64+-0x20] ;  /* 0xffffe00c040b7981 */ /* 0x000ee8000c1e1900 */
[----:B------:R-:W4:Y:S04]  /*2c80*/  LDG.E R26, desc[UR12][R2.64+-0x1c] ;  /* 0xffffe40c021a7981 */ /* 0x000f28000c1e1900 */
[----:B------:R-:W5:Y:S04]  /*2c90*/  LDG.E R25, desc[UR12][R4.64+-0x1c] ;  /* 0xffffe40c04197981 */ /* 0x000f68000c1e1900 */
[----:B------:R-:W5:Y:S04]  /*2ca0*/  LDG.E R14, desc[UR12][R2.64+-0x18] ;  /* 0xffffe80c020e7981 */ /* 0x000f68000c1e1900 */
[----:B------:R-:W5:Y:S04]  /*2cb0*/  LDG.E R10, desc[UR12][R4.64+-0x18] ;  /* 0xffffe80c040a7981 */ /* 0x000f68000c1e1900 */
[----:B------:R-:W5:Y:S04]  /*2cc0*/  LDG.E R16, desc[UR12][R2.64+-0x14] ;  /* 0xffffec0c02107981 */ /* 0x000f68000c1e1900 */
[----:B------:R-:W5:Y:S04]  /*2cd0*/  LDG.E R18, desc[UR12][R4.64+-0x14] ;  /* 0xffffec0c04127981 */ /* 0x000f68000c1e1900 */
[----:B------:R-:W5:Y:S04]  /*2ce0*/  LDG.E R19, desc[UR12][R2.64+-0x10] ;  /* 0xfffff00c02137981 */ /* 0x000f68000c1e1900 */
[----:B------:R-:W5:Y:S04]  /*2cf0*/  LDG.E R21, desc[UR12][R4.64+-0x10] ;  /* 0xfffff00c04157981 */ /* 0x000f68000c1e1900 */
[----:B------:R-:W5:Y:S04]  /*2d00*/  LDG.E R29, desc[UR12][R2.64+0x1c] ;  /* 0x00001c0c021d7981 */ /* 0x000f68000c1e1900 */
[----:B------:R-:W5:Y:S01]  /*2d10*/  LDG.E R28, desc[UR12][R4.64+0x1c] ;  /* 0x00001c0c041c7981 */ /* 0x000f62000c1e1900 */
[----:B--2---:R-:W-:-:S04]  /*2d20*/  FMUL R20, R15, R15 ;  /* 0x0000000f0f147220 */ /* 0x004fc80000400000 */
[----:B---3--:R-:W-:Y:S02]  /*2d30*/  FFMA R22, R11, R11, R20 ;  /* 0x0000000b0b167223 */ /* 0x008fe40000000014 */
[----:B------:R-:W2:Y:S01]  /*2d40*/  LDG.E R20, desc[UR12][R2.64+-0xc] ;  /* 0xfffff40c02147981 */ /* 0x000ea2000c1e1900 */
[----:B----4-:R-:W-:Y:S01]  /*2d50*/  FMUL R26, R26, R26 ;  /* 0x0000001a1a1a7220 */ /* 0x010fe20000400000 */
[----:B------:R-:W-:Y:S02]  /*2d60*/  FADD R9, R22, R9 ;  /* 0x0000000916097221 */ /* 0x000fe40000000000 */
[----:B------:R-:W3:Y:S01]  /*2d70*/  LDG.E R11, desc[UR12][R4.64+-0x8] ;  /* 0xfffff80c040b7981 */ /* 0x000ee2000c1e1900 */
[----:B-----5:R-:W-:-:S03]  /*2d80*/  FFMA R26, R25, R25, R26 ;  /* 0x00000019191a7223 */ /* 0x020fc6000000001a */
[----:B------:R-:W4:Y:S01]  /*2d90*/  LDG.E R22, desc[UR12][R4.64+-0xc] ;  /* 0xfffff40c04167981 */ /* 0x000f22000c1e1900 */
[----:B------:R-:W-:-:S03]  /*2da0*/  FMUL R15, R14, R14 ;  /* 0x0000000e0e0f7220 */ /* 0x000fc60000400000 */
[----:B------:R-:W5:Y:S01]  /*2db0*/  LDG.E R25, desc[UR12][R2.64+-0x8] ;  /* 0xfffff80c02197981 */ /* 0x000f62000c1e1900 */
[----:B------:R-:W-:Y:S01]  /*2dc0*/  FADD R9, R9, R26 ;  /* 0x0000001a09097221 */ /* 0x000fe20000000000 */
[----:B------:R-:W-:Y:S02]  /*2dd0*/  FFMA R10, R10, R10, R15 ;  /* 0x0000000a0a0a7223 */ /* 0x000fe4000000000f */
[----:B------:R-:W3:Y:S02]  /*2de0*/  LDG.E R14, desc[UR12][R2.64+-0x4] ;  /* 0xfffffc0c020e7981 */ /* 0x000ee4000c1e1900 */
[----:B------:R-:W-:Y:S02]  /*2df0*/  FADD R26, R9, R10 ;  /* 0x0000000a091a7221 */ /* 0x000fe40000000000 */
[----:B------:R-:W3:Y:S04]  /*2e00*/  LDG.E R15, desc[UR12][R4.64+-0x4] ;  /* 0xfffffc0c040f7981 */ /* 0x000ee8000c1e1900 */
[----:B------:R-:W3:Y:S04]  /*2e10*/  LDG.E R10, desc[UR12][R2.64] ;  /* 0x0000000c020a7981 */ /* 0x000ee8000c1e1900 */
[----:B------:R-:W3:Y:S01]  /*2e20*/  LDG.E R9, desc[UR12][R4.64] ;  /* 0x0000000c04097981 */ /* 0x000ee2000c1e1900 */
[----:B------:R-:W-:Y:S01]  /*2e30*/  FMUL R27, R16, R16 ;  /* 0x00000010101b7220 */ /* 0x000fe20000400000 */
[----:B------:R-:W-:-:S03]  /*2e40*/  FMUL R16, R19, R19 ;  /* 0x0000001313107220 */ /* 0x000fc60000400000 */
[----:B------:R-:W-:Y:S01]  /*2e50*/  FFMA R27, R18, R18, R27 ;  /* 0x00000012121b7223 */ /* 0x000fe2000000001b */
[----:B------:R-:W-:Y:S01]  /*2e60*/  FFMA R21, R21, R21, R16 ;  /* 0x0000001515157223 */ /* 0x000fe20000000010 */
[----:B------:R-:W3:Y:S02]  /*2e70*/  LDG.E R18, desc[UR12][R2.64+0x8] ;  /* 0x0000080c02127981 */ /* 0x000ee4000c1e1900 */
[----:B------:R-:W-:Y:S02]  /*2e80*/  FADD R26, R26, R27 ;  /* 0x0000001b1a1a7221 */ /* 0x000fe40000000000 */
[----:B------:R-:W3:Y:S02]  /*2e90*/  LDG.E R16, desc[UR12][R2.64+0x4] ;  /* 0x0000040c02107981 */ /* 0x000ee4000c1e1900 */
[----:B------:R-:W-:Y:S01]  /*2ea0*/  FADD R21, R26, R21 ;  /* 0x000000151a157221 */ /* 0x000fe20000000000 */
[----:B--2---:R-:W-:-:S04]  /*2eb0*/  FMUL R19, R20, R20 ;  /* 0x0000001414137220 */ /* 0x004fc80000400000 */
[----:B----4-:R-:W-:Y:S02]  /*2ec0*/  FFMA R22, R22, R22, R19 ;  /* 0x0000001616167223 */ /* 0x010fe40000000013 */
[----:B------:R-:W2:Y:S01]  /*2ed0*/  LDG.E R19, desc[UR12][R4.64+0x4] ;  /* 0x0000040c04137981 */ /* 0x000ea2000c1e1900 */
[----:B-----5:R-:W-:Y:S01]  /*2ee0*/  FMUL R20, R25, R25 ;  /* 0x0000001919147220 */ /* 0x020fe20000400000 */
[----:B------:R-:W-:-:S03]  /*2ef0*/  FADD R21, R21, R22 ;  /* 0x0000001615157221 */ /* 0x000fc60000000000 */
[----:B---3--:R-:W-:Y:S01]  /*2f00*/  FFMA R20, R11, R11, R20 ;  /* 0x0000000b0b147223 */ /* 0x008fe20000000014 */
[----:B------:R-:W-:Y:S01]  /*2f10*/  FMUL R22, R14, R14 ;  /* 0x0000000e0e167220 */ /* 0x000fe20000400000 */
[----:B------:R-:W3:Y:S02]  /*2f20*/  LDG.E R11, desc[UR12][R4.64+0x8] ;  /* 0x0000080c040b7981 */ /* 0x000ee4000c1e1900 */
[----:B------:R-:W-:Y:S02]  /*2f30*/  FADD R20, R21, R20 ;  /* 0x0000001415147221 */ /* 0x000fe40000000000 */
[----:B------:R-:W4:Y:S01]  /*2f40*/  LDG.E R14, desc[UR12][R2.64+0xc] ;  /* 0x00000c0c020e7981 */ /* 0x000f22000c1e1900 */
[----:B------:R-:W-:Y:S01]  /*2f50*/  FFMA R25, R15, R15, R22 ;  /* 0x0000000f0f197223 */ /* 0x000fe20000000016 */
[----:B------:R-:W-:Y:S02]  /*2f60*/  FMUL R26, R10, R10 ;  /* 0x0000000a0a1a7220 */ /* 0x000fe40000400000 */
[----:B------:R-:W5:Y:S01]  /*2f70*/  LDG.E R21, desc[UR12][R4.64+0xc] ;  /* 0x00000c0c04157981 */ /* 0x000f62000c1e1900 */
[----:B------:R-:W-:-:S03]  /*2f80*/  FADD R22, R20, R25 ;  /* 0x0000001914167221 */ /* 0x000fc60000000000 */
[----:B------:R-:W5:Y:S01]  /*2f90*/  LDG.E R15, desc[UR12][R2.64+0x10] ;  /* 0x0000100c020f7981 */ /* 0x000f62000c1e1900 */
[----:B------:R-:W-:-:S03]  /*2fa0*/  FFMA R27, R9, R9, R26 ;  /* 0x00000009091b7223 */ /* 0x000fc6000000001a */
[----:B------:R-:W5:Y:S04]  /*2fb0*/  LDG.E R20, desc[UR12][R4.64+0x10] ;  /* 0x0000100c04147981 */ /* 0x000f68000c1e1900 */
[----:B------:R-:W5:Y:S04]  /*2fc0*/  LDG.E R10, desc[UR12][R2.64+0x14] ;  /* 0x0000140c020a7981 */ /* 0x000f68000c1e1900 */
[----:B------:R-:W5:Y:S04]  /*2fd0*/  LDG.E R25, desc[UR12][R4.64+0x14] ;  /* 0x0000140c04197981 */ /* 0x000f68000c1e1900 */
[----:B------:R-:W5:Y:S04]  /*2fe0*/  LDG.E R26, desc[UR12][R2.64+0x18] ;  /* 0x0000180c021a7981 */ /* 0x000f68000c1e1900 */
[----:B------:R-:W5:Y:S01]  /*2ff0*/  LDG.E R9, desc[UR12][R4.64+0x18] ;  /* 0x0000180c04097981 */ /* 0x000f62000c1e1900 */
[----:B------:R-:W-:Y:S01]  /*3000*/  FMUL R16, R16, R16 ;  /* 0x0000001010107220 */ /* 0x000fe20000400000 */
[----:B------:R-:W-:Y:S01]  /*3010*/  FADD R22, R22, R27 ;  /* 0x0000001b16167221 */ /* 0x000fe20000000000 */
[----:B------:R-:W-:Y:S01]  /*3020*/  FMUL R18, R18, R18 ;  /* 0x0000001212127220 */ /* 0x000fe20000400000 */
[----:B------:R-:W-:-:S04]  /*3030*/  IADD3 R24, PT, PT, R24, 0x10, RZ ;  /* 0x0000001018187810 */ /* 0x000fc80007ffe0ff */
[----:B------:R-:W-:Y:S01]  /*3040*/  ISETP.NE.AND P0, PT, R24, RZ, PT ;  /* 0x000000ff1800720c */ /* 0x000fe20003f05270 */
[----:B------:R-:W-:-:S04]  /*3050*/  FMUL R29, R29, R29 ;  /* 0x0000001d1d1d7220 */ /* 0x000fc80000400000 */
[----:B------:R-:W-:Y:S01]  /*3060*/  FFMA R28, R28, R28, R29 ;  /* 0x0000001c1c1c7223 */ /* 0x000fe2000000001d */
[----:B------:R-:W-:Y:S01]  /*3070*/  IADD3 R8, PT, PT, R8, 0x10, RZ ;  /* 0x0000001008087810 */ /* 0x000fe20007ffe0ff */
[----:B--2---:R-:W-:-:S04]  /*3080*/  FFMA R19, R19, R19, R16 ;  /* 0x0000001313137223 */ /* 0x004fc80000000010 */
[----:B------:R-:W-:Y:S01]  /*3090*/  FADD R19, R22, R19 ;  /* 0x0000001316137221 */ /* 0x000fe20000000000 */
[----:B---3--:R-:W-:Y:S01]  /*30a0*/  FFMA R18, R11, R11, R18 ;  /* 0x0000000b0b127223 */ /* 0x008fe20000000012 */
[----:B----4-:R-:W-:-:S03]  /*30b0*/  FMUL R14, R14, R14 ;  /* 0x0000000e0e0e7220 */ /* 0x010fc60000400000 */
[----:B------:R-:W-:Y:S01]  /*30c0*/  FADD R18, R19, R18 ;  /* 0x0000001213127221 */ /* 0x000fe20000000000 */
[----:B-----5:R-:W-:Y:S01]  /*30d0*/  FFMA R21, R21, R21, R14 ;  /* 0x0000001515157223 */ /* 0x020fe2000000000e */
        /* <DEDUP_REMOVED lines=9> */
[----:B------:R-:W-:-:S04]  /*3170*/  FADD R9, R10, R9 ;  /* 0x000000090a097221 */ /* 0x000fc80000000000 */
[----:B------:R-:W-:Y:S01]  /*3180*/  FADD R9, R9, R28 ;  /* 0x0000001c09097221 */ /* 0x000fe20000000000 */
[----:B------:R-:W-:Y:S06]  /*3190*/  @P0 BRA `(.L_x_82) ;  /* 0xfffffff800980947 */ /* 0x000fec000383ffff */
.L_x_81:
[----:B------:R-:W-:Y:S05]  /*31a0*/  @!P1 BRA `(.L_x_74) ;  /* 0x0000000400789947 */ /* 0x000fea0003800000 */
[----:B------:R-:W-:Y:S02]  /*31b0*/  ISETP.GE.U32.AND P0, PT, R23, 0x8, PT ;  /* 0x000000081700780c */ /* 0x000fe40003f06070 */
[----:B------:R-:W-:-:S04]  /*31c0*/  LOP3.LUT R26, R0, 0x7, RZ, 0xc0, !PT ;  /* 0x00000007001a7812 */ /* 0x000fc800078ec0ff */
[----:B------:R-:W-:-:S07]  /*31d0*/  ISETP.NE.AND P1, PT, R26, RZ, PT ;  /* 0x000000ff1a00720c */ /* 0x000fce0003f25270 */
[----:B------:R-:W-:Y:S06]  /*31e0*/  @!P0 BRA `(.L_x_83) ;  /* 0x0000000000b48947 */ /* 0x000fec0003800000 */
[----:B------:R-:W0:Y:S01]  /*31f0*/  LDC.64 R2, c[0x0][0x390] ;  /* 0x0000e400ff027b82 */ /* 0x000e220000000a00 */
[----:B------:R-:W-:-:S05]  /*3200*/  IADD3 R5, PT, PT, R6, R7, RZ ;  /* 0x0000000706057210 */ /* 0x000fca0007ffe0ff */
[----:B0-----:R-:W-:-:S04]  /*3210*/  IMAD.WIDE R2, R5, 0x4, R2 ;  /* 0x0000000405027825 */ /* 0x001fc800078e0202 */
        /* <DEDUP_REMOVED lines=14> */
[----:B------:R0:W5:Y:S04]  /*3300*/  LDG.E R23, desc[UR12][R2.64+0x1c] ;  /* 0x00001c0c02177981 */ /* 0x000168000c1e1900 */
[----:B------:R-:W5:Y:S04]  /*3310*/  LDG.E R24, desc[UR12][R4.64+0x18] ;  /* 0x0000180c04187981 */ /* 0x000f68000c1e1900 */
[----:B------:R1:W5:Y:S01]  /*3320*/  LDG.E R25, desc[UR12][R4.64+0x1c] ;  /* 0x00001c0c04197981 */ /* 0x000362000c1e1900 */
[----:B------:R-:W-:Y:S01]  /*3330*/  IADD3 R7, PT, PT, R7, 0x8, RZ ;  /* 0x0000000807077810 */ /* 0x000fe20007ffe0ff */
[----:B--2---:R-:W-:-:S04]  /*3340*/  FMUL R28, R28, R28 ;  /* 0x0000001c1c1c7220 */ /* 0x004fc80000400000 */
[----:B---3--:R-:W-:Y:S01]  /*3350*/  FFMA R28, R27, R27, R28 ;  /* 0x0000001b1b1c7223 */ /* 0x008fe2000000001c */
[----:B----4-:R-:W-:-:S03]  /*3360*/  FMUL R22, R22, R22 ;  /* 0x0000001616167220 */ /* 0x010fc60000400000 */
[----:B------:R-:W-:Y:S01]  /*3370*/  FADD R28, R9, R28 ;  /* 0x0000001c091c7221 */ /* 0x000fe20000000000 */
[----:B-----5:R-:W-:Y:S01]  /*3380*/  FFMA R21, R21, R21, R22 ;  /* 0x0000001515157223 */ /* 0x020fe20000000016 */
[----:B------:R-:W-:-:S03]  /*3390*/  FMUL R19, R19, R19 ;  /* 0x0000001313137220 */ /* 0x000fc60000400000 */
[----:B------:R-:W-:Y:S01]  /*33a0*/  FADD R21, R28, R21 ;  /* 0x000000151c157221 */ /* 0x000fe20000000000 */
[----:B------:R-:W-:Y:S01]  /*33b0*/  FFMA R20, R20, R20, R19 ;  /* 0x0000001414147223 */ /* 0x000fe20000000013 */
[----:B0-----:R-:W-:-:S03]  /*33c0*/  FMUL R3, R16, R16 ;  /* 0x0000001010037220 */ /* 0x001fc60000400000 */
[----:B------:R-:W-:Y:S01]  /*33d0*/  FADD R20, R21, R20 ;  /* 0x0000001415147221 */ /* 0x000fe20000000000 */
[----:B------:R-:W-:Y:S01]  /*33e0*/  FFMA R3, R18, R18, R3 ;  /* 0x0000001212037223 */ /* 0x000fe20000000003 */
[----:B------:R-:W-:-:S03]  /*33f0*/  FMUL R14, R14, R14 ;  /* 0x0000000e0e0e7220 */ /* 0x000fc60000400000 */
[----:B------:R-:W-:Y:S01]  /*3400*/  FADD R3, R20, R3 ;  /* 0x0000000314037221 */ /* 0x000fe20000000000 */
[----:B------:R-:W-:Y:S01]  /*3410*/  FFMA R14, R15, R15, R14 ;  /* 0x0000000f0f0e7223 */ /* 0x000fe2000000000e */
[----:B------:R-:W-:-:S03]  /*3420*/  FMUL R10, R10, R10 ;  /* 0x0000000a0a0a7220 */ /* 0x000fc60000400000 */
[----:B------:R-:W-:Y:S01]  /*3430*/  FADD R3, R3, R14 ;  /* 0x0000000e03037221 */ /* 0x000fe20000000000 */
[----:B------:R-:W-:Y:S01]  /*3440*/  FFMA R10, R11, R11, R10 ;  /* 0x0000000b0b0a7223 */ /* 0x000fe2000000000a */
[----:B-1----:R-:W-:-:S03]  /*3450*/  FMUL R5, R8, R8 ;  /* 0x0000000808057220 */ /* 0x002fc60000400000 */
[----:B------:R-:W-:Y:S01]  /*3460*/  FADD R3, R3, R10 ;  /* 0x0000000a03037221 */ /* 0x000fe20000000000 */
[----:B------:R-:W-:Y:S01]  /*3470*/  FMUL R2, R23, R23 ;  /* 0x0000001717027220 */ /* 0x000fe20000400000 */
[----:B------:R-:W-:-:S03]  /*3480*/  FFMA R24, R24, R24, R5 ;  /* 0x0000001818187223 */ /* 0x000fc60000000005 */
[----:B------:R-:W-:Y:S01]  /*3490*/  FFMA R2, R25, R25, R2 ;  /* 0x0000001919027223 */ /* 0x000fe20000000002 */
[----:B------:R-:W-:-:S04]  /*34a0*/  FADD R3, R3, R24 ;  /* 0x0000001803037221 */ /* 0x000fc80000000000 */
[----:B------:R-:W-:-:S07]  /*34b0*/  FADD R9, R3, R2 ;  /* 0x0000000203097221 */ /* 0x000fce0000000000 */
.L_x_83:
        /* <DEDUP_REMOVED lines=16> */
[----:B------:R-:W5:Y:S01]  /*35c0*/  LDG.E R19, desc[UR12][R2.64+0xc] ;  /* 0x00000c0c02137981 */ /* 0x000f62000c1e1900 */
        /* <DEDUP_REMOVED lines=8> */
[----:B------:R-:W-:Y:S01]  /*3650*/  FMUL R20, R20, R20 ;  /* 0x0000001414147220 */ /* 0x000fe20000400000 */
[----:B------:R-:W-:-:S03]  /*3660*/  FFMA R5, R16, R16, R5 ;  /* 0x0000001010057223 */ /* 0x000fc60000000005 */
[----:B------:R-:W-:Y:S01]  /*3670*/  FFMA R20, R19, R19, R20 ;  /* 0x0000001313147223 */ /* 0x000fe20000000014 */
[----:B------:R-:W-:-:S04]  /*3680*/  FADD R5, R8, R5 ;  /* 0x0000000508057221 */ /* 0x000fc80000000000 */
[----:B------:R-:W-:-:S07]  /*3690*/  FADD R9, R5, R20 ;  /* 0x0000001405097221 */ /* 0x000fce0000000000 */
.L_x_84:
[----:B------:R-:W-:Y:S05]  /*36a0*/  @!P1 BRA `(.L_x_74) ;  /* 0x0000000000389947 */ /* 0x000fea0003800000 */
[----:B------:R-:W0:Y:S01]  /*36b0*/  LDC.64 R2, c[0x0][0x390] ;  /* 0x0000e400ff027b82 */ /* 0x000e220000000a00 */
[----:B------:R-:W-:Y:S01]  /*36c0*/  IADD3 R11, PT, PT, R6, R7, RZ ;  /* 0x00000007060b7210 */ /* 0x000fe20007ffe0ff */
[----:B------:R-:W-:-:S07]  /*36d0*/  IMAD.MOV R8, RZ, RZ, -R4 ;  /* 0x000000ffff087224 */ /* 0x000fce00078e0a04 */
.L_x_85:
[----:B0-----:R-:W-:-:S04]  /*36e0*/  IMAD.WIDE R4, R11, 0x4, R2 ;  /* 0x000000040b047825 */ /* 0x001fc800078e0202 */
[C---:B------:R-:W-:Y:S02]  /*36f0*/  IMAD.WIDE R6, R11.reuse, 0x4, R12 ;  /* 0x000000040b067825 */ /* 0x040fe400078e020c */
[----:B------:R-:W2:Y:S04]  /*3700*/  LDG.E R4, desc[UR12][R4.64] ;  /* 0x0000000c04047981 */ /* 0x000ea8000c1e1900 */
[----:B------:R-:W3:Y:S01]  /*3710*/  LDG.E R6, desc[UR12][R6.64] ;  /* 0x0000000c06067981 */ /* 0x000ee2000c1e1900 */
[----:B------:R-:W-:Y:S02]  /*3720*/  IADD3 R8, PT, PT, R8, 0x1, RZ ;  /* 0x0000000108087810 */ /* 0x000fe40007ffe0ff */
[----:B------:R-:W-:Y:S02]  /*3730*/  IADD3 R11, PT, PT, R11, 0x1, RZ ;  /* 0x000000010b0b7810 */ /* 0x000fe40007ffe0ff */
[----:B------:R-:W-:Y:S01]  /*3740*/  ISETP.NE.AND P0, PT, R8, RZ, PT ;  /* 0x000000ff0800720c */ /* 0x000fe20003f05270 */
[----:B--2---:R-:W-:-:S04]  /*3750*/  FMUL R15, R4, R4 ;  /* 0x00000004040f7220 */ /* 0x004fc80000400000 */
[----:B---3--:R-:W-:-:S04]  /*3760*/  FFMA R10, R6, R6, R15 ;  /* 0x00000006060a7223 */ /* 0x008fc8000000000f */
[----:B------:R-:W-:-:S04]  /*3770*/  FADD R9, R10, R9 ;  /* 0x000000090a097221 */ /* 0x000fc80000000000 */
[----:B------:R-:W-:Y:S05]  /*3780*/  @P0 BRA `(.L_x_85) ;  /* 0xfffffffc00d40947 */ /* 0x000fea000383ffff */
.L_x_74:
[C---:B------:R-:W-:Y:S01]  /*3790*/  FSETP.GEU.AND P0, PT, R9.reuse, 9.9999999392252902908e-09, PT ;  /* 0x322bcc770900780b */ /* 0x040fe20003f0e000 */
[----:B------:R-:W-:Y:S03]  /*37a0*/  BSSY.RECONVERGENT B0, `(.L_x_86) ;  /* 0x000000e000007945 */ /* 0x000fe60003800200 */
[----:B------:R-:W-:Y:S02]  /*37b0*/  FSEL R2, R9, 1, P0 ;  /* 0x3f80000009027808 */ /* 0x000fe40000000000 */
[----:B------:R-:W-:Y:S02]  /*37c0*/  ISETP.GE.AND P0, PT, R0, 0x1, PT ;  /* 0x000000010000780c */ /* 0x000fe40003f06270 */
[----:B-1----:R-:W-:Y:S01]  /*37d0*/  IADD3 R4, PT, PT, R2, -0xd000000, RZ ;  /* 0xf300000002047810 */ /* 0x002fe20007ffe0ff */
[----:B------:R1:W2:Y:S03]  /*37e0*/  MUFU.RSQ R3, R2 ;  /* 0x0000000200037308 */ /* 0x0002a60000001400 */
[----:B------:R-:W-:-:S13]  /*37f0*/  ISETP.GT.U32.AND P1, PT, R4, 0x727fffff, PT ;  /* 0x727fffff0400780c */ /* 0x000fda0003f24070 */
[----:B-1----:R-:W-:Y:S05]  /*3800*/  @!P1 BRA `(.L_x_87) ;  /* 0x00000000000c9947 */ /* 0x002fea0003800000 */
[----:B-----5:R-:W-:-:S07]  /*3810*/  MOV R7, 0x3830 ;  /* 0x0000383000077802 */ /* 0x020fce0000000f00 */
[----:B0-2---:R-:W-:Y:S05]  /*3820*/  CALL.REL.NOINC `($__internal_3_$__cuda_sm20_sqrt_rn_f32_slowpath) ;  /* 0x0000002000e47944 */ /* 0x005fea0003c00000 */
[----:B------:R-:W-:Y:S05]  /*3830*/  BRA `(.L_x_88) ;  /* 0x0000000000107947 */ /* 0x000fea0003800000 */
.L_x_87:
[----:B--2---:R-:W-:Y:S01]  /*3840*/  FMUL.FTZ R8, R2, R3 ;  /* 0x0000000302087220 */ /* 0x004fe20000410000 */
[----:B------:R-:W-:-:S03]  /*3850*/  FMUL.FTZ R0, R3, 0.5 ;  /* 0x3f00000003007820 */ /* 0x000fc60000410000 */
[----:B------:R-:W-:-:S04]  /*3860*/  FFMA R3, -R8, R8, R2 ;  /* 0x0000000808037223 */ /* 0x000fc80000000102 */
[----:B------:R-:W-:-:S07]  /*3870*/  FFMA R8, R3, R0, R8 ;  /* 0x0000000003087223 */ /* 0x000fce0000000008 */
.L_x_88:
[----:B------:R-:W-:Y:S05]  /*3880*/  BSYNC.RECONVERGENT B0 ;  /* 0x0000000000007941 */ /* 0x000fea0003800200 */
.L_x_86:
[----:B------:R-:W-:Y:S05]  /*3890*/  @!P0 EXIT ;  /* 0x000000000000894d */ /* 0x000fea0003800000 */
[----:B------:R-:W1:Y:S01]  /*38a0*/  LDCU UR5, c[0x0][0x3b0] ;  /* 0x00007600ff0577ac */ /* 0x000e620008000800 */
[----:B------:R-:W-:Y:S01]  /*38b0*/  UMOV UR4, URZ ;  /* 0x000000ff00047c82 */ /* 0x000fe20008000000 */
[----:B-1----:R-:W-:Y:S02]  /*38c0*/  UISETP.GE.U32.AND UP0, UPT, UR5, 0x8, UPT ;  /* 0x000000080500788c */ /* 0x002fe4000bf06070 */
[----:B------:R-:W-:Y:S01]  /*38d0*/  IMAD R17, R17, UR5, RZ ;  /* 0x0000000511117c24 */ /* 0x000fe2000f8e02ff */
[----:B------:R-:W-:-:S06]  /*38e0*/  ULOP3.LUT UR14, UR5, 0x7, URZ, 0xc0, !UPT ;  /* 0x00000007050e7892 */ /* 0x000fcc000f8ec0ff */
[----:B------:R-:W-:Y:S06]  /*38f0*/  BRA.U !UP0, `(.L_x_89) ;  /* 0x0000001108847547 */ /* 0x000fec000b800000 */
[----:B------:R-:W1:Y:S01]  /*3900*/  LDCU.64 UR8, c[0x0][0x388] ;  /* 0x00007100ff0877ac */ /* 0x000e620008000a00 */
[----:B------:R-:W-:Y:S01]  /*3910*/  MOV R2, R17 ;  /* 0x0000001100027202 */ /* 0x000fe20000000f00 */
[----:B------:R-:W2:Y:S01]  /*3920*/  LDCU.64 UR10, c[0x0][0x390] ;  /* 0x00007200ff0a77ac */ /* 0x000ea20008000a00 */
[----:B------:R-:W-:Y:S02]  /*3930*/  ULOP3.LUT UR4, UR5, 0x7ffffff8, URZ, 0xc0, !UPT ;  /* 0x7ffffff805047892 */ /* 0x000fe4000f8ec0ff */
[----:B-1----:R-:W-:Y:S02]  /*3940*/  UIADD3 UR7, UP0, UPT, UR8, 0x10, URZ ;  /* 0x0000001008077890 */ /* 0x002fe4000ff1e0ff */
[----:B--2---:R-:W-:Y:S02]  /*3950*/  UIADD3 UR5, UP1, UPT, UR10, 0x10, URZ ;  /* 0x000000100a057890 */ /* 0x004fe4000ff3e0ff */
[----:B------:R-:W-:Y:S02]  /*3960*/  UIADD3 UR10, UPT, UPT, -UR4, URZ, URZ ;  /* 0x000000ff040a7290 */ /* 0x000fe4000fffe1ff */
[----:B------:R-:W-:-:S02]  /*3970*/  UIADD3.X UR8, UPT, UPT, URZ, UR9, URZ, UP0, !UPT ;  /* 0x00000009ff087290 */ /* 0x000fc400087fe4ff */
[----:B------:R-:W-:-:S12]  /*3980*/  UIADD3.X UR6, UPT, UPT, URZ, UR11, URZ, UP1, !UPT ;  /* 0x0000000bff067290 */ /* 0x000fd80008ffe4ff */
.L_x_122:
[----:B------:R-:W-:Y:S02]  /*3990*/  MOV R4, UR7 ;  /* 0x0000000700047c02 */ /* 0x000fe40008000f00 */
[----:B------:R-:W-:-:S03]  /*39a0*/  MOV R5, UR8 ;  /* 0x0000000800057c02 */ /* 0x000fc60008000f00 */
[----:B------:R-:W-:-:S05]  /*39b0*/  IMAD.WIDE R4, R2, 0x4, R4 ;  /* 0x0000000402047825 */ /* 0x000fca00078e0204 */
[----:B-1----:R-:W2:Y:S01]  /*39c0*/  LDG.E R0, desc[UR12][R4.64+-0x10] ;  /* 0xfffff00c04007981 */ /* 0x002ea2000c1e1900 */
[----:B------:R-:W1:Y:S01]  /*39d0*/  MUFU.RCP R3, R8 ;  /* 0x0000000800037308 */ /* 0x000e620000001000 */
[----:B------:R-:W-:Y:S01]  /*39e0*/  UIADD3 UR10, UPT, UPT, UR10, 0x8, URZ ;  /* 0x000000080a0a7890 */ /* 0x000fe2000fffe0ff */
[----:B-----5:R-:W-:Y:S01]  /*39f0*/  MOV R7, UR6 ;  /* 0x0000000600077c02 */ /* 0x020fe20008000f00 */
[----:B------:R-:W-:Y:S02]  /*3a00*/  BSSY.RECONVERGENT B2, `(.L_x_90) ;  /* 0x000000f000027945 */ /* 0x000fe40003800200 */
[----:B------:R-:W-:Y:S01]  /*3a10*/  UISETP.NE.AND UP0, UPT, UR10, URZ, UPT ;  /* 0x000000ff0a00728c */ /* 0x000fe2000bf05270 */
[----:B-1----:R-:W-:-:S04]  /*3a20*/  FFMA R6, R3, -R8, 1 ;  /* 0x3f80000003067423 */ /* 0x002fc80000000808 */
[----:B------:R-:W-:Y:S01]  /*3a30*/  FFMA R3, R3, R6, R3 ;  /* 0x0000000603037223 */ /* 0x000fe20000000003 */
[----:B------:R-:W-:-:S05]  /*3a40*/  MOV R6, UR5 ;  /* 0x0000000500067c02 */ /* 0x000fca0008000f00 */
[----:B------:R-:W-:Y:S01]  /*3a50*/  IMAD.WIDE R6, R2, 0x4, R6 ;  /* 0x0000000402067825 */ /* 0x000fe200078e0206 */
[----:B--2---:R-:W1:Y:S03]  /*3a60*/  FCHK P0, R0, R8 ;  /* 0x0000000800007302 */ /* 0x004e660000000000 */
[----:B------:R-:W-:-:S04]  /*3a70*/  FFMA R9, R0, R3, RZ ;  /* 0x0000000300097223 */ /* 0x000fc800000000ff */
[----:B------:R-:W-:-:S04]  /*3a80*/  FFMA R10, R9, -R8, R0 ;  /* 0x80000008090a7223 */ /* 0x000fc80000000000 */
[----:B------:R-:W-:Y:S01]  /*3a90*/  FFMA R3, R3, R10, R9 ;  /* 0x0000000a03037223 */ /* 0x000fe20000000009 */
[----:B-1----:R-:W-:Y:S06]  /*3aa0*/  @!P0 BRA `(.L_x_91) ;  /* 0x0000000000108947 */ /* 0x002fec0003800000 */
[----:B------:R-:W-:Y:S02]  /*3ab0*/  MOV R3, R8 ;  /* 0x0000000800037202 */ /* 0x000fe40000000f00 */
[----:B0-----:R-:W-:-:S07]  /*3ac0*/  MOV R12, 0x3ae0 ;  /* 0x00003ae0000c7802 */ /* 0x001fce0000000f00 */
[----:B------:R-:W-:Y:S05]  /*3ad0*/  CALL.REL.NOINC `($__internal_4_$__cuda_sm3x_div_rn_noftz_f32_slowpath) ;  /* 0x0000002000947944 */ /* 0x000fea0003c00000 */
[----:B------:R-:W-:-:S07]  /*3ae0*/  MOV R3, R0 ;  /* 0x0000000000037202 */ /* 0x000fce0000000f00 */
.L_x_91:
[----:B------:R-:W-:Y:S05]  /*3af0*/  BSYNC.RECONVERGENT B2 ;  /* 0x0000000000027941 */ /* 0x000fea0003800200 */
.L_x_90:
[----:B------:R1:W-:Y:S04]  /*3b00*/  STG.E desc[UR12][R4.64+-0x10], R3 ;  /* 0xfffff00304007986 */ /* 0x0003e8000c10190c */
[----:B------:R-:W2:Y:S01]  /*3b10*/  LDG.E R11, desc[UR12][R6.64+-0x10] ;  /* 0xfffff00c060b7981 */ /* 0x000ea2000c1e1900 */
[----:B------:R-:W3:Y:S01]  /*3b20*/  MUFU.RCP R9, R8 ;  /* 0x0000000800097308 */ /* 0x000ee20000001000 */
[----:B------:R-:W-:Y:S01]  /*3b30*/  BSSY.RECONVERGENT B2, `(.L_x_92) ;  /* 0x000000d000027945 */ /* 0x000fe20003800200 */
[----:B---3--:R-:W-:-:S04]  /*3b40*/  FFMA R0, R9, -R8, 1 ;  /* 0x3f80000009007423 */ /* 0x008fc80000000808 */
[----:B------:R-:W-:Y:S02]  /*3b50*/  FFMA R0, R9, R0, R9 ;  /* 0x0000000009007223 */ /* 0x000fe40000000009 */
[----:B--2---:R-:W2:Y:S02]  /*3b60*/  FCHK P0, R11, R8 ;  /* 0x000000080b007302 */ /* 0x004ea40000000000 */
[----:B------:R-:W-:-:S04]  /*3b70*/  FFMA R9, R0, R11, RZ ;  /* 0x0000000b00097223 */ /* 0x000fc800000000ff */
[----:B------:R-:W-:-:S04]  /*3b80*/  FFMA R10, R9, -R8, R11 ;  /* 0x80000008090a7223 */ /* 0x000fc8000000000b */
[----:B------:R-:W-:Y:S01]  /*3b90*/  FFMA R9, R0, R10, R9 ;  /* 0x0000000a00097223 */ /* 0x000fe20000000009 */
[----:B-12---:R-:W-:Y:S06]  /*3ba0*/  @!P0 BRA `(.L_x_93) ;  /* 0x0000000000148947 */ /* 0x006fec0003800000 */
[----:B------:R-:W-:Y:S01]  /*3bb0*/  IMAD.MOV.U32 R0, RZ, RZ, R11 ;  /* 0x000000ffff007224 */ /* 0x000fe200078e000b */
[----:B------:R-:W-:Y:S02]  /*3bc0*/  MOV R3, R8 ;  /* 0x0000000800037202 */ /* 0x000fe40000000f00 */
[----:B0-----:R-:W-:-:S07]  /*3bd0*/  MOV R12, 0x3bf0 ;  /* 0x00003bf0000c7802 */ /* 0x001fce0000000f00 */
[----:B------:R-:W-:Y:S05]  /*3be0*/  CALL.REL.NOINC `($__internal_4_$__cuda_sm3x_div_rn_noftz_f32_slowpath) ;  /* 0x0000002000507944 */ /* 0x000fea0003c00000 */
[----:B------:R-:W-:-:S07]  /*3bf0*/  MOV R9, R0 ;  /* 0x0000000000097202 */ /* 0x000fce0000000f00 */
.L_x_93:
[----:B------:R-:W-:Y:S05]  /*3c00*/  BSYNC.RECONVERGENT B2 ;  /* 0x0000000000027941 */ /* 0x000fea0003800200 */
.L_x_92:
        /* <DEDUP_REMOVED lines=11> */
[----:B------:R-:W-:Y:S02]  /*3cc0*/  MOV R0, R11 ;  /* 0x0000000b00007202 */ /* 0x000fe40000000f00 */
[----:B------:R-:W-:Y:S02]  /*3cd0*/  MOV R3, R8 ;  /* 0x0000000800037202 */ /* 0x000fe40000000f00 */
[----:B0-----:R-:W-:-:S07]  /*3ce0*/  MOV R12, 0x3d00 ;  /* 0x00003d00000c7802 */ /* 0x001fce0000000f00 */
[----:B------:R-:W-:Y:S05]  /*3cf0*/  CALL.REL.NOINC `($__internal_4_$__cuda_sm3x_div_rn_noftz_f32_slowpath) ;  /* 0x00000020000c7944 */ /* 0x000fea0003c00000 */
[----:B------:R-:W-:-:S07]  /*3d00*/  MOV R3, R0 ;  /* 0x0000000000037202 */ /* 0x000fce0000000f00 */
.L_x_95:
[----:B------:R-:W-:Y:S05]  /*3d10*/  BSYNC.RECONVERGENT B2 ;  /* 0x0000000000027941 */ /* 0x000fea0003800200 */
.L_x_94:
        /* <DEDUP_REMOVED lines=16> */
.L_x_97:
[----:B------:R-:W-:Y:S05]  /*3e20*/  BSYNC.RECONVERGENT B2 ;  /* 0x0000000000027941 */ /* 0x000fea0003800200 */
.L_x_96:
        /* <DEDUP_REMOVED lines=15> */
[----:B------:R-:W-:-:S07]  /*3f20*/  IMAD.MOV.U32 R3, RZ, RZ, R0 ;  /* 0x000000ffff037224 */ /* 0x000fce00078e0000 */
.L_x_99:
[----:B------:R-:W-:Y:S05]  /*3f30*/  BSYNC.RECONVERGENT B2 ;  /* 0x0000000000027941 */ /* 0x000fea0003800200 */
.L_x_98:
        /* <DEDUP_REMOVED lines=16> */
.L_x_101:
[----:B------:R-:W-:Y:S05]  /*4040*/  BSYNC.RECONVERGENT B2 ;  /* 0x0000000000027941 */ /* 0x000fea0003800200 */
.L_x_100:
        /* <DEDUP_REMOVED lines=16> */
.L_x_103:
[----:B------:R-:W-:Y:S05]  /*4150*/  BSYNC.RECONVERGENT B2 ;  /* 0x0000000000027941 */ /* 0x000fea0003800200 */
.L_x_102:
        /* <DEDUP_REMOVED lines=16> */
.L_x_105:
[----:B------:R-:W-:Y:S05]  /*4260*/  BSYNC.RECONVERGENT B2 ;  /* 0x0000000000027941 */ /* 0x000fea0003800200 */
.L_x_104:
        /* <DEDUP_REMOVED lines=11> */
[----:B------:R-:W-:Y:S01]  /*4320*/  MOV R0, R11 ;  /* 0x0000000b00007202 */ /* 0x000fe20000000f00 */
[----:B------:R-:W-:Y:S01]  /*4330*/  IMAD.MOV.U32 R3, RZ, RZ, R8 ;  /* 0x000000ffff037224 */ /* 0x000fe200078e0008 */
[----:B0-----:R-:W-:-:S07]  /*4340*/  MOV R12, 0x4360 ;  /* 0x00004360000c7802 */ /* 0x001fce0000000f00 */
[----:B------:R-:W-:Y:S05]  /*4350*/  CALL.REL.NOINC `($__internal_4_$__cuda_sm3x_div_rn_noftz_f32_slowpath) ;  /* 0x0000001800747944 */ /* 0x000fea0003c00000 */
[----:B------:R-:W-:-:S07]  /*4360*/  MOV R3, R0 ;  /* 0x0000000000037202 */ /* 0x000fce0000000f00 */
.L_x_107:
[----:B------:R-:W-:Y:S05]  /*4370*/  BSYNC.RECONVERGENT B2 ;  /* 0x0000000000027941 */ /* 0x000fea0003800200 */
.L_x_106:
        /* <DEDUP_REMOVED lines=16> */
.L_x_109:
[----:B------:R-:W-:Y:S05]  /*4480*/  BSYNC.RECONVERGENT B2 ;  /* 0x0000000000027941 */ /* 0x000fea0003800200 */
.L_x_108:
        /* <DEDUP_REMOVED lines=16> */
.L_x_111:
[----:B------:R-:W-:Y:S05]  /*4590*/  BSYNC.RECONVERGENT B2 ;  /* 0x0000000000027941 */ /* 0x000fea0003800200 */
.L_x_110:
        /* <DEDUP_REMOVED lines=16> */
.L_x_113:
[----:B------:R-:W-:Y:S05]  /*46a0*/  BSYNC.RECONVERGENT B2 ;  /* 0x0000000000027941 */ /* 0x000fea0003800200 */
.L_x_112:
        /* <DEDUP_REMOVED lines=16> */
.L_x_115:
[----:B------:R-:W-:Y:S05]  /*47b0*/  BSYNC.RECONVERGENT B2 ;  /* 0x0000000000027941 */ /* 0x000fea0003800200 */
.L_x_114:
        /* <DEDUP_REMOVED lines=16> */
.L_x_117:
[----:B------:R-:W-:Y:S05]  /*48c0*/  BSYNC.RECONVERGENT B2 ;  /* 0x0000000000027941 */ /* 0x000fea0003800200 */
.L_x_116:
        /* <DEDUP_REMOVED lines=16> */
.L_x_119:
[----:B------:R-:W-:Y:S05]  /*49d0*/  BSYNC.RECONVERGENT B2 ;  /* 0x0000000000027941 */ /* 0x000fea0003800200 */
.L_x_118:
        /* <DEDUP_REMOVED lines=15> */
.L_x_121:
[----:B------:R-:W-:Y:S05]  /*4ad0*/  BSYNC.RECONVERGENT B2 ;  /* 0x0000000000027941 */ /* 0x000fea0003800200 */
.L_x_120:
[----:B------:R1:W-:Y:S01]  /*4ae0*/  STG.E desc[UR12][R6.64+0xc], R0 ;  /* 0x00000c0006007986 */ /* 0x0003e2000c10190c */
[----:B------:R-:W-:Y:S01]  /*4af0*/  VIADD R2, R2, 0x8 ;  /* 0x0000000802027836 */ /* 0x000fe20000000000 */
[----:B------:R-:W-:Y:S06]  /*4b00*/  BRA.U UP0, `(.L_x_122) ;  /* 0xffffffed00a07547 */ /* 0x000fec000b83ffff */
.L_x_89:
[----:B------:R-:W-:-:S13]  /*4b10*/  ISETP.NE.AND P0, PT, RZ, UR14, PT ;  /* 0x0000000eff007c0c */ /* 0x000fda000bf05270 */
[----:B------:R-:W-:Y:S05]  /*4b20*/  @!P0 EXIT ;  /* 0x000000000000894d */ /* 0x000fea0003800000 */
[----:B------:R-:W2:Y:S01]  /*4b30*/  LDCU UR5, c[0x0][0x3b0] ;  /* 0x00007600ff0577ac */ /* 0x000ea20008000800 */
[----:B------:R-:W-:Y:S02]  /*4b40*/  UISETP.GE.U32.AND UP0, UPT, UR14, 0x4, UPT ;  /* 0x000000040e00788c */ /* 0x000fe4000bf06070 */
[----:B--2---:R-:W-:-:S07]  /*4b50*/  ULOP3.LUT UR5, UR5, 0x3, URZ, 0xc0, !UPT ;  /* 0x0000000305057892 */ /* 0x004fce000f8ec0ff */
[----:B------:R-:W-:Y:S05]  /*4b60*/  BRA.U !UP0, `(.L_x_123) ;  /* 0x0000000908347547 */ /* 0x000fea000b800000 */
[----:B------:R-:W2:Y:S01]  /*4b70*/  LDC.64 R4, c[0x0][0x388] ;  /* 0x0000e200ff047b82 */ /* 0x000ea20000000a00 */
[----:B------:R-:W-:-:S05]  /*4b80*/  IADD3 R2, PT, PT, R17, UR4, RZ ;  /* 0x0000000411027c10 */ /* 0x000fca000fffe0ff */
[----:B--2---:R-:W-:-:S05]  /*4b90*/  IMAD.WIDE R4, R2, 0x4, R4 ;  /* 0x0000000402047825 */ /* 0x004fca00078e0204 */
[----:B-1---5:R-:W2:Y:S01]  /*4ba0*/  LDG.E R7, desc[UR12][R4.64] ;  /* 0x0000000c04077981 */ /* 0x022ea2000c1e1900 */
[----:B------:R-:W1:Y:S01]  /*4bb0*/  MUFU.RCP R3, R8 ;  /* 0x0000000800037308 */ /* 0x000e620000001000 */
[----:B------:R-:W-:Y:S01]  /*4bc0*/  BSSY.RECONVERGENT B2, `(.L_x_124) ;  /* 0x000000d000027945 */ /* 0x000fe20003800200 */
[----:B-1----:R-:W-:-:S04]  /*4bd0*/  FFMA R0, R3, -R8, 1 ;  /* 0x3f80000003007423 */ /* 0x002fc80000000808 */
[----:B------:R-:W-:Y:S02]  /*4be0*/  FFMA R0, R3, R0, R3 ;  /* 0x0000000003007223 */ /* 0x000fe40000000003 */
[----:B--2---:R-:W1:Y:S02]  /*4bf0*/  FCHK P0, R7, R8 ;  /* 0x0000000807007302 */ /* 0x004e640000000000 */
[----:B------:R-:W-:-:S04]  /*4c00*/  FFMA R3, R0, R7, RZ ;  /* 0x0000000700037223 */ /* 0x000fc800000000ff */
[----:B------:R-:W-:-:S04]  /*4c10*/  FFMA R6, R3, -R8, R7 ;  /* 0x8000000803067223 */ /* 0x000fc80000000007 */
[----:B------:R-:W-:Y:S01]  /*4c20*/  FFMA R3, R0, R6, R3 ;  /* 0x0000000600037223 */ /* 0x000fe20000000003 */
[----:B-1----:R-:W-:Y:S06]  /*4c30*/  @!P0 BRA `(.L_x_125) ;  /* 0x0000000000148947 */ /* 0x002fec0003800000 */
[----:B------:R-:W-:Y:S02]  /*4c40*/  MOV R0, R7 ;  /* 0x0000000700007202 */ /* 0x000fe40000000f00 */
[----:B------:R-:W-:Y:S02]  /*4c50*/  MOV R3, R8 ;  /* 0x0000000800037202 */ /* 0x000fe40000000f00 */
[----:B0-----:R-:W-:-:S07]  /*4c60*/  MOV R12, 0x4c80 ;  /* 0x00004c80000c7802 */ /* 0x001fce0000000f00 */
[----:B------:R-:W-:Y:S05]  /*4c70*/  CALL.REL.NOINC `($__internal_4_$__cuda_sm3x_div_rn_noftz_f32_slowpath) ;  /* 0x00000010002c7944 */ /* 0x000fea0003c00000 */
[----:B------:R-:W-:-:S07]  /*4c80*/  MOV R3, R0 ;  /* 0x0000000000037202 */ /* 0x000fce0000000f00 */
.L_x_125:
[----:B------:R-:W-:Y:S05]  /*4c90*/  BSYNC.RECONVERGENT B2 ;  /* 0x0000000000027941 */ /* 0x000fea0003800200 */
.L_x_124:
[----:B------:R-:W1:Y:S01]  /*4ca0*/  LDC.64 R6, c[0x0][0x390] ;  /* 0x0000e400ff067b82 */ /* 0x000e620000000a00 */
[----:B------:R2:W-:Y:S01]  /*4cb0*/  STG.E desc[UR12][R4.64], R3 ;  /* 0x0000000304007986 */ /* 0x0005e2000c10190c */
[----:B-1----:R-:W-:-:S05]  /*4cc0*/  IMAD.WIDE R6, R2, 0x4, R6 ;  /* 0x0000000402067825 */ /* 0x002fca00078e0206 */
[----:B------:R-:W3:Y:S01]  /*4cd0*/  LDG.E R10, desc[UR12][R6.64] ;  /* 0x0000000c060a7981 */ /* 0x000ee2000c1e1900 */
[----:B------:R-:W1:Y:S01]  /*4ce0*/  MUFU.RCP R9, R8 ;  /* 0x0000000800097308 */ /* 0x000e620000001000 */
[----:B------:R-:W-:Y:S01]  /*4cf0*/  BSSY.RECONVERGENT B2, `(.L_x_126) ;  /* 0x000000d000027945 */ /* 0x000fe20003800200 */
[----:B-1----:R-:W-:-:S04]  /*4d00*/  FFMA R0, R9, -R8, 1 ;  /* 0x3f80000009007423 */ /* 0x002fc80000000808 */
[----:B------:R-:W-:Y:S02]  /*4d10*/  FFMA R0, R9, R0, R9 ;  /* 0x0000000009007223 */ /* 0x000fe40000000009 */
[----:B---3--:R-:W1:Y:S02]  /*4d20*/  FCHK P0, R10, R8 ;  /* 0x000000080a007302 */ /* 0x008e640000000000 */
        /* <DEDUP_REMOVED lines=9> */
.L_x_127:
[----:B------:R-:W-:Y:S05]  /*4dc0*/  BSYNC.RECONVERGENT B2 ;  /* 0x0000000000027941 */ /* 0x000fea0003800200 */
.L_x_126:
        /* <DEDUP_REMOVED lines=16> */
.L_x_129:
[----:B------:R-:W-:Y:S05]  /*4ed0*/  BSYNC.RECONVERGENT B2 ;  /* 0x0000000000027941 */ /* 0x000fea0003800200 */
.L_x_128:
        /* <DEDUP_REMOVED lines=16> */
.L_x_131:
[----:B------:R-:W-:Y:S05]  /*4fe0*/  BSYNC.RECONVERGENT B2 ;  /* 0x0000000000027941 */ /* 0x000fea0003800200 */
.L_x_130:
        /* <DEDUP_REMOVED lines=16> */
.L_x_133:
[----:B------:R-:W-:Y:S05]  /*50f0*/  BSYNC.RECONVERGENT B2 ;  /* 0x0000000000027941 */ /* 0x000fea0003800200 */
.L_x_132:
        /* <DEDUP_REMOVED lines=16> */
.L_x_135:
[----:B------:R-:W-:Y:S05]  /*5200*/  BSYNC.RECONVERGENT B2 ;  /* 0x0000000000027941 */ /* 0x000fea0003800200 */
.L_x_134:
        /* <DEDUP_REMOVED lines=16> */
.L_x_137:
[----:B------:R-:W-:Y:S05]  /*5310*/  BSYNC.RECONVERGENT B2 ;  /* 0x0000000000027941 */ /* 0x000fea0003800200 */
.L_x_136:
        /* <DEDUP_REMOVED lines=15> */
.L_x_139:
[----:B------:R-:W-:Y:S05]  /*5410*/  BSYNC.RECONVERGENT B2 ;  /* 0x0000000000027941 */ /* 0x000fea0003800200 */
.L_x_138:
[----:B------:R2:W-:Y:S01]  /*5420*/  STG.E desc[UR12][R6.64+0xc], R0 ;  /* 0x00000c0006007986 */ /* 0x0005e2000c10190c */
[----:B------:R-:W-:-:S12]  /*5430*/  UIADD3 UR4, UPT, UPT, UR4, 0x4, URZ ;  /* 0x0000000404047890 */ /* 0x000fd8000fffe0ff */
.L_x_123:
[----:B------:R-:W-:-:S13]  /*5440*/  ISETP.NE.AND P0, PT, RZ, UR5, PT ;  /* 0x00000005ff007c0c */ /* 0x000fda000bf05270 */
[----:B------:R-:W-:Y:S05]  /*5450*/  @!P0 EXIT ;  /* 0x000000000000894d */ /* 0x000fea0003800000 */
[----:B------:R-:W-:-:S09]  /*5460*/  UISETP.NE.AND UP0, UPT, UR5, 0x1, UPT ;  /* 0x000000010500788c */ /* 0x000fd2000bf05270 */
[----:B------:R-:W-:Y:S05]  /*5470*/  BRA.U !UP0, `(.L_x_140) ;  /* 0x0000000508247547 */ /* 0x000fea000b800000 */
[----:B------:R-:W3:Y:S01]  /*5480*/  LDC.64 R4, c[0x0][0x388] ;  /* 0x0000e200ff047b82 */ /* 0x000ee20000000a00 */
[----:B------:R-:W-:-:S05]  /*5490*/  IADD3 R2, PT, PT, R17, UR4, RZ ;  /* 0x0000000411027c10 */ /* 0x000fca000fffe0ff */
[----:B---3--:R-:W-:-:S05]  /*54a0*/  IMAD.WIDE R4, R2, 0x4, R4 ;  /* 0x0000000402047825 */ /* 0x008fca00078e0204 */
[----:B-12--5:R-:W2:Y:S01]  /*54b0*/  LDG.E R7, desc[UR12][R4.64] ;  /* 0x0000000c04077981 */ /* 0x026ea2000c1e1900 */
        /* <DEDUP_REMOVED lines=14> */
.L_x_142:
[----:B------:R-:W-:Y:S05]  /*55a0*/  BSYNC.RECONVERGENT B2 ;  /* 0x0000000000027941 */ /* 0x000fea0003800200 */
.L_x_141:
        /* <DEDUP_REMOVED lines=18> */
.L_x_144:
[----:B------:R-:W-:Y:S05]  /*56d0*/  BSYNC.RECONVERGENT B2 ;  /* 0x0000000000027941 */ /* 0x000fea0003800200 */
.L_x_143:
        /* <DEDUP_REMOVED lines=16> */
.L_x_146:
[----:B------:R-:W-:Y:S05]  /*57e0*/  BSYNC.RECONVERGENT B2 ;  /* 0x0000000000027941 */ /* 0x000fea0003800200 */
.L_x_145:
        /* <DEDUP_REMOVED lines=15> */
.L_x_148:
[----:B------:R-:W-:Y:S05]  /*58e0*/  BSYNC.RECONVERGENT B2 ;  /* 0x0000000000027941 */ /* 0x000fea0003800200 */
.L_x_147:
[----:B------:R3:W-:Y:S01]  /*58f0*/  STG.E desc[UR12][R6.64+0x4], R0 ;  /* 0x0000040006007986 */ /* 0x0007e2000c10190c */
[----:B------:R-:W-:-:S12]  /*5900*/  UIADD3 UR4, UPT, UPT, UR4, 0x2, URZ ;  /* 0x0000000204047890 */ /* 0x000fd8000fffe0ff */
.L_x_140:
[----:B-123--:R-:W1:Y:S02]  /*5910*/  LDC R0, c[0x0][0x3b0] ;  /* 0x0000ec00ff007b82 */ /* 0x00ee640000000800 */
[----:B-1----:R-:W-:-:S04]  /*5920*/  LOP3.LUT R0, R0, 0x1, RZ, 0xc0, !PT ;  /* 0x0000000100007812 */ /* 0x002fc800078ec0ff */
[----:B------:R-:W-:-:S13]  /*5930*/  ISETP.NE.U32.AND P0, PT, R0, 0x1, PT ;  /* 0x000000010000780c */ /* 0x000fda0003f05070 */
[----:B------:R-:W-:Y:S05]  /*5940*/  @P0 EXIT ;  /* 0x000000000000094d */ /* 0x000fea0003800000 */
[----:B------:R-:W1:Y:S01]  /*5950*/  LDC.64 R4, c[0x0][0x388] ;  /* 0x0000e200ff047b82 */ /* 0x000e620000000a00 */
[----:B------:R-:W-:-:S05]  /*5960*/  IADD3 R17, PT, PT, R17, UR4, RZ ;  /* 0x0000000411117c10 */ /* 0x000fca000fffe0ff */
[----:B-1----:R-:W-:-:S05]  /*5970*/  IMAD.WIDE R4, R17, 0x4, R4 ;  /* 0x0000000411047825 */ /* 0x002fca00078e0204 */
[----:B------:R-:W2:Y:S01]  /*5980*/  LDG.E R6, desc[UR12][R4.64] ;  /* 0x0000000c04067981 */ /* 0x000ea2000c1e1900 */
        /* <DEDUP_REMOVED lines=12> */
[----:B-----5:R-:W-:Y:S05]  /*5a50*/  CALL.REL.NOINC `($__internal_4_$__cuda_sm3x_div_rn_noftz_f32_slowpath) ;  /* 0x0000000000b47944 */ /* 0x020fea0003c00000 */
[----:B------:R-:W-:-:S07]  /*5a60*/  MOV R3, R0 ;  /* 0x0000000000037202 */ /* 0x000fce0000000f00 */
.L_x_150:
[----:B------:R-:W-:Y:S05]  /*5a70*/  BSYNC.RECONVERGENT B2 ;  /* 0x0000000000027941 */ /* 0x000fea0003800200 */
.L_x_149:
[----:B-----5:R-:W1:Y:S01]  /*5a80*/  LDC.64 R6, c[0x0][0x390] ;  /* 0x0000e400ff067b82 */ /* 0x020e620000000a00 */
        /* <DEDUP_REMOVED lines=16> */
.L_x_152:
[----:B------:R-:W-:Y:S05]  /*5b90*/  BSYNC.RECONVERGENT B2 ;  /* 0x0000000000027941 */ /* 0x000fea0003800200 */
.L_x_151:
[----:B------:R-:W-:Y:S01]  /*5ba0*/  STG.E desc[UR12][R6.64], R0 ;  /* 0x0000000006007986 */ /* 0x000fe2000c10190c */
[----:B------:R-:W-:Y:S05]  /*5bb0*/  EXIT ;  /* 0x000000000000794d */ /* 0x000fea0003800000 */
        .weak           $__internal_3_$__cuda_sm20_sqrt_rn_f32_slowpath
        .type           $__internal_3_$__cuda_sm20_sqrt_rn_f32_slowpath,@function
        .size           $__internal_3_$__cuda_sm20_sqrt_rn_f32_slowpath,($__internal_4_$__cuda_sm3x_div_rn_noftz_f32_slowpath - $__internal_3_$__cuda_sm20_sqrt_rn_f32_slowpath)
$__internal_3_$__cuda_sm20_sqrt_rn_f32_slowpath:
        /* <DEDUP_REMOVED lines=10> */
[----:B------:R-:W-:-:S04]  /*5c60*/  @P1 FFMA R3, R0, 1.84467440737095516160e+19, RZ ;  /* 0x5f80000000031823 */ /* 0x000fc800000000ff */
[----:B------:R-:W0:Y:S02]  /*5c70*/  @P1 MUFU.RSQ R2, R3 ;  /* 0x0000000300021308 */ /* 0x000e240000001400 */
[----:B0-----:R-:W-:Y:S01]  /*5c80*/  @P1 FMUL.FTZ R4, R3, R2 ;  /* 0x0000000203041220 */ /* 0x001fe20000410000 */
[----:B------:R-:W-:Y:S01]  /*5c90*/  @P1 FMUL.FTZ R6, R2, 0.5 ;  /* 0x3f00000002061820 */ /* 0x000fe20000410000 */
[----:B------:R-:W-:Y:S02]  /*5ca0*/  @!P1 MOV R2, R0 ;  /* 0x0000000000029202 */ /* 0x000fe40000000f00 */
[----:B------:R-:W-:-:S04]  /*5cb0*/  @P1 FADD.FTZ R5, -R4, -RZ ;  /* 0x800000ff04051221 */ /* 0x000fc80000010100 */
[----:B------:R-:W-:-:S04]  /*5cc0*/  @P1 FFMA R5, R4, R5, R3 ;  /* 0x0000000504051223 */ /* 0x000fc80000000003 */
[----:B------:R-:W-:-:S04]  /*5cd0*/  @P1 FFMA R5, R5, R6, R4 ;  /* 0x0000000605051223 */ /* 0x000fc80000000004 */
[----:B------:R-:W-:-:S07]  /*5ce0*/  @P1 FMUL.FTZ R2, R5, 2.3283064365386962891e-10 ;  /* 0x2f80000005021820 */ /* 0x000fce0000410000 */
.L_x_153:
[----:B------:R-:W-:Y:S01]  /*5cf0*/  HFMA2 R3, -RZ, RZ, 0, 0 ;  /* 0x00000000ff037431 */ /* 0x000fe200000001ff */
[----:B------:R-:W-:Y:S02]  /*5d00*/  MOV R8, R2 ;  /* 0x0000000200087202 */ /* 0x000fe40000000f00 */
[----:B------:R-:W-:-:S04]  /*5d10*/  MOV R2, R7 ;  /* 0x0000000700027202 */ /* 0x000fc80000000f00 */
[----:B------:R-:W-:Y:S05]  /*5d20*/  RET.REL.NODEC R2 `(quantum_evolve_complex_kernel) ;  /* 0xffffffa002b47950 */ /* 0x000fea0003c3ffff */
        .weak           $__internal_4_$__cuda_sm3x_div_rn_noftz_f32_slowpath
        .type           $__internal_4_$__cuda_sm3x_div_rn_noftz_f32_slowpath,@function
        .size           $__internal_4_$__cuda_sm3x_div_rn_noftz_f32_slowpath,(.L_x_359 - $__internal_4_$__cuda_sm3x_div_rn_noftz_f32_slowpath)
$__internal_4_$__cuda_sm3x_div_rn_noftz_f32_slowpath:
        /* <DEDUP_REMOVED lines=27> */
[----:B------:R-:W-:Y:S02]  /*5ee0*/  IADD3 R13, PT, PT, R19, -0x1, RZ ;  /* 0xffffffff130d7810 */ /* 0x000fe40007ffe0ff */
[----:B------:R-:W-:Y:S02]  /*5ef0*/  ISETP.GE.AND P1, PT, R20, RZ, PT ;  /* 0x000000ff1400720c */ /* 0x000fe40003f26270 */
[----:B------:R-:W-:-:S11]  /*5f00*/  ISETP.GE.AND P0, PT, R13, RZ, PT ;  /* 0x000000ff0d00720c */ /* 0x000fd60003f06270 */
[----:B------:R-:W-:Y:S02]  /*5f10*/  @!P1 FFMA R3, R3, 1.84467440737095516160e+19, RZ ;  /* 0x5f80000003039823 */ /* 0x000fe400000000ff */
[----:B------:R-:W-:Y:S01]  /*5f20*/  @P0 MOV R13, RZ ;  /* 0x000000ff000d0202 */ /* 0x000fe20000000f00 */
[----:B------:R-:W-:Y:S01]  /*5f30*/  @!P0 FFMA R0, R0, 1.84467440737095516160e+19, RZ ;  /* 0x5f80000000008823 */ /* 0x000fe200000000ff */
[----:B------:R-:W-:-:S05]  /*5f40*/  @!P0 MOV R13, 0xffffffc0 ;  /* 0xffffffc0000d8802 */ /* 0x000fca0000000f00 */
[----:B------:R-:W-:-:S07]  /*5f50*/  @!P1 VIADD R13, R13, 0x40 ;  /* 0x000000400d0d9836 */ /* 0x000fce0000000000 */
.L_x_155:
[----:B------:R-:W-:Y:S01]  /*5f60*/  LEA R20, R9, 0xc0800000, 0x17 ;  /* 0xc080000009147811 */ /* 0x000fe200078eb8ff */
[----:B------:R-:W-:Y:S01]  /*5f70*/  BSSY.RECONVERGENT B1, `(.L_x_160) ;  /* 0x0000036000017945 */ /* 0x000fe20003800200 */
[----:B------:R-:W-:Y:S02]  /*5f80*/  IADD3 R19, PT, PT, R19, -0x7f, RZ ;  /* 0xffffff8113137810 */ /* 0x000fe40007ffe0ff */
[----:B------:R-:W-:-:S03]  /*5f90*/  IADD3 R23, PT, PT, -R20, R3, RZ ;  /* 0x0000000314177210 */ /* 0x000fc60007ffe1ff */
[----:B------:R-:W-:Y:S01]  /*5fa0*/  IMAD R0, R19, -0x800000, R0 ;  /* 0xff80000013007824 */ /* 0x000fe200078e0200 */
[----:B------:R-:W0:Y:S01]  /*5fb0*/  MUFU.RCP R20, R23 ;  /* 0x0000001700147308 */ /* 0x000e220000001000 */
[----:B------:R-:W-:-:S04]  /*5fc0*/  FADD.FTZ R3, -R23, -RZ ;  /* 0x800000ff17037221 */ /* 0x000fc80000010100 */
[----:B0-----:R-:W-:-:S04]  /*5fd0*/  FFMA R21, R20, R3, 1 ;  /* 0x3f80000014157423 */ /* 0x001fc80000000003 */
[----:B------:R-:W-:-:S04]  /*5fe0*/  FFMA R21, R20, R21, R20 ;  /* 0x0000001514157223 */ /* 0x000fc80000000014 */
[----:B------:R-:W-:-:S04]  /*5ff0*/  FFMA R20, R0, R21, RZ ;  /* 0x0000001500147223 */ /* 0x000fc800000000ff */
[----:B------:R-:W-:-:S04]  /*6000*/  FFMA R22, R3, R20, R0 ;  /* 0x0000001403167223 */ /* 0x000fc80000000000 */
[----:B------:R-:W-:Y:S01]  /*6010*/  FFMA R22, R21, R22, R20 ;  /* 0x0000001615167223 */ /* 0x000fe20000000014 */
[----:B------:R-:W-:-:S03]  /*6020*/  IADD3 R20, PT, PT, R19, 0x7f, -R9 ;  /* 0x0000007f13147810 */ /* 0x000fc60007ffe809 */
[----:B------:R-:W-:Y:S01]  /*6030*/  FFMA R3, R3, R22, R0 ;  /* 0x0000001603037223 */ /* 0x000fe20000000000 */
[----:B------:R-:W-:-:S03]  /*6040*/  IADD3 R13, PT, PT, R20, R13, RZ ;  /* 0x0000000d140d7210 */ /* 0x000fc60007ffe0ff */
        /* <DEDUP_REMOVED lines=14> */
[CCC-:B------:R-:W-:Y:S01]  /*6130*/  FFMA.RZ R13, R21.reuse, R3.reuse, R22.reuse ;  /* 0x00000003150d7223 */ /* 0x1c0fe2000000c016 */
[CCC-:B------:R-:W-:Y:S01]  /*6140*/  FFMA.RP R19, R21.reuse, R3.reuse, R22.reuse ;  /* 0x0000000315137223 */ /* 0x1c0fe20000008016 */
[----:B------:R-:W-:Y:S01]  /*6150*/  FFMA.RM R22, R21, R3, R22 ;  /* 0x0000000315167223 */ /* 0x000fe20000004016 */
[----:B------:R-:W-:Y:S02]  /*6160*/  IADD3 R3, PT, PT, R9, 0x20, RZ ;  /* 0x0000002009037810 */ /* 0x000fe40007ffe0ff */
[----:B------:R-:W-:Y:S02]  /*6170*/  LOP3.LUT R13, R13, 0x7fffff, RZ, 0xc0, !PT ;  /* 0x007fffff0d0d7812 */ /* 0x000fe400078ec0ff */
[----:B------:R-:W-:Y:S02]  /*6180*/  ISETP.NE.AND P2, PT, R9, RZ, PT ;  /* 0x000000ff0900720c */ /* 0x000fe40003f45270 */
[----:B------:R-:W-:Y:S02]  /*6190*/  LOP3.LUT R20, R13, 0x800000, RZ, 0xfc, !PT ;  /* 0x008000000d147812 */ /* 0x000fe400078efcff */
[----:B------:R-:W-:-:S02]  /*61a0*/  ISETP.NE.AND P1, PT, R9, RZ, PT ;  /* 0x000000ff0900720c */ /* 0x000fc40003f25270 */
        /* <DEDUP_REMOVED lines=14> */
.L_x_162:
[----:B------:R-:W-:-:S04]  /*6290*/  LOP3.LUT R0, R0, 0x80000000, RZ, 0xc0, !PT ;  /* 0x8000000000007812 */ /* 0x000fc800078ec0ff */
[----:B------:R-:W-:Y:S01]  /*62a0*/  LOP3.LUT R0, R0, 0x7f800000, RZ, 0xfc, !PT ;  /* 0x7f80000000007812 */ /* 0x000fe200078efcff */
[----:B------:R-:W-:Y:S06]  /*62b0*/  BRA `(.L_x_163) ;  /* 0x0000000000047947 */ /* 0x000fec0003800000 */
.L_x_161:
[----:B------:R-:W-:-:S07]  /*62c0*/  LEA R0, R13, R0, 0x17 ;  /* 0x000000000d007211 */ /* 0x000fce00078eb8ff */
.L_x_163:
[----:B------:R-:W-:Y:S05]  /*62d0*/  BSYNC.RECONVERGENT B1 ;  /* 0x0000000000017941 */ /* 0x000fea0003800200 */
.L_x_160:
[----:B------:R-:W-:Y:S05]  /*62e0*/  BRA `(.L_x_164) ;  /* 0x0000000000207947 */ /* 0x000fea0003800000 */
.L_x_159:
[----:B------:R-:W-:-:S04]  /*62f0*/  LOP3.LUT R0, R3, 0x80000000, R0, 0x48, !PT ;  /* 0x8000000003007812 */ /* 0x000fc800078e4800 */
[----:B------:R-:W-:Y:S01]  /*6300*/  LOP3.LUT R0, R0, 0x7f800000, RZ, 0xfc, !PT ;  /* 0x7f80000000007812 */ /* 0x000fe200078efcff */
[----:B------:R-:W-:Y:S06]  /*6310*/  BRA `(.L_x_164) ;  /* 0x0000000000147947 */ /* 0x000fec0003800000 */
.L_x_158:
[----:B------:R-:W-:Y:S01]  /*6320*/  LOP3.LUT R0, R3, 0x80000000, R0, 0x48, !PT ;  /* 0x8000000003007812 */ /* 0x000fe200078e4800 */
[----:B------:R-:W-:Y:S06]  /*6330*/  BRA `(.L_x_164) ;  /* 0x00000000000c7947 */ /* 0x000fec0003800000 */
.L_x_157:
[----:B------:R-:W0:Y:S01]  /*6340*/  MUFU.RSQ R0, -QNAN ;  /* 0xffc0000000007908 */ /* 0x000e220000001400 */
[----:B------:R-:W-:Y:S05]  /*6350*/  BRA `(.L_x_164) ;  /* 0x0000000000047947 */ /* 0x000fea0003800000 */
.L_x_156:
[----:B------:R-:W-:-:S07]  /*6360*/  FADD.FTZ R0, R0, R3 ;  /* 0x0000000300007221 */ /* 0x000fce0000010000 */
.L_x_164:
[----:B------:R-:W-:Y:S05]  /*6370*/  BSYNC.RECONVERGENT B0 ;  /* 0x0000000000007941 */ /* 0x000fea0003800200 */
.L_x_154:
[----:B------:R-:W-:-:S04]  /*6380*/  HFMA2 R13, -RZ, RZ, 0, 0 ;  /* 0x00000000ff0d7431 */ /* 0x000fc800000001ff */
[----:B0-----:R-:W-:Y:S05]  /*6390*/  RET.REL.NODEC R12 `(quantum_evolve_complex_kernel) ;  /* 0xffffff9c0c187950 */ /* 0x001fea0003c3ffff */
.L_x_165:
        /* <DEDUP_REMOVED lines=14> */
.L_x_359:


//--------------------- .text.init_amplitudes_kernel --------------------------
	.section	.text.init_amplitudes_kernel,"ax",@progbits
	.align	128
        .global         init_amplitudes_kernel
        .type           init_amplitudes_kernel,@function
        .size           init_amplitudes_kernel,(.L_x_361 - init_amplitudes_kernel)
        .other          init_amplitudes_kernel,@"STO_CUDA_ENTRY STV_DEFAULT"
init_amplitudes_kernel:
.text.init_amplitudes_kernel:
        /* <DEDUP_REMOVED lines=9> */
[----:B------:R-:W-:-:S04]  /*0090*/  I2FP.F32.S32 R0, UR5 ;  /* 0x0000000500007c45 */ /* 0x000fc80008201400 */
[----:B------:R0:W1:Y:S01]  /*00a0*/  MUFU.RSQ R3, R0 ;  /* 0x0000000000037308 */ /* 0x0000620000001400 */
[----:B------:R-:W-:-:S05]  /*00b0*/  VIADD R4, R0, 0xf3000000 ;  /* 0xf300000000047836 */ /* 0x000fca0000000000 */
[----:B------:R-:W-:-:S13]  /*00c0*/  ISETP.GT.U32.AND P0, PT, R4, 0x727fffff, PT ;  /* 0x727fffff0400780c */ /* 0x000fda0003f04070 */
[----:B01----:R-:W-:Y:S05]  /*00d0*/  @!P0 BRA `(.L_x_166) ;  /* 0x0000000000108947 */ /* 0x003fea0003800000 */
[----:B------:R-:W-:-:S07]  /*00e0*/  MOV R6, 0x100 ;  /* 0x0000010000067802 */ /* 0x000fce0000000f00 */
[----:B------:R-:W-:Y:S05]  /*00f0*/  CALL.REL.NOINC `($__internal_6_$__cuda_sm20_sqrt_rn_f32_slowpath) ;  /* 0x0000000400287944 */ /* 0x000fea0003c00000 */
[----:B------:R-:W-:Y:S01]  /*0100*/  IMAD.MOV.U32 R0, RZ, RZ, R3 ;  /* 0x000000ffff007224 */ /* 0x000fe200078e0003 */
[----:B------:R-:W-:Y:S06]  /*0110*/  BRA `(.L_x_167) ;  /* 0x0000000000107947 */ /* 0x000fec0003800000 */
.L_x_166:
[----:B------:R-:W-:Y:S01]  /*0120*/  FMUL.FTZ R5, R0, R3 ;  /* 0x0000000300057220 */ /* 0x000fe20000410000 */
[----:B------:R-:W-:-:S03]  /*0130*/  FMUL.FTZ R3, R3, 0.5 ;  /* 0x3f00000003037820 */ /* 0x000fc60000410000 */
[----:B------:R-:W-:-:S04]  /*0140*/  FFMA R0, -R5, R5, R0 ;  /* 0x0000000505007223 */ /* 0x000fc80000000100 */
[----:B------:R-:W-:-:S07]  /*0150*/  FFMA R0, R0, R3, R5 ;  /* 0x0000000300007223 */ /* 0x000fce0000000005 */
.L_x_167:
[----:B------:R-:W-:Y:S01]  /*0160*/  IADD3 R3, PT, PT, R0, 0x1800000, RZ ;  /* 0x0180000000037810 */ /* 0x000fe20007ffe0ff */
[----:B------:R-:W0:Y:S03]  /*0170*/  LDCU.64 UR4, c[0x0][0x358] ;  /* 0x00006b00ff0477ac */ /* 0x000e260008000a00 */
[----:B------:R-:W-:-:S04]  /*0180*/  LOP3.LUT R3, R3, 0x7f800000, RZ, 0xc0, !PT ;  /* 0x7f80000003037812 */ /* 0x000fc800078ec0ff */
[----:B------:R-:W-:-:S13]  /*0190*/  ISETP.GT.U32.AND P0, PT, R3, 0x1ffffff, PT ;  /* 0x01ffffff0300780c */ /* 0x000fda0003f04070 */
[----:B0-----:R-:W-:Y:S05]  /*01a0*/  @P0 BRA `(.L_x_168) ;  /* 0x0000000000100947 */ /* 0x001fea0003800000 */
[----:B------:R-:W-:-:S07]  /*01b0*/  MOV R4, 0x1d0 ;  /* 0x000001d000047802 */ /* 0x000fce0000000f00 */
[----:B------:R-:W-:Y:S05]  /*01c0*/  CALL.REL.NOINC `($__internal_5_$__cuda_sm20_rcp_rn_f32_slowpath) ;  /* 0x0000000000287944 */ /* 0x000fea0003c00000 */
[----:B------:R-:W-:Y:S01]  /*01d0*/  IMAD.MOV.U32 R7, RZ, RZ, R3 ;  /* 0x000000ffff077224 */ /* 0x000fe200078e0003 */
[----:B------:R-:W-:Y:S06]  /*01e0*/  BRA `(.L_x_169) ;  /* 0x0000000000107947 */ /* 0x000fec0003800000 */
.L_x_168:
[----:B------:R-:W0:Y:S02]  /*01f0*/  MUFU.RCP R7, R0 ;  /* 0x0000000000077308 */ /* 0x000e240000001000 */
[----:B0-----:R-:W-:-:S04]  /*0200*/  FFMA R3, R7, R0, -1 ;  /* 0xbf80000007037423 */ /* 0x001fc80000000000 */
[----:B------:R-:W-:-:S04]  /*0210*/  FADD.FTZ R4, -R3, -RZ ;  /* 0x800000ff03047221 */ /* 0x000fc80000010100 */
[----:B------:R-:W-:-:S07]  /*0220*/  FFMA R7, R7, R4, R7 ;  /* 0x0000000407077223 */ /* 0x000fce0000000007 */
.L_x_169:
[----:B------:R-:W0:Y:S02]  /*0230*/  LDC.64 R4, c[0x0][0x380] ;  /* 0x0000e000ff047b82 */ /* 0x000e240000000a00 */
[----:B0-----:R-:W-:-:S05]  /*0240*/  IMAD.WIDE R2, R2, 0x4, R4 ;  /* 0x0000000402027825 */ /* 0x001fca00078e0204 */
[----:B------:R-:W-:Y:S01]  /*0250*/  STG.E desc[UR4][R2.64], R7 ;  /* 0x0000000702007986 */ /* 0x000fe2000c101904 */
[----:B------:R-:W-:Y:S05]  /*0260*/  EXIT ;  /* 0x000000000000794d */ /* 0x000fea0003800000 */
        .weak           $__internal_5_$__cuda_sm20_rcp_rn_f32_slowpath
        .type           $__internal_5_$__cuda_sm20_rcp_rn_f32_slowpath,@function
        .size           $__internal_5_$__cuda_sm20_rcp_rn_f32_slowpath,($__internal_6_$__cuda_sm20_sqrt_rn_f32_slowpath - $__internal_5_$__cuda_sm20_rcp_rn_f32_slowpath)
$__internal_5_$__cuda_sm20_rcp_rn_f32_slowpath:
[----:B------:R-:W-:-:S05]  /*0270*/  IMAD.SHL.U32 R3, R0, 0x2, RZ ;  /* 0x0000000200037824 */ /* 0x000fca00078e00ff */
[----:B------:R-:W-:-:S04]  /*0280*/  SHF.R.U32.HI R9, RZ, 0x18, R3 ;  /* 0x00000018ff097819 */ /* 0x000fc80000011603 */
[----:B------:R-:W-:-:S13]  /*0290*/  ISETP.NE.U32.AND P0, PT, R9, RZ, PT ;  /* 0x000000ff0900720c */ /* 0x000fda0003f05070 */
[----:B------:R-:W-:Y:S05]  /*02a0*/  @P0 BRA `(.L_x_170) ;  /* 0x00000000002c0947 */ /* 0x000fea0003800000 */
[----:B------:R-:W-:-:S04]  /*02b0*/  SHF.L.U32 R3, R0, 0x1, RZ ;  /* 0x0000000100037819 */ /* 0x000fc800000006ff */
        /* <DEDUP_REMOVED lines=10> */
.L_x_170:
[----:B------:R-:W-:-:S05]  /*0360*/  VIADD R11, R9, 0xffffff03 ;  /* 0xffffff03090b7836 */ /* 0x000fca0000000000 */
        /* <DEDUP_REMOVED lines=18> */
[----:B------:R-:W-:Y:S01]  /*0490*/  LOP3.LUT P1, RZ, R6, R11, R5, 0xf8, !PT ;  /* 0x0000000b06ff7212 */ /* 0x000fe2000782f805 */
[----:B------:R-:W-:Y:S01]  /*04a0*/  VIADD R6, R9, 0xffffff04 ;  /* 0xffffff0409067836 */ /* 0x000fe20000000000 */
[C---:B------:R-:W-:Y:S02]  /*04b0*/  LOP3.LUT P0, RZ, R8.reuse, 0x1, RZ, 0xc0, !PT ;  /* 0x0000000108ff7812 */ /* 0x040fe4000780c0ff */
[----:B------:R-:W-:-:S04]  /*04c0*/  LOP3.LUT P2, RZ, R8, 0x2, RZ, 0xc0, !PT ;  /* 0x0000000208ff7812 */ /* 0x000fc8000784c0ff */
[----:B------:R-:W-:Y:S02]  /*04d0*/  PLOP3.LUT P0, PT, P0, P1, P2, 0xe0, 0x0 ;  /* 0x000000000000781c */ /* 0x000fe40000703c20 */
[----:B------:R-:W-:Y:S02]  /*04e0*/  LOP3.LUT P1, RZ, R0, 0x7fffff, RZ, 0xc0, !PT ;  /* 0x007fffff00ff7812 */ /* 0x000fe4000782c0ff */
[----:B------:R-:W-:-:S05]  /*04f0*/  SEL R3, RZ, 0x1, !P0 ;  /* 0x00000001ff037807 */ /* 0x000fca0004000000 */
[----:B------:R-:W-:-:S05]  /*0500*/  IMAD.MOV R3, RZ, RZ, -R3 ;  /* 0x000000ffff037224 */ /* 0x000fca00078e0a03 */
[----:B------:R-:W-:Y:S02]  /*0510*/  ISETP.GE.AND P0, PT, R3, RZ, PT ;  /* 0x000000ff0300720c */ /* 0x000fe40003f06270 */
[----:B------:R-:W-:-:S11]  /*0520*/  SHF.R.U32.HI R3, RZ, R6, R5 ;  /* 0x00000006ff037219 */ /* 0x000fd60000011605 */
[----:B------:R-:W-:-:S05]  /*0530*/  @!P0 IADD3 R3, PT, PT, R3, 0x1, RZ ;  /* 0x0000000103038810 */ /* 0x000fca0007ffe0ff */
[----:B------:R-:W-:-:S05]  /*0540*/  @!P1 IMAD.SHL.U32 R3, R3, 0x2, RZ ;  /* 0x0000000203039824 */ /* 0x000fca00078e00ff */
[----:B------:R-:W-:Y:S01]  /*0550*/  LOP3.LUT R3, R3, 0x80000000, R0, 0xf8, !PT ;  /* 0x8000000003037812 */ /* 0x000fe200078ef800 */
[----:B------:R-:W-:Y:S06]  /*0560*/  BRA `(.L_x_171) ;  /* 0x0000000000047947 */ /* 0x000fec0003800000 */
.L_x_172:
[----:B------:R0:W1:Y:S02]  /*0570*/  MUFU.RCP R3, R0 ;  /* 0x0000000000037308 */ /* 0x0000640000001000 */
.L_x_171:
[----:B------:R-:W-:-:S04]  /*0580*/  IMAD.MOV.U32 R5, RZ, RZ, 0x0 ;  /* 0x00000000ff057424 */ /* 0x000fc800078e00ff */
[----:B0123--:R-:W-:Y:S05]  /*0590*/  RET.REL.NODEC R4 `(init_amplitudes_kernel) ;  /* 0xfffffff804987950 */ /* 0x00ffea0003c3ffff */
        .weak           $__internal_6_$__cuda_sm20_sqrt_rn_f32_slowpath
        .type           $__internal_6_$__cuda_sm20_sqrt_rn_f32_slowpath,@function
        .size           $__internal_6_$__cuda_sm20_sqrt_rn_f32_slowpath,(.L_x_361 - $__internal_6_$__cuda_sm20_sqrt_rn_f32_slowpath)
$__internal_6_$__cuda_sm20_sqrt_rn_f32_slowpath:
[----:B------:R-:W-:-:S13]  /*05a0*/  LOP3.LUT P0, RZ, R0, 0x7fffffff, RZ, 0xc0, !PT ;  /* 0x7fffffff00ff7812 */ /* 0x000fda000780c0ff */
[----:B------:R-:W-:Y:S01]  /*05b0*/  @!P0 MOV R3, R0 ;  /* 0x0000000000038202 */ /* 0x000fe20000000f00 */
[----:B------:R-:W-:Y:S06]  /*05c0*/  @!P0 BRA `(.L_x_173) ;  /* 0x0000000000448947 */ /* 0x000fec0003800000 */
[----:B------:R-:W-:-:S13]  /*05d0*/  FSETP.GEU.FTZ.AND P0, PT, R0, RZ, PT ;  /* 0x000000ff0000720b */ /* 0x000fda0003f1e000 */
        /* <DEDUP_REMOVED lines=16> */
.L_x_173:
[----:B------:R-:W-:Y:S02]  /*06e0*/  HFMA2 R5, -RZ, RZ, 0, 0 ;  /* 0x00000000ff057431 */ /* 0x000fe400000001ff */
[----:B------:R-:W-:-:S04]  /*06f0*/  IMAD.MOV.U32 R4, RZ, RZ, R6 ;  /* 0x000000ffff047224 */ /* 0x000fc800078e0006 */
[----:B------:R-:W-:Y:S05]  /*0700*/  RET.REL.NODEC R4 `(init_amplitudes_kernel) ;  /* 0xfffffff8043c7950 */ /* 0x000fea0003c3ffff */
.L_x_174:
        /* <DEDUP_REMOVED lines=15> */
.L_x_361:


//--------------------- .text.quantum_evolve_measure_fused_kernel --------------------------
	.section	.text.quantum_evolve_measure_fused_kernel,"ax",@progbits
	.align	128
        .global         quantum_evolve_measure_fused_kernel
        .type           quantum_evolve_measure_fused_kernel,@function
        .size           quantum_evolve_measure_fused_kernel,(.L_x_364 - quantum_evolve_measure_fused_kernel)
        .other          quantum_evolve_measure_fused_kernel,@"STO_CUDA_ENTRY STV_DEFAULT"
quantum_evolve_measure_fused_kernel:
.text.quantum_evolve_measure_fused_kernel:
[----:B------:R-:W0:Y:S01]  /*0000*/  LDC R1, c[0x0][0x37c] ;  /* 0x0000df00ff017b82 */ /* 0x000e220000000800 */
[----:B------:R-:W1:Y:S07]  /*0010*/  S2R R0, SR_TID.X ;  /* 0x0000000000007919 */ /* 0x000e6e0000002100 */
[----:B------:R-:W1:Y:S01]  /*0020*/  S2UR UR4, SR_CTAID.X ;  /* 0x00000000000479c3 */ /* 0x000e620000002500 */
[----:B------:R-:W2:Y:S01]  /*0030*/  LDCU UR5, c[0x0][0x39c] ;  /* 0x00007380ff0577ac */ /* 0x000ea20008000800 */
[----:B0-----:R-:W-:-:S06]  /*0040*/  VIADD R1, R1, 0xfffffee0 ;  /* 0xfffffee001017836 */ /* 0x001fcc0000000000 */
[----:B------:R-:W1:Y:S02]  /*0050*/  LDC R3, c[0x0][0x360] ;  /* 0x0000d800ff037b82 */ /* 0x000e640000000800 */
[----:B-1----:R-:W-:-:S05]  /*0060*/  IMAD R3, R3, UR4, R0 ;  /* 0x0000000403037c24 */ /* 0x002fca000f8e0200 */
[----:B--2---:R-:W-:-:S13]  /*0070*/  ISETP.GE.AND P0, PT, R3, UR5, PT ;  /* 0x0000000503007c0c */ /* 0x004fda000bf06270 */
[----:B------:R-:W-:Y:S05]  /*0080*/  @P0 EXIT ;  /* 0x000000000000094d */ /* 0x000fea0003800000 */
[----:B------:R-:W0:Y:S02]  /*0090*/  LDC R0, c[0x0][0x3a0] ;  /* 0x0000e800ff007b82 */ /* 0x000e240000000800 */
[----:B0-----:R-:W-:-:S04]  /*00a0*/  VIMNMX R0, PT, PT, R0, 0x40, PT ;  /* 0x0000004000007848 */ /* 0x001fc80003fe0100 */
[----:B------:R-:W-:-:S04]  /*00b0*/  I2FP.F32.S32 R23, R0 ;  /* 0x0000000000177245 */ /* 0x000fc80000201400 */
[----:B------:R0:W1:Y:S01]  /*00c0*/  MUFU.RSQ R2, R23 ;  /* 0x0000001700027308 */ /* 0x0000620000001400 */
[----:B------:R-:W-:-:S05]  /*00d0*/  VIADD R4, R23, 0xf3000000 ;  /* 0xf300000017047836 */ /* 0x000fca0000000000 */
[----:B------:R-:W-:-:S13]  /*00e0*/  ISETP.GT.U32.AND P0, PT, R4, 0x727fffff, PT ;  /* 0x727fffff0400780c */ /* 0x000fda0003f04070 */
[----:B01----:R-:W-:Y:S05]  /*00f0*/  @!P0 BRA `(.L_x_175) ;  /* 0x00000000001c8947 */ /* 0x003fea0003800000 */
[----:B------:R-:W-:Y:S01]  /*0100*/  BSSY.RECONVERGENT B0, `(.L_x_176) ;  /* 0x0000004000007945 */ /* 0x000fe20003800200 */
[----:B------:R-:W-:Y:S01]  /*0110*/  IMAD.MOV.U32 R4, RZ, RZ, R23 ;  /* 0x000000ffff047224 */ /* 0x000fe200078e0017 */
[----:B------:R-:W-:-:S07]  /*0120*/  MOV R10, 0x140 ;  /* 0x00000140000a7802 */ /* 0x000fce0000000f00 */
[----:B------:R-:W-:Y:S05]  /*0130*/  CALL.REL.NOINC `($__internal_8_$__cuda_sm20_sqrt_rn_f32_slowpath) ;  /* 0x0000003000007944 */ /* 0x000fea0003c00000 */
[----:B------:R-:W-:Y:S05]  /*0140*/  BSYNC.RECONVERGENT B0 ;  /* 0x0000000000007941 */ /* 0x000fea0003800200 */
.L_x_176:
[----:B------:R-:W-:Y:S01]  /*0150*/  MOV R2, R14 ;  /* 0x0000000e00027202 */ /* 0x000fe20000000f00 */
[----:B------:R-:W-:Y:S06]  /*0160*/  BRA `(.L_x_177) ;  /* 0x0000000000107947 */ /* 0x000fec0003800000 */
.L_x_175:
[----:B------:R-:W-:Y:S01]  /*0170*/  FMUL.FTZ R4, R23, R2 ;  /* 0x0000000217047220 */ /* 0x000fe20000410000 */
[----:B------:R-:W-:-:S03]  /*0180*/  FMUL.FTZ R2, R2, 0.5 ;  /* 0x3f00000002027820 */ /* 0x000fc60000410000 */
[----:B------:R-:W-:-:S04]  /*0190*/  FFMA R5, -R4, R4, R23 ;  /* 0x0000000404057223 */ /* 0x000fc80000000117 */
[----:B------:R-:W-:-:S07]  /*01a0*/  FFMA R2, R5, R2, R4 ;  /* 0x0000000205027223 */ /* 0x000fce0000000004 */
.L_x_177:
[----:B------:R-:W-:Y:S01]  /*01b0*/  VIADD R4, R2, 0x1800000 ;  /* 0x0180000002047836 */ /* 0x000fe20000000000 */
[----:B------:R-:W-:Y:S04]  /*01c0*/  BSSY.RECONVERGENT B0, `(.L_x_178) ;  /* 0x000000c000007945 */ /* 0x000fe80003800200 */
[----:B------:R-:W-:-:S04]  /*01d0*/  LOP3.LUT R4, R4, 0x7f800000, RZ, 0xc0, !PT ;  /* 0x7f80000004047812 */ /* 0x000fc800078ec0ff */
[----:B------:R-:W-:-:S13]  /*01e0*/  ISETP.GT.U32.AND P0, PT, R4, 0x1ffffff, PT ;  /* 0x01ffffff0400780c */ /* 0x000fda0003f04070 */
[----:B------:R-:W-:Y:S05]  /*01f0*/  @P0 BRA `(.L_x_179) ;  /* 0x0000000000100947 */ /* 0x000fea0003800000 */
[----:B------:R-:W-:-:S07]  /*0200*/  MOV R6, 0x220 ;  /* 0x0000022000067802 */ /* 0x000fce0000000f00 */
[----:B------:R-:W-:Y:S05]  /*0210*/  CALL.REL.NOINC `($__internal_7_$__cuda_sm20_rcp_rn_f32_slowpath) ;  /* 0x0000002800f87944 */ /* 0x000fea0003c00000 */
[----:B------:R-:W-:Y:S01]  /*0220*/  IMAD.MOV.U32 R16, RZ, RZ, R5 ;  /* 0x000000ffff107224 */ /* 0x000fe200078e0005 */
[----:B------:R-:W-:Y:S06]  /*0230*/  BRA `(.L_x_180) ;  /* 0x0000000000107947 */ /* 0x000fec0003800000 */
.L_x_179:
[----:B------:R-:W0:Y:S02]  /*0240*/  MUFU.RCP R5, R2 ;  /* 0x0000000200057308 */ /* 0x000e240000001000 */
[----:B0-----:R-:W-:-:S04]  /*0250*/  FFMA R4, R5, R2, -1 ;  /* 0xbf80000005047423 */ /* 0x001fc80000000002 */
[----:B------:R-:W-:-:S04]  /*0260*/  FADD.FTZ R4, -R4, -RZ ;  /* 0x800000ff04047221 */ /* 0x000fc80000010100 */
[----:B------:R-:W-:-:S07]  /*0270*/  FFMA R16, R5, R4, R5 ;  /* 0x0000000405107223 */ /* 0x000fce0000000005 */
.L_x_180:
[----:B------:R-:W-:Y:S05]  /*0280*/  BSYNC.RECONVERGENT B0 ;  /* 0x0000000000007941 */ /* 0x000fea0003800200 */
.L_x_178:
[----:B------:R-:W0:Y:S01]  /*0290*/  LDCU UR5, c[0x0][0x3a0] ;  /* 0x00007400ff0577ac */ /* 0x000e220008000800 */
[----:B------:R-:W-:Y:S01]  /*02a0*/  VIADD R2, R1, 0x20 ;  /* 0x0000002001027836 */ /* 0x000fe20000000000 */
[----:B0-----:R-:W-:-:S09]  /*02b0*/  UISETP.GE.AND UP0, UPT, UR5, 0x1, UPT ;  /* 0x000000010500788c */ /* 0x001fd2000bf06270 */
[----:B------:R-:W-:Y:S05]  /*02c0*/  BRA.U !UP0, `(.L_x_181) ;  /* 0x0000000108fc7547 */ /* 0x000fea000b800000 */
[----:B------:R-:W-:Y:S01]  /*02d0*/  UISETP.GE.U32.AND UP1, UPT, UR5, 0x10, UPT ;  /* 0x000000100500788c */ /* 0x000fe2000bf26070 */
[----:B------:R-:W-:Y:S01]  /*02e0*/  LOP3.LUT R24, R0, 0xf, RZ, 0xc0, !PT ;  /* 0x0000000f00187812 */ /* 0x000fe200078ec0ff */
[----:B------:R-:W-:-:S03]  /*02f0*/  HFMA2 R21, -RZ, RZ, 0, 0 ;  /* 0x00000000ff157431 */ /* 0x000fc600000001ff */
[----:B------:R-:W-:-:S04]  /*0300*/  ISETP.NE.AND P1, PT, R24, RZ, PT ;  /* 0x000000ff1800720c */ /* 0x000fc80003f25270 */
[----:B------:R-:W-:Y:S09]  /*0310*/  BRA.U !UP1, `(.L_x_182) ;  /* 0x0000000109647547 */ /* 0x000ff2000b800000 */
[----:B------:R-:W-:Y:S01]  /*0320*/  LOP3.LUT R21, R0, 0x70, RZ, 0xc0, !PT ;  /* 0x0000007000157812 */ /* 0x000fe200078ec0ff */
[----:B------:R-:W-:-:S07]  /*0330*/  IMAD.MOV.U32 R20, RZ, RZ, RZ ;  /* 0x000000ffff147224 */ /* 0x000fce00078e00ff */
.L_x_183:
[----:B0-----:R-:W-:Y:S01]  /*0340*/  IMAD R22, R20, 0x4, R2 ;  /* 0x0000000414167824 */ /* 0x001fe200078e0202 */
[-C--:B------:R-:W-:Y:S01]  /*0350*/  MOV R18, R16.reuse ;  /* 0x0000001000127202 */ /* 0x080fe20000000f00 */
[--C-:B------:R-:W-:Y:S01]  /*0360*/  IMAD.MOV.U32 R17, RZ, RZ, R16.reuse ;  /* 0x000000ffff117224 */ /* 0x100fe200078e0010 */
[-C--:B------:R-:W-:Y:S01]  /*0370*/  MOV R7, R16.reuse ;  /* 0x0000001000077202 */ /* 0x080fe20000000f00 */
[--C-:B------:R-:W-:Y:S01]  /*0380*/  IMAD.MOV.U32 R4, RZ, RZ, R16.reuse ;  /* 0x000000ffff047224 */ /* 0x100fe200078e0010 */
[-C--:B------:R-:W-:Y:S01]  /*0390*/  MOV R11, R16.reuse ;  /* 0x00000010000b7202 */ /* 0x080fe20000000f00 */
[--C-:B------:R-:W-:Y:S01]  /*03a0*/  IMAD.MOV.U32 R5, RZ, RZ, R16.reuse ;  /* 0x000000ffff057224 */ /* 0x100fe200078e0010 */
[----:B------:R-:W-:Y:S01]  /*03b0*/  MOV R15, R16 ;  /* 0x00000010000f7202 */ /* 0x000fe20000000f00 */
[--C-:B------:R-:W-:Y:S02]  /*03c0*/  IMAD.MOV.U32 R6, RZ, RZ, R16.reuse ;  /* 0x000000ffff067224 */ /* 0x100fe400078e0010 */
[----:B------:R-:W-:-:S02]  /*03d0*/  IMAD.MOV.U32 R8, RZ, RZ, R16 ;  /* 0x000000ffff087224 */ /* 0x000fc400078e0010 */
[--C-:B------:R-:W-:Y:S01]  /*03e0*/  IMAD.MOV.U32 R9, RZ, RZ, R16.reuse ;  /* 0x000000ffff097224 */ /* 0x100fe200078e0010 */
[----:B------:R0:W-:Y:S01]  /*03f0*/  STL.128 [R22+0x10], R4 ;  /* 0x0000100416007387 */ /* 0x0001e20000100c00 */
[--C-:B------:R-:W-:Y:S02]  /*0400*/  IMAD.MOV.U32 R10, RZ, RZ, R16.reuse ;  /* 0x000000ffff0a7224 */ /* 0x100fe400078e0010 */
[--C-:B------:R-:W-:Y:S02]  /*0410*/  IMAD.MOV.U32 R12, RZ, RZ, R16.reuse ;  /* 0x000000ffff0c7224 */ /* 0x100fe400078e0010 */
[--C-:B------:R-:W-:Y:S01]  /*0420*/  IMAD.MOV.U32 R13, RZ, RZ, R16.reuse ;  /* 0x000000ffff0d7224 */ /* 0x100fe200078e0010 */
[----:B------:R0:W-:Y:S01]  /*0430*/  STL.128 [R22+0x20], R8 ;  /* 0x0000200816007387 */ /* 0x0001e20000100c00 */
[--C-:B------:R-:W-:Y:S02]  /*0440*/  IMAD.MOV.U32 R14, RZ, RZ, R16.reuse ;  /* 0x000000ffff0e7224 */ /* 0x100fe400078e0010 */
[----:B------:R-:W-:-:S02]  /*0450*/  IMAD.MOV.U32 R19, RZ, RZ, R16 ;  /* 0x000000ffff137224 */ /* 0x000fc400078e0010 */
[----:B------:R-:W-:Y:S01]  /*0460*/  VIADD R20, R20, 0x10 ;  /* 0x0000001014147836 */ /* 0x000fe20000000000 */
[----:B------:R0:W-:Y:S04]  /*0470*/  STL.128 [R22+0x30], R12 ;  /* 0x0000300c16007387 */ /* 0x0001e80000100c00 */
[----:B------:R0:W-:Y:S01]  /*0480*/  STL.128 [R22], R16 ;  /* 0x0000001016007387 */ /* 0x0001e20000100c00 */
[----:B------:R-:W-:-:S13]  /*0490*/  ISETP.NE.AND P0, PT, R20, R21, PT ;  /* 0x000000151400720c */ /* 0x000fda0003f05270 */
[----:B------:R-:W-:Y:S05]  /*04a0*/  @P0 BRA `(.L_x_183) ;  /* 0xfffffffc00a40947 */ /* 0x000fea000383ffff */
.L_x_182:
[----:B------:R-:W-:Y:S05]  /*04b0*/  @!P1 BRA `(.L_x_181) ;  /* 0x0000000000809947 */ /* 0x000fea0003800000 */
[----:B------:R-:W-:Y:S02]  /*04c0*/  ISETP.GE.U32.AND P0, PT, R24, 0x8, PT ;  /* 0x000000081800780c */ /* 0x000fe40003f06070 */
[----:B0-----:R-:W-:-:S04]  /*04d0*/  LOP3.LUT R4, R0, 0x7, RZ, 0xc0, !PT ;  /* 0x0000000700047812 */ /* 0x001fc800078ec0ff */
[----:B------:R-:W-:-:S07]  /*04e0*/  ISETP.NE.AND P1, PT, R4, RZ, PT ;  /* 0x000000ff0400720c */ /* 0x000fce0003f25270 */
[----:B------:R-:W-:Y:S06]  /*04f0*/  @!P0 BRA `(.L_x_184) ;  /* 0x0000000000288947 */ /* 0x000fec0003800000 */
[C---:B------:R-:W-:Y:S01]  /*0500*/  IMAD R5, R21.reuse, 0x4, R2 ;  /* 0x0000000415057824 */ /* 0x040fe200078e0202 */
[----:B------:R-:W-:-:S04]  /*0510*/  IADD3 R21, PT, PT, R21, 0x8, RZ ;  /* 0x0000000815157810 */ /* 0x000fc80007ffe0ff */
[----:B------:R0:W-:Y:S04]  /*0520*/  STL [R5], R16 ;  /* 0x0000001005007387 */ /* 0x0001e80000100800 */
[----:B------:R0:W-:Y:S04]  /*0530*/  STL [R5+0x4], R16 ;  /* 0x0000041005007387 */ /* 0x0001e80000100800 */
[----:B------:R0:W-:Y:S04]  /*0540*/  STL [R5+0x8], R16 ;  /* 0x0000081005007387 */ /* 0x0001e80000100800 */
[----:B------:R0:W-:Y:S04]  /*0550*/  STL [R5+0xc], R16 ;  /* 0x00000c1005007387 */ /* 0x0001e80000100800 */
[----:B------:R0:W-:Y:S04]  /*0560*/  STL [R5+0x10], R16 ;  /* 0x0000101005007387 */ /* 0x0001e80000100800 */
[----:B------:R0:W-:Y:S04]  /*0570*/  STL [R5+0x14], R16 ;  /* 0x0000141005007387 */ /* 0x0001e80000100800 */
[----:B------:R0:W-:Y:S04]  /*0580*/  STL [R5+0x18], R16 ;  /* 0x0000181005007387 */ /* 0x0001e80000100800 */
[----:B------:R0:W-:Y:S02]  /*0590*/  STL [R5+0x1c], R16 ;  /* 0x00001c1005007387 */ /* 0x0001e40000100800 */
.L_x_184:
[----:B------:R-:W-:Y:S05]  /*05a0*/  @!P1 BRA `(.L_x_181) ;  /* 0x0000000000449947 */ /* 0x000fea0003800000 */
[----:B------:R-:W-:Y:S02]  /*05b0*/  ISETP.GE.U32.AND P0, PT, R4, 0x4, PT ;  /* 0x000000040400780c */ /* 0x000fe40003f06070 */
[----:B------:R-:W-:-:S04]  /*05c0*/  LOP3.LUT R4, R0, 0x3, RZ, 0xc0, !PT ;  /* 0x0000000300047812 */ /* 0x000fc800078ec0ff */
[----:B------:R-:W-:-:S07]  /*05d0*/  ISETP.NE.AND P1, PT, R4, RZ, PT ;  /* 0x000000ff0400720c */ /* 0x000fce0003f25270 */
[C---:B0-----:R-:W-:Y:S02]  /*05e0*/  @P0 IMAD R5, R21.reuse, 0x4, R2 ;  /* 0x0000000415050824 */ /* 0x041fe400078e0202 */
[----:B------:R-:W-:-:S03]  /*05f0*/  @P0 VIADD R21, R21, 0x4 ;  /* 0x0000000415150836 */ /* 0x000fc60000000000 */
[----:B------:R1:W-:Y:S04]  /*0600*/  @P0 STL [R5], R16 ;  /* 0x0000001005000387 */ /* 0x0003e80000100800 */
[----:B------:R1:W-:Y:S04]  /*0610*/  @P0 STL [R5+0x4], R16 ;  /* 0x0000041005000387 */ /* 0x0003e80000100800 */
[----:B------:R1:W-:Y:S04]  /*0620*/  @P0 STL [R5+0x8], R16 ;  /* 0x0000081005000387 */ /* 0x0003e80000100800 */
[----:B------:R1:W-:Y:S01]  /*0630*/  @P0 STL [R5+0xc], R16 ;  /* 0x00000c1005000387 */ /* 0x0003e20000100800 */
[----:B------:R-:W-:Y:S05]  /*0640*/  @!P1 BRA `(.L_x_181) ;  /* 0x00000000001c9947 */ /* 0x000fea0003800000 */
[----:B------:R-:W-:-:S05]  /*0650*/  UMOV UR4, URZ ;  /* 0x000000ff00047c82 */ /* 0x000fca0008000000 */
.L_x_185:
[C---:B-1----:R-:W-:Y:S01]  /*0660*/  IMAD R5, R21.reuse, 0x4, R2 ;  /* 0x0000000415057824 */ /* 0x042fe200078e0202 */
[----:B------:R-:W-:Y:S01]  /*0670*/  UIADD3 UR4, UPT, UPT, UR4, 0x1, URZ ;  /* 0x0000000104047890 */ /* 0x000fe2000fffe0ff */
[----:B------:R-:W-:-:S03]  /*0680*/  IADD3 R21, PT, PT, R21, 0x1, RZ ;  /* 0x0000000115157810 */ /* 0x000fc60007ffe0ff */
[----:B------:R2:W-:Y:S02]  /*0690*/  STL [R5], R16 ;  /* 0x0000001005007387 */ /* 0x0005e40000100800 */
[----:B------:R-:W-:-:S13]  /*06a0*/  ISETP.NE.AND P0, PT, R4, UR4, PT ;  /* 0x0000000404007c0c */ /* 0x000fda000bf05270 */
[----:B--2---:R-:W-:Y:S05]  /*06b0*/  @P0 BRA `(.L_x_185) ;  /* 0xfffffffc00e80947 */ /* 0x004fea000383ffff */
.L_x_181:
[----:B------:R-:W-:Y:S01]  /*06c0*/  IMAD.MOV.U32 R21, RZ, RZ, RZ ;  /* 0x000000ffff157224 */ /* 0x000fe200078e00ff */
[----:B------:R-:W2:Y:S01]  /*06d0*/  LDCU.64 UR6, c[0x0][0x358] ;  /* 0x00006b00ff0677ac */ /* 0x000ea20008000a00 */
[----:B------:R-:W-:Y:S05]  /*06e0*/  BRA.U !UP0, `(.L_x_186) ;  /* 0x0000001508207547 */ /* 0x000fea000b800000 */
[----:B01----:R-:W0:Y:S01]  /*06f0*/  LDC.64 R4, c[0x0][0x390] ;  /* 0x0000e400ff047b82 */ /* 0x003e220000000a00 */
[----:B------:R-:W1:Y:S01]  /*0700*/  MUFU.RCP R6, R23 ;  /* 0x0000001700067308 */ /* 0x000e620000001000 */
[----:B------:R-:W3:Y:S01]  /*0710*/  LDCU UR4, c[0x0][0x39c] ;  /* 0x00007380ff0477ac */ /* 0x000ee20008000800 */
[----:B0-----:R-:W-:-:S06]  /*0720*/  IMAD.WIDE R4, R3, 0x4, R4 ;  /* 0x0000000403047825 */ /* 0x001fcc00078e0204 */
[----:B--2---:R-:W2:Y:S01]  /*0730*/  LDG.E R4, desc[UR6][R4.64] ;  /* 0x0000000604047981 */ /* 0x004ea2000c1e1900 */
[----:B-1----:R-:W-:Y:S01]  /*0740*/  FFMA R7, -R23, R6, 1 ;  /* 0x3f80000017077423 */ /* 0x002fe20000000106 */
[----:B---3--:R-:W-:Y:S01]  /*0750*/  IMAD R8, R3, UR4, RZ ;  /* 0x0000000403087c24 */ /* 0x008fe2000f8e02ff */
[----:B------:R-:W-:Y:S02]  /*0760*/  BSSY.RECONVERGENT B0, `(.L_x_187) ;  /* 0x000000b000007945 */ /* 0x000fe40003800200 */
[----:B------:R-:W-:Y:S01]  /*0770*/  FFMA R7, R6, R7, R6 ;  /* 0x0000000706077223 */ /* 0x000fe20000000006 */
[----:B--2---:R-:W0:Y:S03]  /*0780*/  FCHK P0, R4, R23 ;  /* 0x0000001704007302 */ /* 0x004e260000000000 */
[----:B------:R-:W-:-:S04]  /*0790*/  FFMA R6, R4, R7, RZ ;  /* 0x0000000704067223 */ /* 0x000fc800000000ff */
[----:B------:R-:W-:-:S04]  /*07a0*/  FFMA R9, -R23, R6, R4 ;  /* 0x0000000617097223 */ /* 0x000fc80000000104 */
[----:B------:R-:W-:Y:S01]  /*07b0*/  FFMA R9, R7, R9, R6 ;  /* 0x0000000907097223 */ /* 0x000fe20000000006 */
[----:B0-----:R-:W-:Y:S06]  /*07c0*/  @!P0 BRA `(.L_x_188) ;  /* 0x0000000000108947 */ /* 0x001fec0003800000 */
[----:B------:R-:W-:Y:S01]  /*07d0*/  IMAD.MOV.U32 R11, RZ, RZ, R23 ;  /* 0x000000ffff0b7224 */ /* 0x000fe200078e0017 */
[----:B------:R-:W-:-:S07]  /*07e0*/  MOV R12, 0x800 ;  /* 0x00000800000c7802 */ /* 0x000fce0000000f00 */
[----:B------:R-:W-:Y:S05]  /*07f0*/  CALL.REL.NOINC `($__internal_9_$__cuda_sm3x_div_rn_noftz_f32_slowpath) ;  /* 0x0000002800ac7944 */ /* 0x000fea0003c00000 */
[----:B------:R-:W-:-:S07]  /*0800*/  IMAD.MOV.U32 R9, RZ, RZ, R4 ;  /* 0x000000ffff097224 */ /* 0x000fce00078e0004 */
.L_x_188:
[----:B------:R-:W-:Y:S05]  /*0810*/  BSYNC.RECONVERGENT B0 ;  /* 0x0000000000007941 */ /* 0x000fea0003800200 */
.L_x_187:
[----:B------:R-:W0:Y:S01]  /*0820*/  LDC R16, c[0x0][0x39c] ;  /* 0x0000e700ff107b82 */ /* 0x000e220000000800 */
[----:B------:R-:W-:Y:S01]  /*0830*/  HFMA2 R15, -RZ, RZ, 0, 0 ;  /* 0x00000000ff0f7431 */ /* 0x000fe200000001ff */
[C---:B0-----:R-:W-:Y:S02]  /*0840*/  LOP3.LUT R14, R16.reuse, 0x7ffffff0, RZ, 0xc0, !PT ;  /* 0x7ffffff0100e7812 */ /* 0x041fe400078ec0ff */
[C---:B------:R-:W-:Y:S02]  /*0850*/  LOP3.LUT R19, R16.reuse, 0xf, RZ, 0xc0, !PT ;  /* 0x0000000f10137812 */ /* 0x040fe400078ec0ff */
[C---:B------:R-:W-:Y:S01]  /*0860*/  LOP3.LUT R20, R16.reuse, 0x7, RZ, 0xc0, !PT ;  /* 0x0000000710147812 */ /* 0x040fe200078ec0ff */
[----:B------:R-:W-:Y:S01]  /*0870*/  IMAD.MOV R17, RZ, RZ, -R14 ;  /* 0x000000ffff117224 */ /* 0x000fe200078e0a0e */
[----:B------:R-:W-:-:S07]  /*0880*/  LOP3.LUT R16, R16, 0x3, RZ, 0xc0, !PT ;  /* 0x0000000310107812 */ /* 0x000fce00078ec0ff */
.L_x_197:
[----:B0-----:R-:W0:Y:S01]  /*0890*/  LDCU UR4, c[0x0][0x39c] ;  /* 0x00007380ff0477ac */ /* 0x001e220008000800 */
[----:B------:R-:W-:Y:S01]  /*08a0*/  IMAD.MOV.U32 R18, RZ, RZ, RZ ;  /* 0x000000ffff127224 */ /* 0x000fe200078e00ff */
[----:B0-----:R-:W-:-:S09]  /*08b0*/  UISETP.GE.AND UP0, UPT, UR4, 0x1, UPT ;  /* 0x000000010400788c */ /* 0x001fd2000bf06270 */
[----:B------:R-:W-:Y:S05]  /*08c0*/  BRA.U !UP0, `(.L_x_189) ;  /* 0x0000000908147547 */ /* 0x000fea000b800000 */
[----:B------:R-:W-:Y:S01]  /*08d0*/  UISETP.GE.U32.AND UP0, UPT, UR4, 0x10, UPT ;  /* 0x000000100400788c */ /* 0x000fe2000bf06070 */
[----:B------:R-:W-:Y:S01]  /*08e0*/  IMAD.MOV.U32 R18, RZ, RZ, RZ ;  /* 0x000000ffff127224 */ /* 0x000fe200078e00ff */
[----:B------:R-:W-:-:S07]  /*08f0*/  MOV R7, RZ ;  /* 0x000000ff00077202 */ /* 0x000fce0000000f00 */
[----:B------:R-:W-:Y:S05]  /*0900*/  BRA.U !UP0, `(.L_x_190) ;  /* 0x0000000108e87547 */ /* 0x000fea000b800000 */
[----:B------:R-:W-:Y:S02]  /*0910*/  IMAD.MOV.U32 R18, RZ, RZ, RZ ;  /* 0x000000ffff127224 */ /* 0x000fe400078e00ff */
[----:B------:R-:W-:Y:S02]  /*0920*/  IMAD.MOV.U32 R7, RZ, RZ, R8 ;  /* 0x000000ffff077224 */ /* 0x000fe400078e0008 */
[----:B------:R-:W-:-:S07]  /*0930*/  IMAD.MOV.U32 R6, RZ, RZ, R17 ;  /* 0x000000ffff067224 */ /* 0x000fce00078e0011 */
.L_x_191:
[----:B------:R-:W0:Y:S02]  /*0940*/  LDC.64 R4, c[0x0][0x380] ;  /* 0x0000e000ff047b82 */ /* 0x000e240000000a00 */
[----:B0-----:R-:W-:-:S05]  /*0950*/  IMAD.WIDE R4, R7, 0x4, R4 ;  /* 0x0000000407047825 */ /* 0x001fca00078e0204 */
        /* <DEDUP_REMOVED lines=9> */
[----:B------:R-:W5:Y:S01]  /*09f0*/  LDG.E R26, desc[UR6][R4.64+0x3c] ;  /* 0x00003c06041a7981 */ /* 0x000f62000c1e1900 */
[----:B--2---:R-:W-:-:S03]  /*0a00*/  ISETP.NE.AND P2, PT, R11, RZ, PT ;  /* 0x000000ff0b00720c */ /* 0x004fc60003f45270 */
[----:B------:R-:W2:Y:S01]  /*0a10*/  LDG.E R11, desc[UR6][R4.64+0x24] ;  /* 0x00002406040b7981 */ /* 0x000ea2000c1e1900 */
[----:B---3--:R-:W-:-:S03]  /*0a20*/  ISETP.NE.AND P3, PT, R22, RZ, PT ;  /* 0x000000ff1600720c */ /* 0x008fc60003f65270 */
[----:B------:R-:W3:Y:S01]  /*0a30*/  LDG.E R22, desc[UR6][R4.64+0x28] ;  /* 0x0000280604167981 */ /* 0x000ee2000c1e1900 */
[----:B----4-:R-:W-:-:S03]  /*0a40*/  ISETP.NE.AND P4, PT, R23, RZ, PT ;  /* 0x000000ff1700720c */ /* 0x010fc60003f85270 */
[----:B------:R-:W4:Y:S01]  /*0a50*/  LDG.E R23, desc[UR6][R4.64+0x2c] ;  /* 0x00002c0604177981 */ /* 0x000f22000c1e1900 */
[----:B-----5:R-:W-:-:S03]  /*0a60*/  ISETP.NE.AND P5, PT, R24, RZ, PT ;  /* 0x000000ff1800720c */ /* 0x020fc60003fa5270 */
[----:B------:R-:W5:Y:S01]  /*0a70*/  LDG.E R24, desc[UR6][R4.64+0x30] ;  /* 0x0000300604187981 */ /* 0x000f62000c1e1900 */
[----:B------:R-:W-:-:S03]  /*0a80*/  ISETP.NE.AND P1, PT, R25, RZ, PT ;  /* 0x000000ff1900720c */ /* 0x000fc60003f25270 */
[----:B------:R-:W5:Y:S01]  /*0a90*/  LDG.E R25, desc[UR6][R4.64+0x34] ;  /* 0x0000340604197981 */ /* 0x000f62000c1e1900 */
[----:B------:R-:W-:-:S03]  /*0aa0*/  ISETP.NE.AND P0, PT, R21, RZ, PT ;  /* 0x000000ff1500720c */ /* 0x000fc60003f05270 */
[----:B------:R-:W5:Y:S01]  /*0ab0*/  LDG.E R21, desc[UR6][R4.64+0x38] ;  /* 0x0000380604157981 */ /* 0x000f62000c1e1900 */
[----:B------:R-:W-:-:S04]  /*0ac0*/  @P2 FADD R18, R18, R9 ;  /* 0x0000000912122221 */ /* 0x000fc80000000000 */
[----:B------:R-:W-:Y:S01]  /*0ad0*/  @P3 FADD R18, R18, R9 ;  /* 0x0000000912123221 */ /* 0x000fe20000000000 */
[----:B------:R-:W-:-:S03]  /*0ae0*/  ISETP.NE.AND P2, PT, R10, RZ, PT ;  /* 0x000000ff0a00720c */ /* 0x000fc60003f45270 */
[----:B------:R-:W-:Y:S01]  /*0af0*/  @P4 FADD R18, R18, R9 ;  /* 0x0000000912124221 */ /* 0x000fe20000000000 */
[----:B------:R-:W-:-:S03]  /*0b00*/  ISETP.NE.AND P3, PT, R13, RZ, PT ;  /* 0x000000ff0d00720c */ /* 0x000fc60003f65270 */
[----:B------:R-:W-:-:S04]  /*0b10*/  @P5 FADD R18, R18, R9 ;  /* 0x0000000912125221 */ /* 0x000fc80000000000 */
[----:B------:R-:W-:Y:S01]  /*0b20*/  @P1 FADD R18, R18, R9 ;  /* 0x0000000912121221 */ /* 0x000fe20000000000 */
[----:B------:R-:W-:-:S03]  /*0b30*/  ISETP.NE.AND P1, PT, R12, RZ, PT ;  /* 0x000000ff0c00720c */ /* 0x000fc60003f25270 */
[----:B------:R-:W-:-:S04]  /*0b40*/  @P0 FADD R18, R18, R9 ;  /* 0x0000000912120221 */ /* 0x000fc80000000000 */
[----:B------:R-:W-:-:S04]  /*0b50*/  @P2 FADD R18, R18, R9 ;  /* 0x0000000912122221 */ /* 0x000fc80000000000 */
[----:B------:R-:W-:-:S04]  /*0b60*/  @P3 FADD R18, R18, R9 ;  /* 0x0000000912123221 */ /* 0x000fc80000000000 */
[----:B------:R-:W-:Y:S01]  /*0b70*/  @P1 FADD R18, R18, R9 ;  /* 0x0000000912121221 */ /* 0x000fe20000000000 */
[----:B------:R-:W-:Y:S01]  /*0b80*/  IADD3 R6, PT, PT, R6, 0x10, RZ ;  /* 0x0000001006067810 */ /* 0x000fe20007ffe0ff */
[----:B------:R-:W-:Y:S01]  /*0b90*/  VIADD R7, R7, 0x10 ;  /* 0x0000001007077836 */ /* 0x000fe20000000000 */
[----:B--2---:R-:W-:Y:S02]  /*0ba0*/  ISETP.NE.AND P0, PT, R11, RZ, PT ;  /* 0x000000ff0b00720c */ /* 0x004fe40003f05270 */
[----:B---3--:R-:W-:Y:S02]  /*0bb0*/  ISETP.NE.AND P2, PT, R22, RZ, PT ;  /* 0x000000ff1600720c */ /* 0x008fe40003f45270 */
[----:B----4-:R-:W-:Y:S02]  /*0bc0*/  ISETP.NE.AND P3, PT, R23, RZ, PT ;  /* 0x000000ff1700720c */ /* 0x010fe40003f65270 */
[----:B-----5:R-:W-:-:S07]  /*0bd0*/  ISETP.NE.AND P1, PT, R24, RZ, PT ;  /* 0x000000ff1800720c */ /* 0x020fce0003f25270 */
[----:B------:R-:W-:Y:S01]  /*0be0*/  @P0 FADD R18, R18, R9 ;  /* 0x0000000912120221 */ /* 0x000fe20000000000 */
[----:B------:R-:W-:-:S03]  /*0bf0*/  ISETP.NE.AND P0, PT, R25, RZ, PT ;  /* 0x000000ff1900720c */ /* 0x000fc60003f05270 */
[----:B------:R-:W-:-:S04]  /*0c00*/  @P2 FADD R18, R18, R9 ;  /* 0x0000000912122221 */ /* 0x000fc80000000000 */
[----:B------:R-:W-:Y:S01]  /*0c10*/  @P3 FADD R18, R18, R9 ;  /* 0x0000000912123221 */ /* 0x000fe20000000000 */
[----:B------:R-:W-:-:S03]  /*0c20*/  ISETP.NE.AND P2, PT, R21, RZ, PT ;  /* 0x000000ff1500720c */ /* 0x000fc60003f45270 */
[----:B------:R-:W-:Y:S01]  /*0c30*/  @P1 FADD R18, R18, R9 ;  /* 0x0000000912121221 */ /* 0x000fe20000000000 */
[----:B------:R-:W-:-:S03]  /*0c40*/  ISETP.NE.AND P3, PT, R26, RZ, PT ;  /* 0x000000ff1a00720c */ /* 0x000fc60003f65270 */
[----:B------:R-:W-:Y:S01]  /*0c50*/  @P0 FADD R18, R18, R9 ;  /* 0x0000000912120221 */ /* 0x000fe20000000000 */
[----:B------:R-:W-:-:S05]  /*0c60*/  ISETP.NE.AND P0, PT, R6, RZ, PT ;  /* 0x000000ff0600720c */ /* 0x000fca0003f05270 */
[----:B------:R-:W-:-:S04]  /*0c70*/  @P2 FADD R18, R18, R9 ;  /* 0x0000000912122221 */ /* 0x000fc80000000000 */
[----:B------:R-:W-:-:S04]  /*0c80*/  @P3 FADD R18, R18, R9 ;  /* 0x0000000912123221 */ /* 0x000fc80000000000 */
[----:B------:R-:W-:Y:S05]  /*0c90*/  @P0 BRA `(.L_x_191) ;  /* 0xfffffffc00280947 */ /* 0x000fea000383ffff */
[----:B------:R-:W-:-:S07]  /*0ca0*/  IMAD.MOV.U32 R7, RZ, RZ, R14 ;  /* 0x000000ffff077224 */ /* 0x000fce00078e000e */
.L_x_190:
[----:B------:R-:W-:-:S13]  /*0cb0*/  ISETP.NE.AND P0, PT, R19, RZ, PT ;  /* 0x000000ff1300720c */ /* 0x000fda0003f05270 */
[----:B------:R-:W-:Y:S05]  /*0cc0*/  @!P0 BRA `(.L_x_189) ;  /* 0x0000000400148947 */ /* 0x000fea0003800000 */
[----:B------:R-:W-:Y:S01]  /*0cd0*/  VIADD R4, R19, 0xffffffff ;  /* 0xffffffff13047836 */ /* 0x000fe20000000000 */
[----:B------:R-:W-:-:S04]  /*0ce0*/  ISETP.NE.AND P0, PT, R20, RZ, PT ;  /* 0x000000ff1400720c */ /* 0x000fc80003f05270 */
[----:B------:R-:W-:-:S13]  /*0cf0*/  ISETP.GE.U32.AND P1, PT, R4, 0x7, PT ;  /* 0x000000070400780c */ /* 0x000fda0003f26070 */
[----:B------:R-:W-:Y:S05]  /*0d00*/  @!P1 BRA `(.L_x_192) ;  /* 0x0000000000709947 */ /* 0x000fea0003800000 */
[----:B------:R-:W0:Y:S01]  /*0d10*/  LDC.64 R4, c[0x0][0x380] ;  /* 0x0000e000ff047b82 */ /* 0x000e220000000a00 */
[----:B------:R-:W-:-:S05]  /*0d20*/  IADD3 R11, PT, PT, R8, R7, RZ ;  /* 0x00000007080b7210 */ /* 0x000fca0007ffe0ff */
        /* <DEDUP_REMOVED lines=9> */
[----:B------:R-:W-:Y:S01]  /*0dc0*/  VIADD R7, R7, 0x8 ;  /* 0x0000000807077836 */ /* 0x000fe20000000000 */
[----:B--2---:R-:W-:-:S02]  /*0dd0*/  ISETP.NE.AND P2, PT, R23, RZ, PT ;  /* 0x000000ff1700720c */ /* 0x004fc40003f45270 */
[----:B---3--:R-:W-:Y:S02]  /*0de0*/  ISETP.NE.AND P3, PT, R6, RZ, PT ;  /* 0x000000ff0600720c */ /* 0x008fe40003f65270 */
[----:B----4-:R-:W-:Y:S02]  /*0df0*/  ISETP.NE.AND P4, PT, R10, RZ, PT ;  /* 0x000000ff0a00720c */ /* 0x010fe40003f85270 */
[----:B-----5:R-:W-:-:S07]  /*0e00*/  ISETP.NE.AND P1, PT, R11, RZ, PT ;  /* 0x000000ff0b00720c */ /* 0x020fce0003f25270 */
[----:B------:R-:W-:Y:S01]  /*0e10*/  @P2 FADD R18, R18, R9 ;  /* 0x0000000912122221 */ /* 0x000fe20000000000 */
[----:B------:R-:W-:-:S03]  /*0e20*/  ISETP.NE.AND P2, PT, R12, RZ, PT ;  /* 0x000000ff0c00720c */ /* 0x000fc60003f45270 */
[----:B------:R-:W-:Y:S01]  /*0e30*/  @P3 FADD R18, R18, R9 ;  /* 0x0000000912123221 */ /* 0x000fe20000000000 */
[----:B------:R-:W-:-:S03]  /*0e40*/  ISETP.NE.AND P3, PT, R13, RZ, PT ;  /* 0x000000ff0d00720c */ /* 0x000fc60003f65270 */
[----:B------:R-:W-:Y:S01]  /*0e50*/  @P4 FADD R18, R18, R9 ;  /* 0x0000000912124221 */ /* 0x000fe20000000000 */
[----:B------:R-:W-:-:S03]  /*0e60*/  ISETP.NE.AND P4, PT, R21, RZ, PT ;  /* 0x000000ff1500720c */ /* 0x000fc60003f85270 */
[----:B------:R-:W-:Y:S01]  /*0e70*/  @P1 FADD R18, R18, R9 ;  /* 0x0000000912121221 */ /* 0x000fe20000000000 */
[----:B------:R-:W-:-:S03]  /*0e80*/  ISETP.NE.AND P1, PT, R22, RZ, PT ;  /* 0x000000ff1600720c */ /* 0x000fc60003f25270 */
[----:B------:R-:W-:-:S04]  /*0e90*/  @P2 FADD R18, R18, R9 ;  /* 0x0000000912122221 */ /* 0x000fc80000000000 */
[----:B------:R-:W-:-:S04]  /*0ea0*/  @P3 FADD R18, R18, R9 ;  /* 0x0000000912123221 */ /* 0x000fc80000000000 */
[----:B------:R-:W-:-:S04]  /*0eb0*/  @P4 FADD R18, R18, R9 ;  /* 0x0000000912124221 */ /* 0x000fc80000000000 */
[----:B------:R-:W-:-:S07]  /*0ec0*/  @P1 FADD R18, R18, R9 ;  /* 0x0000000912121221 */ /* 0x000fce0000000000 */
.L_x_192:
[----:B------:R-:W-:Y:S05]  /*0ed0*/  @!P0 BRA `(.L_x_189) ;  /* 0x0000000000908947 */ /* 0x000fea0003800000 */
[----:B------:R-:W-:Y:S01]  /*0ee0*/  VIADD R4, R20, 0xffffffff ;  /* 0xffffffff14047836 */ /* 0x000fe20000000000 */
[----:B------:R-:W-:-:S04]  /*0ef0*/  ISETP.NE.AND P1, PT, R16, RZ, PT ;  /* 0x000000ff1000720c */ /* 0x000fc80003f25270 */
[----:B------:R-:W-:-:S13]  /*0f00*/  ISETP.GE.U32.AND P0, PT, R4, 0x3, PT ;  /* 0x000000030400780c */ /* 0x000fda0003f06070 */
[----:B------:R-:W-:Y:S05]  /*0f10*/  @!P0 BRA `(.L_x_193) ;  /* 0x0000000000408947 */ /* 0x000fea0003800000 */
[----:B------:R-:W0:Y:S01]  /*0f20*/  LDC.64 R4, c[0x0][0x380] ;  /* 0x0000e000ff047b82 */ /* 0x000e220000000a00 */
[----:B------:R-:W-:-:S04]  /*0f30*/  IMAD.IADD R11, R8, 0x1, R7 ;  /* 0x00000001080b7824 */ /* 0x000fc800078e0207 */
[----:B0-----:R-:W-:-:S05]  /*0f40*/  IMAD.WIDE R4, R11, 0x4, R4 ;  /* 0x000000040b047825 */ /* 0x001fca00078e0204 */
[----:B------:R-:W2:Y:S04]  /*0f50*/  LDG.E R12, desc[UR6][R4.64] ;  /* 0x00000006040c7981 */ /* 0x000ea8000c1e1900 */
[----:B------:R-:W3:Y:S04]  /*0f60*/  LDG.E R6, desc[UR6][R4.64+0x4] ;  /* 0x0000040604067981 */ /* 0x000ee8000c1e1900 */
[----:B------:R-:W4:Y:S04]  /*0f70*/  LDG.E R10, desc[UR6][R4.64+0x8] ;  /* 0x00000806040a7981 */ /* 0x000f28000c1e1900 */
[----:B------:R-:W5:Y:S01]  /*0f80*/  LDG.E R11, desc[UR6][R4.64+0xc] ;  /* 0x00000c06040b7981 */ /* 0x000f62000c1e1900 */
[----:B------:R-:W-:-:S02]  /*0f90*/  IADD3 R7, PT, PT, R7, 0x4, RZ ;  /* 0x0000000407077810 */ /* 0x000fc40007ffe0ff */
[----:B--2---:R-:W-:Y:S02]  /*0fa0*/  ISETP.NE.AND P0, PT, R12, RZ, PT ;  /* 0x000000ff0c00720c */ /* 0x004fe40003f05270 */
[----:B---3--:R-:W-:Y:S02]  /*0fb0*/  ISETP.NE.AND P2, PT, R6, RZ, PT ;  /* 0x000000ff0600720c */ /* 0x008fe40003f45270 */
[----:B----4-:R-:W-:Y:S02]  /*0fc0*/  ISETP.NE.AND P3, PT, R10, RZ, PT ;  /* 0x000000ff0a00720c */ /* 0x010fe40003f65270 */
[----:B-----5:R-:W-:-:S07]  /*0fd0*/  ISETP.NE.AND P4, PT, R11, RZ, PT ;  /* 0x000000ff0b00720c */ /* 0x020fce0003f85270 */
[----:B------:R-:W-:-:S04]  /*0fe0*/  @P0 FADD R18, R18, R9 ;  /* 0x0000000912120221 */ /* 0x000fc80000000000 */
[----:B------:R-:W-:-:S04]  /*0ff0*/  @P2 FADD R18, R18, R9 ;  /* 0x0000000912122221 */ /* 0x000fc80000000000 */
[----:B------:R-:W-:-:S04]  /*1000*/  @P3 FADD R18, R18, R9 ;  /* 0x0000000912123221 */ /* 0x000fc80000000000 */
[----:B------:R-:W-:-:S07]  /*1010*/  @P4 FADD R18, R18, R9 ;  /* 0x0000000912124221 */ /* 0x000fce0000000000 */
.L_x_193:
[----:B------:R-:W-:Y:S05]  /*1020*/  @!P1 BRA `(.L_x_189) ;  /* 0x00000000003c9947 */ /* 0x000fea0003800000 */
[----:B------:R-:W0:Y:S01]  /*1030*/  LDC.64 R4, c[0x0][0x380] ;  /* 0x0000e000ff047b82 */ /* 0x000e220000000a00 */
[----:B------:R-:W-:-:S04]  /*1040*/  IMAD.IADD R7, R8, 0x1, R7 ;  /* 0x0000000108077824 */ /* 0x000fc800078e0207 */
[----:B0-----:R-:W-:-:S05]  /*1050*/  IMAD.WIDE R4, R7, 0x4, R4 ;  /* 0x0000000407047825 */ /* 0x001fca00078e0204 */
[----:B------:R-:W2:Y:S01]  /*1060*/  LDG.E R6, desc[UR6][R4.64] ;  /* 0x0000000604067981 */ /* 0x000ea2000c1e1900 */
[----:B------:R-:W-:Y:S02]  /*1070*/  ISETP.NE.AND P1, PT, R16, 0x1, PT ;  /* 0x000000011000780c */ /* 0x000fe40003f25270 */
[----:B--2---:R-:W-:-:S13]  /*1080*/  ISETP.NE.AND P0, PT, R6, RZ, PT ;  /* 0x000000ff0600720c */ /* 0x004fda0003f05270 */
[----:B------:R-:W-:Y:S01]  /*1090*/  @P0 FADD R18, R18, R9 ;  /* 0x0000000912120221 */ /* 0x000fe20000000000 */
[----:B------:R-:W-:Y:S06]  /*10a0*/  @!P1 BRA `(.L_x_189) ;  /* 0x00000000001c9947 */ /* 0x000fec0003800000 */
[----:B------:R-:W-:Y:S01]  /*10b0*/  ISETP.NE.AND P1, PT, R16, 0x2, PT ;  /* 0x000000021000780c */ /* 0x000fe20003f25270 */
[----:B------:R-:W2:-:S12]  /*10c0*/  LDG.E R7, desc[UR6][R4.64+0x4] ;  /* 0x0000040604077981 */ /* 0x000e98000c1e1900 */
[----:B------:R-:W3:Y:S01]  /*10d0*/  @P1 LDG.E R6, desc[UR6][R4.64+0x8] ;  /* 0x0000080604061981 */ /* 0x000ee2000c1e1900 */
[----:B--2---:R-:W-:Y:S02]  /*10e0*/  ISETP.NE.AND P0, PT, R7, RZ, PT ;  /* 0x000000ff0700720c */ /* 0x004fe40003f05270 */
[----:B---3--:R-:W-:-:S11]  /*10f0*/  ISETP.NE.AND P2, PT, R6, RZ, P1 ;  /* 0x000000ff0600720c */ /* 0x008fd60000f45270 */
[----:B------:R-:W-:-:S04]  /*1100*/  @P0 FADD R18, R18, R9 ;  /* 0x0000000912120221 */ /* 0x000fc80000000000 */
[----:B------:R-:W-:-:S07]  /*1110*/  @P2 FADD R18, R18, R9 ;  /* 0x0000000912122221 */ /* 0x000fce0000000000 */
.L_x_189:
[----:B------:R-:W0:Y:S01]  /*1120*/  LDCU UR4, c[0x0][0x398] ;  /* 0x00007300ff0477ac */ /* 0x000e220008000800 */
[----:B------:R-:W-:Y:S01]  /*1130*/  BSSY.RECONVERGENT B0, `(.L_x_194) ;  /* 0x000003d000007945 */ /* 0x000fe20003800200 */
[----:B0-----:R-:W-:-:S04]  /*1140*/  FMUL R18, R18, UR4 ;  /* 0x0000000412127c20 */ /* 0x001fc80008400000 */
[C---:B------:R-:W-:Y:S01]  /*1150*/  FMUL R4, R18.reuse, 0.63661974668502807617 ;  /* 0x3f22f98312047820 */ /* 0x040fe20000400000 */
[----:B------:R-:W-:-:S03]  /*1160*/  FSETP.GE.AND P0, PT, |R18|, 105615, PT ;  /* 0x47ce47801200780b */ /* 0x000fc60003f06200 */
[----:B------:R-:W0:Y:S02]  /*1170*/  F2I.NTZ R13, R4 ;  /* 0x00000004000d7305 */ /* 0x000e240000203100 */
[----:B0-----:R-:W-:-:S05]  /*1180*/  I2FP.F32.S32 R5, R13 ;  /* 0x0000000d00057245 */ /* 0x001fca0000201400 */
[----:B------:R-:W-:-:S04]  /*1190*/  FFMA R6, R5, -1.5707962512969970703, R18 ;  /* 0xbfc90fda05067823 */ /* 0x000fc80000000012 */
[----:B------:R-:W-:-:S04]  /*11a0*/  FFMA R6, R5, -7.5497894158615963534e-08, R6 ;  /* 0xb3a2216805067823 */ /* 0x000fc80000000006 */
[----:B------:R-:W-:Y:S01]  /*11b0*/  FFMA R7, R5, -5.3903029534742383927e-15, R6 ;  /* 0xa7c234c505077823 */ /* 0x000fe20000000006 */
[----:B------:R-:W-:Y:S06]  /*11c0*/  @!P0 BRA `(.L_x_195) ;  /* 0x0000000000cc8947 */ /* 0x000fec0003800000 */
[----:B------:R-:W-:-:S13]  /*11d0*/  FSETP.NEU.AND P0, PT, |R18|, +INF , PT ;  /* 0x7f8000001200780b */ /* 0x000fda0003f0d200 */
[----:B------:R-:W-:Y:S01]  /*11e0*/  @!P0 FMUL R7, RZ, R18 ;  /* 0x00000012ff078220 */ /* 0x000fe20000400000 */
[----:B------:R-:W-:Y:S01]  /*11f0*/  @!P0 IMAD.MOV.U32 R13, RZ, RZ, RZ ;  /* 0x000000ffff0d8224 */ /* 0x000fe200078e00ff */
[----:B------:R-:W-:Y:S06]  /*1200*/  @!P0 BRA `(.L_x_195) ;  /* 0x0000000000bc8947 */ /* 0x000fec0003800000 */
[----:B------:R-:W0:Y:S01]  /*1210*/  LDC.64 R4, c[0x4][0x40] ;  /* 0x01001000ff047b82 */ /* 0x000e220000000a00 */
[----:B------:R-:W-:Y:S02]  /*1220*/  IMAD.SHL.U32 R7, R18, 0x100, RZ ;  /* 0x0000010012077824 */ /* 0x000fe400078e00ff */
[----:B------:R-:W-:Y:S02]  /*1230*/  HFMA2 R6, -RZ, RZ, 0, 0 ;  /* 0x00000000ff067431 */ /* 0x000fe400000001ff */
[----:B------:R-:W-:Y:S01]  /*1240*/  IMAD.MOV.U32 R21, RZ, RZ, RZ ;  /* 0x000000ffff157224 */ /* 0x000fe200078e00ff */
[----:B------:R-:W-:Y:S01]  /*1250*/  UMOV UR4, URZ ;  /* 0x000000ff00047c82 */ /* 0x000fe20008000000 */
[----:B------:R-:W-:-:S07]  /*1260*/  LOP3.LUT R23, R7, 0x80000000, RZ, 0xfc, !PT ;  /* 0x8000000007177812 */ /* 0x000fce00078efcff */
.L_x_196:
[----:B0-----:R-:W-:-:S06]  /*1270*/  IMAD.WIDE.U32 R10, R21, 0x4, R4 ;  /* 0x00000004150a7825 */ /* 0x001fcc00078e0004 */
[----:B------:R-:W2:Y:S01]  /*1280*/  LDG.E.CONSTANT R10, desc[UR6][R10.64] ;  /* 0x000000060a0a7981 */ /* 0x000ea2000c1e9900 */
[C---:B-1----:R-:W-:Y:S02]  /*1290*/  IMAD R7, R21.reuse, 0x4, R1 ;  /* 0x0000000415077824 */ /* 0x042fe400078e0201 */
[----:B------:R-:W-:-:S05]  /*12a0*/  VIADD R21, R21, 0x1 ;  /* 0x0000000115157836 */ /* 0x000fca0000000000 */
[----:B------:R-:W-:Y:S01]  /*12b0*/  ISETP.NE.AND P0, PT, R21, 0x6, PT ;  /* 0x000000061500780c */ /* 0x000fe20003f05270 */
[----:B--2---:R-:W-:-:S03]  /*12c0*/  IMAD.WIDE.U32 R12, R10, R23, RZ ;  /* 0x000000170a0c7225 */ /* 0x004fc600078e00ff */
[----:B------:R-:W-:-:S04]  /*12d0*/  IADD3 R12, P1, PT, R12, R6, RZ ;  /* 0x000000060c0c7210 */ /* 0x000fc80007f3e0ff */
[----:B------:R-:W-:Y:S01]  /*12e0*/  IADD3.X R6, PT, PT, R13, UR4, RZ, P1, !PT ;  /* 0x000000040d067c10 */ /* 0x000fe20008ffe4ff */
[----:B------:R1:W-:Y:S04]  /*12f0*/  STL [R7], R12 ;  /* 0x0000000c07007387 */ /* 0x0003e80000100800 */
[----:B------:R-:W-:Y:S05]  /*1300*/  @P0 BRA `(.L_x_196) ;  /* 0xfffffffc00d80947 */ /* 0x000fea000383ffff */
[----:B------:R-:W-:Y:S01]  /*1310*/  SHF.R.U32.HI R10, RZ, 0x17, R18 ;  /* 0x00000017ff0a7819 */ /* 0x000fe20000011612 */
[----:B------:R0:W-:Y:S03]  /*1320*/  STL [R1+0x18], R6 ;  /* 0x0000180601007387 */ /* 0x0001e60000100800 */
[C---:B------:R-:W-:Y:S02]  /*1330*/  LOP3.LUT R4, R10.reuse, 0xe0, RZ, 0xc0, !PT ;  /* 0x000000e00a047812 */ /* 0x040fe400078ec0ff */
[----:B------:R-:W-:Y:S02]  /*1340*/  LOP3.LUT P0, RZ, R10, 0x1f, RZ, 0xc0, !PT ;  /* 0x0000001f0aff7812 */ /* 0x000fe4000780c0ff */
[----:B------:R-:W-:-:S04]  /*1350*/  IADD3 R4, PT, PT, R4, -0x80, RZ ;  /* 0xffffff8004047810 */ /* 0x000fc80007ffe0ff */
[----:B------:R-:W-:-:S05]  /*1360*/  SHF.R.U32.HI R4, RZ, 0x5, R4 ;  /* 0x00000005ff047819 */ /* 0x000fca0000011604 */
[----:B------:R-:W-:-:S05]  /*1370*/  IMAD R11, R4, -0x4, R1 ;  /* 0xfffffffc040b7824 */ /* 0x000fca00078e0201 */
[----:B-1----:R-:W2:Y:S04]  /*1380*/  LDL R7, [R11+0x18] ;  /* 0x000018000b077983 */ /* 0x002ea80000100800 */
        /* <DEDUP_REMOVED lines=8> */
[C-C-:B------:R-:W-:Y:S01]  /*1410*/  SHF.L.W.U32.HI R13, R4.reuse, 0x2, R7.reuse ;  /* 0x00000002040d7819 */ /* 0x140fe20000010e07 */
[----:B------:R-:W-:Y:S01]  /*1420*/  IMAD.SHL.U32 R4, R4, 0x4, RZ ;  /* 0x0000000404047824 */ /* 0x000fe200078e00ff */
[----:B0-----:R-:W-:Y:S02]  /*1430*/  SHF.R.U32.HI R6, RZ, 0x1e, R7 ;  /* 0x0000001eff067819 */ /* 0x001fe40000011607 */
[----:B------:R-:W-:-:S02]  /*1440*/  SHF.R.S32.HI R5, RZ, 0x1f, R13 ;  /* 0x0000001fff057819 */ /* 0x000fc4000001140d */
[----:B------:R-:W-:Y:S02]  /*1450*/  LOP3.LUT R18, R13, R18, RZ, 0x3c, !PT ;  /* 0x000000120d127212 */ /* 0x000fe400078e3cff */
[C---:B------:R-:W-:Y:S02]  /*1460*/  LOP3.LUT R4, R5.reuse, R4, RZ, 0x3c, !PT ;  /* 0x0000000405047212 */ /* 0x040fe400078e3cff */
[----:B------:R-:W-:Y:S02]  /*1470*/  LOP3.LUT R5, R5, R13, RZ, 0x3c, !PT ;  /* 0x0000000d05057212 */ /* 0x000fe400078e3cff */
[----:B------:R-:W-:Y:S02]  /*1480*/  LEA.HI R13, R13, R6, RZ, 0x1 ;  /* 0x000000060d0d7211 */ /* 0x000fe400078f08ff */
[----:B------:R-:W-:Y:S02]  /*1490*/  ISETP.GE.AND P1, PT, R18, RZ, PT ;  /* 0x000000ff1200720c */ /* 0x000fe40003f26270 */
[----:B------:R-:W0:Y:S01]  /*14a0*/  I2F.F64.S64 R4, R4 ;  /* 0x0000000400047312 */ /* 0x000e220000301c00 */
[----:B------:R-:W-:-:S04]  /*14b0*/  IMAD.MOV R6, RZ, RZ, -R13 ;  /* 0x000000ffff067224 */ /* 0x000fc800078e0a0d */
[----:B------:R-:W-:Y:S01]  /*14c0*/  @!P0 IMAD.MOV.U32 R13, RZ, RZ, R6 ;  /* 0x000000ffff0d8224 */ /* 0x000fe200078e0006 */
[----:B0-----:R-:W-:-:S10]  /*14d0*/  DMUL R10, R4, UR4 ;  /* 0x00000004040a7c28 */ /* 0x001fd40008000000 */
[----:B------:R-:W0:Y:S02]  /*14e0*/  F2F.F32.F64 R10, R10 ;  /* 0x0000000a000a7310 */ /* 0x000e240000301000 */
[----:B0-----:R-:W-:-:S07]  /*14f0*/  FSEL R7, -R10, R10, !P1 ;  /* 0x0000000a0a077208 */ /* 0x001fce0004800100 */
.L_x_195:
[----:B------:R-:W-:Y:S05]  /*1500*/  BSYNC.RECONVERGENT B0 ;  /* 0x0000000000007941 */ /* 0x000fea0003800200 */
.L_x_194:
[----:B------:R-:W-:-:S05]  /*1510*/  LEA R5, R15, R2, 0x2 ;  /* 0x000000020f057211 */ /* 0x000fca00078e10ff */
[----:B------:R-:W2:Y:S01]  /*1520*/  LDL R6, [R5] ;  /* 0x0000000005067983 */ /* 0x000ea20000100800 */
[----:B------:R-:W-:Y:S01]  /*1530*/  LOP3.LUT R4, R13, 0x1, RZ, 0xc0, !PT ;  /* 0x000000010d047812 */ /* 0x000fe200078ec0ff */
[----:B------:R-:W-:Y:S02]  /*1540*/  IMAD.MOV.U32 R10, RZ, RZ, 0x37cbac00 ;  /* 0x37cbac00ff0a7424 */ /* 0x000fe400078e00ff */
[----:B------:R-:W-:Y:S01]  /*1550*/  FMUL R11, R7, R7 ;  /* 0x00000007070b7220 */ /* 0x000fe20000400000 */
[----:B------:R-:W-:Y:S01]  /*1560*/  VIADD R13, R13, 0x1 ;  /* 0x000000010d0d7836 */ /* 0x000fe20000000000 */
[----:B------:R-:W-:Y:S01]  /*1570*/  ISETP.NE.U32.AND P0, PT, R4, 0x1, PT ;  /* 0x000000010400780c */ /* 0x000fe20003f05070 */
[----:B------:R-:W-:Y:S02]  /*1580*/  IMAD.MOV.U32 R4, RZ, RZ, 0x3c0885e4 ;  /* 0x3c0885e4ff047424 */ /* 0x000fe400078e00ff */
[----:B------:R-:W-:Y:S01]  /*1590*/  FFMA R10, R11, R10, -0.0013887860113754868507 ;  /* 0xbab607ed0b0a7423 */ /* 0x000fe2000000000a */
[----:B------:R-:W-:Y:S01]  /*15a0*/  MOV R12, 0x3e2aaaa8 ;  /* 0x3e2aaaa8000c7802 */ /* 0x000fe20000000f00 */
[----:B------:R-:W-:Y:S01]  /*15b0*/  VIADD R15, R15, 0x1 ;  /* 0x000000010f0f7836 */ /* 0x000fe20000000000 */
[----:B------:R-:W-:-:S02]  /*15c0*/  LOP3.LUT P1, RZ, R13, 0x2, RZ, 0xc0, !PT ;  /* 0x000000020dff7812 */ /* 0x000fc4000782c0ff */
[----:B------:R-:W-:Y:S02]  /*15d0*/  FSEL R10, R10, -0.00019574658654164522886, P0 ;  /* 0xb94d41530a0a7808 */ /* 0x000fe40000000000 */
[----:B------:R-:W-:Y:S02]  /*15e0*/  FSEL R4, R4, 0.041666727513074874878, !P0 ;  /* 0x3d2aaabb04047808 */ /* 0x000fe40004000000 */
[----:B------:R-:W-:-:S03]  /*15f0*/  FSEL R13, -R12, -0.4999999701976776123, !P0 ;  /* 0xbeffffff0c0d7808 */ /* 0x000fc60004000100 */
[----:B------:R-:W-:Y:S01]  /*1600*/  FFMA R10, R11, R10, R4 ;  /* 0x0000000a0b0a7223 */ /* 0x000fe20000000004 */
[----:B------:R-:W-:Y:S02]  /*1610*/  FSEL R4, R7, 1, !P0 ;  /* 0x3f80000007047808 */ /* 0x000fe40004000000 */
[----:B------:R-:W-:Y:S01]  /*1620*/  ISETP.NE.AND P0, PT, R15, R0, PT ;  /* 0x000000000f00720c */ /* 0x000fe20003f05270 */
[C---:B------:R-:W-:Y:S02]  /*1630*/  FFMA R10, R11.reuse, R10, R13 ;  /* 0x0000000a0b0a7223 */ /* 0x040fe4000000000d */
[----:B------:R-:W-:-:S04]  /*1640*/  FFMA R11, R11, R4, RZ ;  /* 0x000000040b0b7223 */ /* 0x000fc800000000ff */
[----:B------:R-:W-:-:S04]  /*1650*/  FFMA R11, R11, R10, R4 ;  /* 0x0000000a0b0b7223 */ /* 0x000fc80000000004 */
[----:B------:R-:W-:-:S04]  /*1660*/  @P1 FADD R11, RZ, -R11 ;  /* 0x8000000bff0b1221 */ /* 0x000fc80000000000 */
[----:B--2---:R-:W-:-:S05]  /*1670*/  FMUL R6, R11, R6 ;  /* 0x000000060b067220 */ /* 0x004fca0000400000 */
[----:B------:R0:W-:Y:S01]  /*1680*/  STL [R5], R6 ;  /* 0x0000000605007387 */ /* 0x0001e20000100800 */
[----:B------:R-:W-:Y:S05]  /*1690*/  @P0 BRA `(.L_x_197) ;  /* 0xfffffff0007c0947 */ /* 0x000fea000383ffff */
[----:B------:R-:W1:Y:S01]  /*16a0*/  LDCU UR5, c[0x0][0x3a0] ;  /* 0x00007400ff0577ac */ /* 0x000e620008000800 */
[----:B------:R-:W-:Y:S01]  /*16b0*/  LOP3.LUT R24, R0, 0xf, RZ, 0xc0, !PT ;  /* 0x0000000f00187812 */ /* 0x000fe200078ec0ff */
[----:B------:R-:W-:Y:S02]  /*16c0*/  IMAD.MOV.U32 R21, RZ, RZ, RZ ;  /* 0x000000ffff157224 */ /* 0x000fe400078e00ff */
[----:B------:R-:W-:Y:S01]  /*16d0*/  IMAD.MOV.U32 R23, RZ, RZ, RZ ;  /* 0x000000ffff177224 */ /* 0x000fe200078e00ff */
[----:B------:R-:W-:Y:S01]  /*16e0*/  ISETP.NE.AND P1, PT, R24, RZ, PT ;  /* 0x000000ff1800720c */ /* 0x000fe20003f25270 */
[----:B-1----:R-:W-:-:S09]  /*16f0*/  UISETP.GE.U32.AND UP0, UPT, UR5, 0x10, UPT ;  /* 0x000000100500788c */ /* 0x002fd2000bf06070 */
[----:B------:R-:W-:Y:S05]  /*1700*/  BRA.U !UP0, `(.L_x_198) ;  /* 0x0000000108807547 */ /* 0x000fea000b800000 */
[C---:B------:R-:W-:Y:S01]  /*1710*/  LOP3.LUT R4, R0.reuse, 0xffff, RZ, 0xc0, !PT ;  /* 0x0000ffff00047812 */ /* 0x040fe200078ec0ff */
[----:B------:R-:W-:Y:S01]  /*1720*/  VIADD R20, R1, 0x40 ;  /* 0x0000004001147836 */ /* 0x000fe20000000000 */
[----:B------:R-:W-:Y:S01]  /*1730*/  LOP3.LUT R23, R0, 0x70, RZ, 0xc0, !PT ;  /* 0x0000007000177812 */ /* 0x000fe200078ec0ff */
[----:B------:R-:W-:Y:S01]  /*1740*/  IMAD.MOV.U32 R21, RZ, RZ, RZ ;  /* 0x000000ffff157224 */ /* 0x000fe200078e00ff */
[----:B------:R-:W-:-:S04]  /*1750*/  SHF.R.U32.HI R4, RZ, 0x4, R4 ;  /* 0x00000004ff047819 */ /* 0x000fc80000011604 */
[----:B------:R-:W-:-:S04]  /*1760*/  SHF.L.U32 R4, R4, 0x4, RZ ;  /* 0x0000000404047819 */ /* 0x000fc800000006ff */
[----:B------:R-:W-:-:S05]  /*1770*/  LOP3.LUT R22, R4, 0x70, RZ, 0xe2, !PT ;  /* 0x0000007004167812 */ /* 0x000fca00078ee2ff */
[----:B------:R-:W-:-:S07]  /*1780*/  IMAD.MOV R22, RZ, RZ, -R22 ;  /* 0x000000ffff167224 */ /* 0x000fce00078e0a16 */
.L_x_199:
[----:B0-----:R-:W2:Y:S04]  /*1790*/  LDL.128 R4, [R20+-0x20] ;  /* 0xffffe00014047983 */ /* 0x001ea80000100c00 */
[----:B------:R-:W3:Y:S04]  /*17a0*/  LDL.128 R8, [R20+-0x10] ;  /* 0xfffff00014087983 */ /* 0x000ee80000100c00 */
[----:B------:R-:W4:Y:S04]  /*17b0*/  LDL.128 R12, [R20] ;  /* 0x00000000140c7983 */ /* 0x000f280000100c00 */
[----:B------:R0:W5:Y:S01]  /*17c0*/  LDL.128 R16, [R20+0x10] ;  /* 0x0000100014107983 */ /* 0x0001620000100c00 */
[----:B------:R-:W-:-:S04]  /*17d0*/  IADD3 R22, PT, PT, R22, 0x10, RZ ;  /* 0x0000001016167810 */ /* 0x000fc80007ffe0ff */
[----:B------:R-:W-:Y:S01]  /*17e0*/  ISETP.NE.AND P0, PT, R22, RZ, PT ;  /* 0x000000ff1600720c */ /* 0x000fe20003f05270 */
[----:B0-----:R-:W-:Y:S02]  /*17f0*/  VIADD R20, R20, 0x40 ;  /* 0x0000004014147836 */ /* 0x001fe40000000000 */
[----:B--2---:R-:W-:-:S04]  /*1800*/  FFMA R4, R4, R4, R21 ;  /* 0x0000000404047223 */ /* 0x004fc80000000015 */
[----:B------:R-:W-:-:S04]  /*1810*/  FFMA R5, R5, R5, R4 ;  /* 0x0000000505057223 */ /* 0x000fc80000000004 */
[----:B------:R-:W-:-:S04]  /*1820*/  FFMA R6, R6, R6, R5 ;  /* 0x0000000606067223 */ /* 0x000fc80000000005 */
[----:B------:R-:W-:-:S04]  /*1830*/  FFMA R7, R7, R7, R6 ;  /* 0x0000000707077223 */ /* 0x000fc80000000006 */
[----:B---3--:R-:W-:-:S04]  /*1840*/  FFMA R8, R8, R8, R7 ;  /* 0x0000000808087223 */ /* 0x008fc80000000007 */
[----:B------:R-:W-:-:S04]  /*1850*/  FFMA R9, R9, R9, R8 ;  /* 0x0000000909097223 */ /* 0x000fc80000000008 */
[----:B------:R-:W-:-:S04]  /*1860*/  FFMA R10, R10, R10, R9 ;  /* 0x0000000a0a0a7223 */ /* 0x000fc80000000009 */
[----:B------:R-:W-:-:S04]  /*1870*/  FFMA R11, R11, R11, R10 ;  /* 0x0000000b0b0b7223 */ /* 0x000fc8000000000a */
[----:B----4-:R-:W-:-:S04]  /*1880*/  FFMA R12, R12, R12, R11 ;  /* 0x0000000c0c0c7223 */ /* 0x010fc8000000000b */
[----:B------:R-:W-:-:S04]  /*1890*/  FFMA R13, R13, R13, R12 ;  /* 0x0000000d0d0d7223 */ /* 0x000fc8000000000c */
[----:B------:R-:W-:-:S04]  /*18a0*/  FFMA R14, R14, R14, R13 ;  /* 0x0000000e0e0e7223 */ /* 0x000fc8000000000d */
[----:B------:R-:W-:-:S04]  /*18b0*/  FFMA R15, R15, R15, R14 ;  /* 0x0000000f0f0f7223 */ /* 0x000fc8000000000e */
[----:B-----5:R-:W-:-:S04]  /*18c0*/  FFMA R16, R16, R16, R15 ;  /* 0x0000001010107223 */ /* 0x020fc8000000000f */
[----:B------:R-:W-:-:S04]  /*18d0*/  FFMA R17, R17, R17, R16 ;  /* 0x0000001111117223 */ /* 0x000fc80000000010 */
[----:B------:R-:W-:-:S04]  /*18e0*/  FFMA R18, R18, R18, R17 ;  /* 0x0000001212127223 */ /* 0x000fc80000000011 */
[----:B------:R-:W-:Y:S01]  /*18f0*/  FFMA R21, R19, R19, R18 ;  /* 0x0000001313157223 */ /* 0x000fe20000000012 */
[----:B------:R-:W-:Y:S06]  /*1900*/  @P0 BRA `(.L_x_199) ;  /* 0xfffffffc00a00947 */ /* 0x000fec000383ffff */
.L_x_198:
[----:B------:R-:W-:Y:S05]  /*1910*/  @!P1 BRA `(.L_x_186) ;  /* 0x0000000000949947 */ /* 0x000fea0003800000 */
[----:B------:R-:W-:Y:S02]  /*1920*/  ISETP.GE.U32.AND P0, PT, R24, 0x8, PT ;  /* 0x000000081800780c */ /* 0x000fe40003f06070 */
[----:B------:R-:W-:-:S04]  /*1930*/  LOP3.LUT R13, R0, 0x7, RZ, 0xc0, !PT ;  /* 0x00000007000d7812 */ /* 0x000fc800078ec0ff */
[----:B------:R-:W-:-:S07]  /*1940*/  ISETP.NE.AND P1, PT, R13, RZ, PT ;  /* 0x000000ff0d00720c */ /* 0x000fce0003f25270 */
[----:B------:R-:W-:Y:S06]  /*1950*/  @!P0 BRA `(.L_x_200) ;  /* 0x0000000000308947 */ /* 0x000fec0003800000 */
[----:B------:R-:W-:-:S05]  /*1960*/  IMAD R12, R23, 0x4, R2 ;  /* 0x00000004170c7824 */ /* 0x000fca00078e0202 */
[----:B0-----:R-:W2:Y:S04]  /*1970*/  LDL.128 R4, [R12] ;  /* 0x000000000c047983 */ /* 0x001ea80000100c00 */
[----:B------:R-:W3:Y:S01]  /*1980*/  LDL.128 R8, [R12+0x10] ;  /* 0x000010000c087983 */ /* 0x000ee20000100c00 */
[----:B------:R-:W-:Y:S02]  /*1990*/  VIADD R23, R23, 0x8 ;  /* 0x0000000817177836 */ /* 0x000fe40000000000 */
[----:B--2---:R-:W-:-:S04]  /*19a0*/  FFMA R4, R4, R4, R21 ;  /* 0x0000000404047223 */ /* 0x004fc80000000015 */
[----:B------:R-:W-:-:S04]  /*19b0*/  FFMA R5, R5, R5, R4 ;  /* 0x0000000505057223 */ /* 0x000fc80000000004 */
[----:B------:R-:W-:-:S04]  /*19c0*/  FFMA R6, R6, R6, R5 ;  /* 0x0000000606067223 */ /* 0x000fc80000000005 */
[----:B------:R-:W-:-:S04]  /*19d0*/  FFMA R7, R7, R7, R6 ;  /* 0x0000000707077223 */ /* 0x000fc80000000006 */
[----:B---3--:R-:W-:-:S04]  /*19e0*/  FFMA R8, R8, R8, R7 ;  /* 0x0000000808087223 */ /* 0x008fc80000000007 */
[----:B------:R-:W-:-:S04]  /*19f0*/  FFMA R9, R9, R9, R8 ;  /* 0x0000000909097223 */ /* 0x000fc80000000008 */
[----:B------:R-:W-:-:S04]  /*1a00*/  FFMA R10, R10, R10, R9 ;  /* 0x0000000a0a0a7223 */ /* 0x000fc80000000009 */
[----:B------:R-:W-:-:S07]  /*1a10*/  FFMA R21, R11, R11, R10 ;  /* 0x0000000b0b157223 */ /* 0x000fce000000000a */
.L_x_200:
[----:B------:R-:W-:Y:S05]  /*1a20*/  @!P1 BRA `(.L_x_186) ;  /* 0x0000000000509947 */ /* 0x000fea0003800000 */
[----:B------:R-:W-:Y:S02]  /*1a30*/  ISETP.GE.U32.AND P0, PT, R13, 0x4, PT ;  /* 0x000000040d00780c */ /* 0x000fe40003f06070 */
[----:B------:R-:W-:-:S04]  /*1a40*/  LOP3.LUT R8, R0, 0x3, RZ, 0xc0, !PT ;  /* 0x0000000300087812 */ /* 0x000fc800078ec0ff */
[----:B------:R-:W-:-:S07]  /*1a50*/  ISETP.NE.AND P1, PT, R8, RZ, PT ;  /* 0x000000ff0800720c */ /* 0x000fce0003f25270 */
[----:B------:R-:W-:Y:S06]  /*1a60*/  @!P0 BRA `(.L_x_201) ;  /* 0x00000000001c8947 */ /* 0x000fec0003800000 */
[----:B------:R-:W-:-:S06]  /*1a70*/  LEA R4, R23, R2, 0x2 ;  /* 0x0000000217047211 */ /* 0x000fcc00078e10ff */
[----:B0-----:R-:W2:Y:S01]  /*1a80*/  LDL.128 R4, [R4] ;  /* 0x0000000004047983 */ /* 0x001ea20000100c00 */
[----:B------:R-:W-:Y:S02]  /*1a90*/  VIADD R23, R23, 0x4 ;  /* 0x0000000417177836 */ /* 0x000fe40000000000 */
[----:B--2---:R-:W-:-:S04]  /*1aa0*/  FFMA R10, R4, R4, R21 ;  /* 0x00000004040a7223 */ /* 0x004fc80000000015 */
[----:B------:R-:W-:-:S04]  /*1ab0*/  FFMA R5, R5, R5, R10 ;  /* 0x0000000505057223 */ /* 0x000fc8000000000a */
[----:B------:R-:W-:-:S04]  /*1ac0*/  FFMA R6, R6, R6, R5 ;  /* 0x0000000606067223 */ /* 0x000fc80000000005 */
[----:B------:R-:W-:-:S07]  /*1ad0*/  FFMA R21, R7, R7, R6 ;  /* 0x0000000707157223 */ /* 0x000fce0000000006 */
.L_x_201:
[----:B------:R-:W-:Y:S05]  /*1ae0*/  @!P1 BRA `(.L_x_186) ;  /* 0x0000000000209947 */ /* 0x000fea0003800000 */
[----:B------:R-:W-:Y:S02]  /*1af0*/  IMAD R23, R23, 0x4, R2 ;  /* 0x0000000417177824 */ /* 0x000fe400078e0202 */
[----:B------:R-:W-:-:S07]  /*1b00*/  IMAD.MOV R4, RZ, RZ, -R8 ;  /* 0x000000ffff047224 */ /* 0x000fce00078e0a08 */
.L_x_202:
[----:B0-----:R0:W2:Y:S01]  /*1b10*/  LDL R6, [R23] ;  /* 0x0000000017067983 */ /* 0x0010a20000100800 */
[----:B------:R-:W-:-:S05]  /*1b20*/  VIADD R4, R4, 0x1 ;  /* 0x0000000104047836 */ /* 0x000fca0000000000 */
[----:B------:R-:W-:Y:S02]  /*1b30*/  ISETP.NE.AND P0, PT, R4, RZ, PT ;  /* 0x000000ff0400720c */ /* 0x000fe40003f05270 */
[----:B0-----:R-:W-:Y:S01]  /*1b40*/  IADD3 R23, PT, PT, R23, 0x4, RZ ;  /* 0x0000000417177810 */ /* 0x001fe20007ffe0ff */
[----:B--2---:R-:W-:-:S10]  /*1b50*/  FFMA R21, R6, R6, R21 ;  /* 0x0000000606157223 */ /* 0x004fd40000000015 */
[----:B------:R-:W-:Y:S05]  /*1b60*/  @P0 BRA `(.L_x_202) ;  /* 0xfffffffc00e80947 */ /* 0x000fea000383ffff */
.L_x_186:
[C---:B------:R-:W-:Y:S01]  /*1b70*/  FSETP.GEU.AND P0, PT, R21.reuse, 9.9999999392252902908e-09, PT ;  /* 0x322bcc771500780b */ /* 0x040fe20003f0e000 */
[----:B------:R-:W-:Y:S01]  /*1b80*/  UISETP.GE.AND UP0, UPT, UR5, 0x1, UPT ;  /* 0x000000010500788c */ /* 0x000fe2000bf06270 */
[----:B------:R-:W-:Y:S02]  /*1b90*/  BSSY.RECONVERGENT B0, `(.L_x_203) ;  /* 0x0000010000007945 */ /* 0x000fe40003800200 */
[----:B01----:R-:W-:-:S04]  /*1ba0*/  FSEL R5, R21, 1, P0 ;  /* 0x3f80000015057808 */ /* 0x003fc80000000000 */
[----:B------:R0:W1:Y:S01]  /*1bb0*/  MUFU.RSQ R4, R5 ;  /* 0x0000000500047308 */ /* 0x0000620000001400 */
[----:B------:R-:W-:-:S05]  /*1bc0*/  VIADD R6, R5, 0xf3000000 ;  /* 0xf300000005067836 */ /* 0x000fca0000000000 */
[----:B------:R-:W-:-:S13]  /*1bd0*/  ISETP.GT.U32.AND P0, PT, R6, 0x727fffff, PT ;  /* 0x727fffff0600780c */ /* 0x000fda0003f04070 */
[----:B01----:R-:W-:Y:S05]  /*1be0*/  @!P0 BRA `(.L_x_204) ;  /* 0x0000000000188947 */ /* 0x003fea0003800000 */
[----:B------:R-:W-:Y:S01]  /*1bf0*/  BSSY.RECONVERGENT B1, `(.L_x_205) ;  /* 0x0000004000017945 */ /* 0x000fe20003800200 */
[----:B------:R-:W-:Y:S01]  /*1c00*/  IMAD.MOV.U32 R4, RZ, RZ, R5 ;  /* 0x000000ffff047224 */ /* 0x000fe200078e0005 */
[----:B------:R-:W-:-:S07]  /*1c10*/  MOV R10, 0x1c30 ;  /* 0x00001c30000a7802 */ /* 0x000fce0000000f00 */
[----:B--2---:R-:W-:Y:S05]  /*1c20*/  CALL.REL.NOINC `($__internal_8_$__cuda_sm20_sqrt_rn_f32_slowpath) ;  /* 0x0000001400447944 */ /* 0x004fea0003c00000 */
[----:B------:R-:W-:Y:S05]  /*1c30*/  BSYNC.RECONVERGENT B1 ;  /* 0x0000000000017941 */ /* 0x000fea0003800200 */
.L_x_205:
[----:B------:R-:W-:Y:S05]  /*1c40*/  BRA `(.L_x_206) ;  /* 0x0000000000107947 */ /* 0x000fea0003800000 */
.L_x_204:
[----:B------:R-:W-:Y:S01]  /*1c50*/  FMUL.FTZ R14, R5, R4 ;  /* 0x00000004050e7220 */ /* 0x000fe20000410000 */
[----:B------:R-:W-:-:S03]  /*1c60*/  FMUL.FTZ R4, R4, 0.5 ;  /* 0x3f00000004047820 */ /* 0x000fc60000410000 */
[----:B------:R-:W-:-:S04]  /*1c70*/  FFMA R5, -R14, R14, R5 ;  /* 0x0000000e0e057223 */ /* 0x000fc80000000105 */
[----:B------:R-:W-:-:S07]  /*1c80*/  FFMA R14, R5, R4, R14 ;  /* 0x00000004050e7223 */ /* 0x000fce000000000e */
.L_x_206:
[----:B--2---:R-:W-:Y:S05]  /*1c90*/  BSYNC.RECONVERGENT B0 ;  /* 0x0000000000007941 */ /* 0x004fea0003800200 */
.L_x_203:
[----:B------:R-:W-:Y:S01]  /*1ca0*/  IMAD.MOV.U32 R21, RZ, RZ, RZ ;  /* 0x000000ffff157224 */ /* 0x000fe200078e00ff */
[----:B------:R-:W-:Y:S06]  /*1cb0*/  BRA.U !UP0, `(.L_x_207) ;  /* 0x0000001108407547 */ /* 0x000fec000b800000 */
[----:B------:R-:W0:Y:S01]  /*1cc0*/  LDCU UR4, c[0x0][0x3a0] ;  /* 0x00007400ff0477ac */ /* 0x000e220008000800 */
[----:B------:R-:W-:Y:S01]  /*1cd0*/  HFMA2 R15, -RZ, RZ, 0, 0 ;  /* 0x00000000ff0f7431 */ /* 0x000fe200000001ff */
[----:B------:R-:W-:Y:S01]  /*1ce0*/  LOP3.LUT R20, R0, 0x3, RZ, 0xc0, !PT ;  /* 0x0000000300147812 */ /* 0x000fe200078ec0ff */
[----:B0-----:R-:W-:-:S09]  /*1cf0*/  UISETP.GE.U32.AND UP0, UPT, UR4, 0x4, UPT ;  /* 0x000000040400788c */ /* 0x001fd2000bf06070 */
[----:B------:R-:W-:Y:S05]  /*1d00*/  BRA.U !UP0, `(.L_x_208) ;  /* 0x0000000508207547 */ /* 0x000fea000b800000 */
[C---:B------:R-:W-:Y:S01]  /*1d10*/  LOP3.LUT R4, R0.reuse, 0xffff, RZ, 0xc0, !PT ;  /* 0x0000ffff00047812 */ /* 0x040fe200078ec0ff */
[----:B------:R-:W-:Y:S01]  /*1d20*/  IMAD.MOV.U32 R16, RZ, RZ, R2 ;  /* 0x000000ffff107224 */ /* 0x000fe200078e0002 */
[----:B------:R-:W-:Y:S02]  /*1d30*/  LOP3.LUT R15, R0, 0x7c, RZ, 0xc0, !PT ;  /* 0x0000007c000f7812 */ /* 0x000fe400078ec0ff */
[----:B------:R-:W-:-:S05]  /*1d40*/  SHF.R.U32.HI R4, RZ, 0x2, R4 ;  /* 0x00000002ff047819 */ /* 0x000fca0000011604 */
[----:B------:R-:W-:-:S05]  /*1d50*/  IMAD.SHL.U32 R4, R4, 0x4, RZ ;  /* 0x0000000404047824 */ /* 0x000fca00078e00ff */
[----:B------:R-:W-:-:S05]  /*1d60*/  LOP3.LUT R17, R4, 0x7c, RZ, 0xe2, !PT ;  /* 0x0000007c04117812 */ /* 0x000fca00078ee2ff */
[----:B------:R-:W-:-:S07]  /*1d70*/  IMAD.MOV R17, RZ, RZ, -R17 ;  /* 0x000000ffff117224 */ /* 0x000fce00078e0a11 */
.L_x_217:
[----:B------:R-:W2:Y:S01]  /*1d80*/  LDL.128 R4, [R16] ;  /* 0x0000000010047983 */ /* 0x000ea20000100c00 */
[----:B------:R-:W0:Y:S01]  /*1d90*/  MUFU.RCP R9, R14 ;  /* 0x0000000e00097308 */ /* 0x000e220000001000 */
[----:B------:R-:W-:Y:S01]  /*1da0*/  IADD3 R17, PT, PT, R17, 0x4, RZ ;  /* 0x0000000411117810 */ /* 0x000fe20007ffe0ff */
[----:B------:R-:W-:Y:S03]  /*1db0*/  BSSY.RECONVERGENT B0, `(.L_x_209) ;  /* 0x000000d000007945 */ /* 0x000fe60003800200 */
[----:B------:R-:W-:Y:S01]  /*1dc0*/  ISETP.NE.AND P2, PT, R17, RZ, PT ;  /* 0x000000ff1100720c */ /* 0x000fe20003f45270 */
[----:B0-----:R-:W-:-:S04]  /*1dd0*/  FFMA R8, R9, -R14, 1 ;  /* 0x3f80000009087423 */ /* 0x001fc8000000080e */
[----:B------:R-:W-:Y:S01]  /*1de0*/  FFMA R9, R9, R8, R9 ;  /* 0x0000000809097223 */ /* 0x000fe20000000009 */
[----:B--2---:R-:W0:Y:S03]  /*1df0*/  FCHK P0, R4, R14 ;  /* 0x0000000e04007302 */ /* 0x004e260000000000 */
[----:B------:R-:W-:-:S04]  /*1e00*/  FFMA R11, R4, R9, RZ ;  /* 0x00000009040b7223 */ /* 0x000fc800000000ff */
[----:B------:R-:W-:-:S04]  /*1e10*/  FFMA R8, R11, -R14, R4 ;  /* 0x8000000e0b087223 */ /* 0x000fc80000000004 */
[----:B------:R-:W-:Y:S01]  /*1e20*/  FFMA R8, R9, R8, R11 ;  /* 0x0000000809087223 */ /* 0x000fe2000000000b */
[----:B0-----:R-:W-:Y:S06]  /*1e30*/  @!P0 BRA `(.L_x_210) ;  /* 0x0000000000108947 */ /* 0x001fec0003800000 */
[----:B------:R-:W-:Y:S01]  /*1e40*/  IMAD.MOV.U32 R11, RZ, RZ, R14 ;  /* 0x000000ffff0b7224 */ /* 0x000fe200078e000e */
[----:B------:R-:W-:-:S07]  /*1e50*/  MOV R12, 0x1e70 ;  /* 0x00001e70000c7802 */ /* 0x000fce0000000f00 */
[----:B------:R-:W-:Y:S05]  /*1e60*/  CALL.REL.NOINC `($__internal_9_$__cuda_sm3x_div_rn_noftz_f32_slowpath) ;  /* 0x0000001400107944 */ /* 0x000fea0003c00000 */
[----:B------:R-:W-:-:S07]  /*1e70*/  IMAD.MOV.U32 R8, RZ, RZ, R4 ;  /* 0x000000ffff087224 */ /* 0x000fce00078e0004 */
.L_x_210:
[----:B------:R-:W-:Y:S05]  /*1e80*/  BSYNC.RECONVERGENT B0 ;  /* 0x0000000000007941 */ /* 0x000fea0003800200 */
.L_x_209:
[----:B------:R-:W0:Y:S01]  /*1e90*/  MUFU.RCP R9, R14 ;  /* 0x0000000e00097308 */ /* 0x000e220000001000 */
[----:B------:R-:W-:Y:S07]  /*1ea0*/  BSSY.RECONVERGENT B0, `(.L_x_211) ;  /* 0x000000d000007945 */ /* 0x000fee0003800200 */
[----:B------:R-:W1:Y:S01]  /*1eb0*/  FCHK P0, R5, R14 ;  /* 0x0000000e05007302 */ /* 0x000e620000000000 */
[----:B0-----:R-:W-:-:S04]  /*1ec0*/  FFMA R4, R9, -R14, 1 ;  /* 0x3f80000009047423 */ /* 0x001fc8000000080e */
[----:B------:R-:W-:-:S04]  /*1ed0*/  FFMA R11, R9, R4, R9 ;  /* 0x00000004090b7223 */ /* 0x000fc80000000009 */
[----:B------:R-:W-:-:S04]  /*1ee0*/  FFMA R4, R5, R11, RZ ;  /* 0x0000000b05047223 */ /* 0x000fc800000000ff */
[----:B------:R-:W-:-:S04]  /*1ef0*/  FFMA R9, R4, -R14, R5 ;  /* 0x8000000e04097223 */ /* 0x000fc80000000005 */
[----:B------:R-:W-:Y:S01]  /*1f00*/  FFMA R9, R11, R9, R4 ;  /* 0x000000090b097223 */ /* 0x000fe20000000004 */
[----:B-1----:R-:W-:Y:S06]  /*1f10*/  @!P0 BRA `(.L_x_212) ;  /* 0x0000000000148947 */ /* 0x002fec0003800000 */
[----:B------:R-:W-:Y:S01]  /*1f20*/  IMAD.MOV.U32 R4, RZ, RZ, R5 ;  /* 0x000000ffff047224 */ /* 0x000fe200078e0005 */
[----:B------:R-:W-:Y:S02]  /*1f30*/  MOV R11, R14 ;  /* 0x0000000e000b7202 */ /* 0x000fe40000000f00 */
[----:B------:R-:W-:-:S07]  /*1f40*/  MOV R12, 0x1f60 ;  /* 0x00001f60000c7802 */ /* 0x000fce0000000f00 */
[----:B------:R-:W-:Y:S05]  /*1f50*/  CALL.REL.NOINC `($__internal_9_$__cuda_sm3x_div_rn_noftz_f32_slowpath) ;  /* 0x0000001000d47944 */ /* 0x000fea0003c00000 */
[----:B------:R-:W-:-:S07]  /*1f60*/  IMAD.MOV.U32 R9, RZ, RZ, R4 ;  /* 0x000000ffff097224 */ /* 0x000fce00078e0004 */
.L_x_212:
[----:B------:R-:W-:Y:S05]  /*1f70*/  BSYNC.RECONVERGENT B0 ;  /* 0x0000000000007941 */ /* 0x000fea0003800200 */
.L_x_211:
        /* <DEDUP_REMOVED lines=10> */
[----:B------:R-:W-:Y:S01]  /*2020*/  MOV R12, 0x2050 ;  /* 0x00002050000c7802 */ /* 0x000fe20000000f00 */
[----:B------:R-:W-:-:S07]  /*2030*/  IMAD.MOV.U32 R11, RZ, RZ, R14 ;  /* 0x000000ffff0b7224 */ /* 0x000fce00078e000e */
[----:B------:R-:W-:Y:S05]  /*2040*/  CALL.REL.NOINC `($__internal_9_$__cuda_sm3x_div_rn_noftz_f32_slowpath) ;  /* 0x0000001000987944 */ /* 0x000fea0003c00000 */
[----:B------:R-:W-:-:S07]  /*2050*/  MOV R10, R4 ;  /* 0x00000004000a7202 */ /* 0x000fce0000000f00 */
.L_x_214:
[----:B------:R-:W-:Y:S05]  /*2060*/  BSYNC.RECONVERGENT B0 ;  /* 0x0000000000007941 */ /* 0x000fea0003800200 */
.L_x_213:
        /* <DEDUP_REMOVED lines=14> */
.L_x_216:
[----:B------:R-:W-:Y:S05]  /*2150*/  BSYNC.RECONVERGENT B0 ;  /* 0x0000000000007941 */ /* 0x000fea0003800200 */
.L_x_215:
[----:B------:R0:W-:Y:S02]  /*2160*/  STL.128 [R16], R8 ;  /* 0x0000000810007387 */ /* 0x0001e40000100c00 */
[----:B0-----:R-:W-:Y:S01]  /*2170*/  VIADD R16, R16, 0x10 ;  /* 0x0000001010107836 */ /* 0x001fe20000000000 */
[----:B------:R-:W-:Y:S06]  /*2180*/  @P2 BRA `(.L_x_217) ;  /* 0xfffffff800fc2947 */ /* 0x000fec000383ffff */
.L_x_208:
[----:B------:R-:W-:-:S13]  /*2190*/  ISETP.NE.AND P0, PT, R20, RZ, PT ;  /* 0x000000ff1400720c */ /* 0x000fda0003f05270 */
[----:B------:R-:W-:Y:S05]  /*21a0*/  @!P0 BRA `(.L_x_218) ;  /* 0x0000000000588947 */ /* 0x000fea0003800000 */
[----:B------:R-:W-:Y:S02]  /*21b0*/  IMAD R15, R15, 0x4, R2 ;  /* 0x000000040f0f7824 */ /* 0x000fe400078e0202 */
[----:B------:R-:W-:-:S07]  /*21c0*/  IMAD.MOV R5, RZ, RZ, -R20 ;  /* 0x000000ffff057224 */ /* 0x000fce00078e0a14 */
.L_x_221:
[----:B------:R-:W2:Y:S01]  /*21d0*/  LDL R8, [R15] ;  /* 0x000000000f087983 */ /* 0x000ea20000100800 */
        /* <DEDUP_REMOVED lines=12> */
[----:B------:R-:W-:Y:S01]  /*22a0*/  MOV R12, 0x22d0 ;  /* 0x000022d0000c7802 */ /* 0x000fe20000000f00 */
[----:B------:R-:W-:-:S07]  /*22b0*/  IMAD.MOV.U32 R11, RZ, RZ, R14 ;  /* 0x000000ffff0b7224 */ /* 0x000fce00078e000e */
[----:B------:R-:W-:Y:S05]  /*22c0*/  CALL.REL.NOINC `($__internal_9_$__cuda_sm3x_div_rn_noftz_f32_slowpath) ;  /* 0x0000000c00f87944 */ /* 0x000fea0003c00000 */
.L_x_220:
[----:B------:R-:W-:Y:S05]  /*22d0*/  BSYNC.RECONVERGENT B0 ;  /* 0x0000000000007941 */ /* 0x000fea0003800200 */
.L_x_219:
[----:B------:R0:W-:Y:S02]  /*22e0*/  STL [R15], R4 ;  /* 0x000000040f007387 */ /* 0x0001e40000100800 */
[----:B0-----:R-:W-:Y:S01]  /*22f0*/  IADD3 R15, PT, PT, R15, 0x4, RZ ;  /* 0x000000040f0f7810 */ /* 0x001fe20007ffe0ff */
[----:B------:R-:W-:Y:S06]  /*2300*/  @P2 BRA `(.L_x_221) ;  /* 0xfffffffc00b02947 */ /* 0x000fec000383ffff */
.L_x_218:
[----:B------:R-:W0:Y:S01]  /*2310*/  LDCU UR4, c[0x0][0x3a0] ;  /* 0x00007400ff0477ac */ /* 0x000e220008000800 */
[----:B------:R-:W-:Y:S01]  /*2320*/  LOP3.LUT R26, R0, 0xf, RZ, 0xc0, !PT ;  /* 0x0000000f001a7812 */ /* 0x000fe200078ec0ff */
[----:B------:R-:W-:Y:S02]  /*2330*/  HFMA2 R21, -RZ, RZ, 0, 0 ;  /* 0x00000000ff157431 */ /* 0x000fe400000001ff */
[----:B------:R-:W-:Y:S01]  /*2340*/  IMAD.MOV.U32 R25, RZ, RZ, -0x40800000 ;  /* 0xbf800000ff197424 */ /* 0x000fe200078e00ff */
[----:B------:R-:W-:Y:S01]  /*2350*/  ISETP.NE.AND P0, PT, R26, RZ, PT ;  /* 0x000000ff1a00720c */ /* 0x000fe20003f05270 */
[----:B------:R-:W-:Y:S01]  /*2360*/  IMAD.MOV.U32 R22, RZ, RZ, RZ ;  /* 0x000000ffff167224 */ /* 0x000fe200078e00ff */
[----:B0-----:R-:W-:-:S09]  /*2370*/  UISETP.GE.U32.AND UP0, UPT, UR4, 0x10, UPT ;  /* 0x000000100400788c */ /* 0x001fd2000bf06070 */
[----:B------:R-:W-:Y:S05]  /*2380*/  BRA.U !UP0, `(.L_x_222) ;  /* 0x0000000508347547 */ /* 0x000fea000b800000 */
[----:B------:R-:W-:Y:S01]  /*2390*/  LOP3.LUT R22, R0, 0x70, RZ, 0xc0, !PT ;  /* 0x0000007000167812 */ /* 0x000fe200078ec0ff */
[----:B------:R-:W-:Y:S01]  /*23a0*/  VIADD R23, R1, 0x40 ;  /* 0x0000004001177836 */ /* 0x000fe20000000000 */
[----:B------:R-:W-:Y:S01]  /*23b0*/  MOV R24, RZ ;  /* 0x000000ff00187202 */ /* 0x000fe20000000f00 */
[----:B------:R-:W-:Y:S02]  /*23c0*/  IMAD.MOV.U32 R25, RZ, RZ, -0x40800000 ;  /* 0xbf800000ff197424 */ /* 0x000fe400078e00ff */
[----:B------:R-:W-:-:S07]  /*23d0*/  IMAD.MOV.U32 R21, RZ, RZ, RZ ;  /* 0x000000ffff157224 */ /* 0x000fce00078e00ff */
.L_x_223:
[----:B------:R-:W2:Y:S04]  /*23e0*/  LDL.128 R4, [R23+-0x20] ;  /* 0xffffe00017047983 */ /* 0x000ea80000100c00 */
[----:B------:R-:W3:Y:S04]  /*23f0*/  LDL.128 R8, [R23+-0x10] ;  /* 0xfffff00017087983 */ /* 0x000ee80000100c00 */
[----:B------:R-:W4:Y:S04]  /*2400*/  LDL.128 R12, [R23] ;  /* 0x00000000170c7983 */ /* 0x000f280000100c00 */
[----:B------:R0:W5:Y:S02]  /*2410*/  LDL.128 R16, [R23+0x10] ;  /* 0x0000100017107983 */ /* 0x0001640000100c00 */
[----:B0-----:R-:W-:Y:S01]  /*2420*/  IADD3 R23, PT, PT, R23, 0x40, RZ ;  /* 0x0000004017177810 */ /* 0x001fe20007ffe0ff */
[----:B--2---:R-:W-:Y:S01]  /*2430*/  FMUL R4, R4, R4 ;  /* 0x0000000404047220 */ /* 0x004fe20000400000 */
[----:B------:R-:W-:Y:S01]  /*2440*/  FMUL R5, R5, R5 ;  /* 0x0000000505057220 */ /* 0x000fe20000400000 */
[----:B------:R-:W-:Y:S01]  /*2450*/  FMUL R7, R7, R7 ;  /* 0x0000000707077220 */ /* 0x000fe20000400000 */
[----:B---3--:R-:W-:-:S02]  /*2460*/  FMUL R9, R9, R9 ;  /* 0x0000000909097220 */ /* 0x008fc40000400000 */
[C---:B------:R-:W-:Y:S01]  /*2470*/  FSETP.GT.AND P3, PT, R4.reuse, R25, PT ;  /* 0x000000190400720b */ /* 0x040fe20003f64000 */
[----:B------:R-:W-:Y:S01]  /*2480*/  FMUL R11, R11, R11 ;  /* 0x0000000b0b0b7220 */ /* 0x000fe20000400000 */
[----:B----4-:R-:W-:Y:S02]  /*2490*/  FMUL R13, R13, R13 ;  /* 0x0000000d0d0d7220 */ /* 0x010fe40000400000 */
[----:B------:R-:W-:Y:S01]  /*24a0*/  FSEL R4, R4, R25, P3 ;  /* 0x0000001904047208 */ /* 0x000fe20001800000 */
[----:B------:R-:W-:Y:S01]  /*24b0*/  FMUL R15, R15, R15 ;  /* 0x0000000f0f0f7220 */ /* 0x000fe20000400000 */
[----:B------:R-:W-:Y:S01]  /*24c0*/  SEL R21, R24, R21, P3 ;  /* 0x0000001518157207 */ /* 0x000fe20001800000 */
[----:B-----5:R-:W-:Y:S01]  /*24d0*/  FMUL R17, R17, R17 ;  /* 0x0000001111117220 */ /* 0x020fe20000400000 */
[----:B------:R-:W-:Y:S01]  /*24e0*/  FSETP.GT.AND P1, PT, R5, R4, PT ;  /* 0x000000040500720b */ /* 0x000fe20003f24000 */
[----:B------:R-:W-:-:S03]  /*24f0*/  FMUL R19, R19, R19 ;  /* 0x0000001313137220 */ /* 0x000fc60000400000 */
[----:B------:R-:W-:Y:S01]  /*2500*/  FSEL R4, R5, R4, P1 ;  /* 0x0000000405047208 */ /* 0x000fe20000800000 */
[----:B------:R-:W-:-:S05]  /*2510*/  FMUL R5, R6, R6 ;  /* 0x0000000606057220 */ /* 0x000fca0000400000 */
[----:B------:R-:W-:-:S03]  /*2520*/  FSETP.GT.AND P2, PT, R5, R4, PT ;  /* 0x000000040500720b */ /* 0x000fc60003f44000 */
[----:B------:R-:W-:Y:S01]  /*2530*/  @P1 VIADD R21, R24, 0x1 ;  /* 0x0000000118151836 */ /* 0x000fe20000000000 */
[----:B------:R-:W-:Y:S01]  /*2540*/  FSEL R4, R5, R4, P2 ;  /* 0x0000000405047208 */ /* 0x000fe20001000000 */
[----:B------:R-:W-:-:S03]  /*2550*/  FMUL R5, R8, R8 ;  /* 0x0000000808057220 */ /* 0x000fc60000400000 */
[----:B------:R-:W-:-:S04]  /*2560*/  FSETP.GT.AND P4, PT, R7, R4, PT ;  /* 0x000000040700720b */ /* 0x000fc80003f84000 */
[----:B------:R-:W-:Y:S02]  /*2570*/  FSEL R4, R7, R4, P4 ;  /* 0x0000000407047208 */ /* 0x000fe40002000000 */
[----:B------:R-:W-:Y:S02]  /*2580*/  @P2 IADD3 R21, PT, PT, R24, 0x2, RZ ;  /* 0x0000000218152810 */ /* 0x000fe40007ffe0ff */
[----:B------:R-:W-:-:S04]  /*2590*/  FSETP.GT.AND P6, PT, R5, R4, PT ;  /* 0x000000040500720b */ /* 0x000fc80003fc4000 */
[----:B------:R-:W-:Y:S01]  /*25a0*/  FSEL R4, R5, R4, P6 ;  /* 0x0000000405047208 */ /* 0x000fe20003000000 */
[----:B------:R-:W-:Y:S01]  /*25b0*/  FMUL R5, R10, R10 ;  /* 0x0000000a0a057220 */ /* 0x000fe20000400000 */
[----:B------:R-:W-:Y:S02]  /*25c0*/  @P4 VIADD R21, R24, 0x3 ;  /* 0x0000000318154836 */ /* 0x000fe40000000000 */
[----:B------:R-:W-:-:S04]  /*25d0*/  FSETP.GT.AND P5, PT, R9, R4, PT ;  /* 0x000000040900720b */ /* 0x000fc80003fa4000 */
[----:B------:R-:W-:Y:S01]  /*25e0*/  FSEL R4, R9, R4, P5 ;  /* 0x0000000409047208 */ /* 0x000fe20002800000 */
[----:B------:R-:W-:-:S03]  /*25f0*/  @P6 VIADD R21, R24, 0x4 ;  /* 0x0000000418156836 */ /* 0x000fc60000000000 */
[----:B------:R-:W-:-:S04]  /*2600*/  FSETP.GT.AND P3, PT, R5, R4, PT ;  /* 0x000000040500720b */ /* 0x000fc80003f64000 */
[----:B------:R-:W-:Y:S01]  /*2610*/  FSEL R4, R5, R4, P3 ;  /* 0x0000000405047208 */ /* 0x000fe20001800000 */
[----:B------:R-:W-:Y:S01]  /*2620*/  FMUL R5, R12, R12 ;  /* 0x0000000c0c057220 */ /* 0x000fe20000400000 */
[----:B------:R-:W-:Y:S02]  /*2630*/  @P5 IADD3 R21, PT, PT, R24, 0x5, RZ ;  /* 0x0000000518155810 */ /* 0x000fe40007ffe0ff */
[----:B------:R-:W-:-:S04]  /*2640*/  FSETP.GT.AND P1, PT, R11, R4, PT ;  /* 0x000000040b00720b */ /* 0x000fc80003f24000 */
[----:B------:R-:W-:Y:S01]  /*2650*/  FSEL R4, R11, R4, P1 ;  /* 0x000000040b047208 */ /* 0x000fe20000800000 */
[----:B------:R-:W-:-:S03]  /*2660*/  @P3 VIADD R21, R24, 0x6 ;  /* 0x0000000618153836 */ /* 0x000fc60000000000 */
[----:B------:R-:W-:-:S04]  /*2670*/  FSETP.GT.AND P2, PT, R5, R4, PT ;  /* 0x000000040500720b */ /* 0x000fc80003f44000 */
[----:B------:R-:W-:Y:S01]  /*2680*/  FSEL R4, R5, R4, P2 ;  /* 0x0000000405047208 */ /* 0x000fe20001000000 */
[----:B------:R-:W-:Y:S01]  /*2690*/  FMUL R5, R14, R14 ;  /* 0x0000000e0e057220 */ /* 0x000fe20000400000 */
[----:B------:R-:W-:Y:S02]  /*26a0*/  @P1 VIADD R21, R24, 0x7 ;  /* 0x0000000718151836 */ /* 0x000fe40000000000 */
        /* <DEDUP_REMOVED lines=19> */
[----:B------:R-:W-:-:S03]  /*27e0*/  @P1 VIADD R21, R24, 0xd ;  /* 0x0000000d18151836 */ /* 0x000fc60000000000 */
[----:B------:R-:W-:-:S04]  /*27f0*/  FSETP.GT.AND P4, PT, R19, R4, PT ;  /* 0x000000041300720b */ /* 0x000fc80003f84000 */
[----:B------:R-:W-:Y:S02]  /*2800*/  FSEL R25, R19, R4, P4 ;  /* 0x0000000413197208 */ /* 0x000fe40002000000 */
[----:B------:R-:W-:-:S07]  /*2810*/  @P2 IADD3 R21, PT, PT, R24, 0xe, RZ ;  /* 0x0000000e18152810 */ /* 0x000fce0007ffe0ff */
[C---:B------:R-:W-:Y:S02]  /*2820*/  @P4 VIADD R21, R24.reuse, 0xf ;  /* 0x0000000f18154836 */ /* 0x040fe40000000000 */
[----:B------:R-:W-:-:S05]  /*2830*/  VIADD R24, R24, 0x10 ;  /* 0x0000001018187836 */ /* 0x000fca0000000000 */
[----:B------:R-:W-:-:S13]  /*2840*/  ISETP.NE.AND P1, PT, R24, R22, PT ;  /* 0x000000161800720c */ /* 0x000fda0003f25270 */
[----:B------:R-:W-:Y:S05]  /*2850*/  @P1 BRA `(.L_x_223) ;  /* 0xfffffff800e01947 */ /* 0x000fea000383ffff */
.L_x_222:
[----:B------:R-:W-:Y:S05]  /*2860*/  @!P0 BRA `(.L_x_207) ;  /* 0x0000000400548947 */ /* 0x000fea0003800000 */
[----:B------:R-:W-:Y:S02]  /*2870*/  ISETP.GE.U32.AND P1, PT, R26, 0x8, PT ;  /* 0x000000081a00780c */ /* 0x000fe40003f26070 */
[----:B------:R-:W-:-:S04]  /*2880*/  LOP3.LUT R0, R0, 0x7, RZ, 0xc0, !PT ;  /* 0x0000000700007812 */ /* 0x000fc800078ec0ff */
[----:B------:R-:W-:-:S07]  /*2890*/  ISETP.NE.AND P0, PT, R0, RZ, PT ;  /* 0x000000ff0000720c */ /* 0x000fce0003f05270 */
[----:B------:R-:W-:Y:S06]  /*28a0*/  @!P1 BRA `(.L_x_224) ;  /* 0x0000000000a89947 */ /* 0x000fec0003800000 */
[----:B------:R-:W-:-:S05]  /*28b0*/  IMAD R4, R22, 0x4, R2 ;  /* 0x0000000416047824 */ /* 0x000fca00078e0202 */
[----:B------:R-:W2:Y:S04]  /*28c0*/  LDL R5, [R4] ;  /* 0x0000000004057983 */ /* 0x000ea80000100800 */
[----:B------:R-:W3:Y:S04]  /*28d0*/  LDL R7, [R4+0x4] ;  /* 0x0000040004077983 */ /* 0x000ee80000100800 */
[----:B------:R-:W4:Y:S04]  /*28e0*/  LDL R8, [R4+0x8] ;  /* 0x0000080004087983 */ /* 0x000f280000100800 */
[----:B------:R-:W5:Y:S04]  /*28f0*/  LDL R9, [R4+0xc] ;  /* 0x00000c0004097983 */ /* 0x000f680000100800 */
[----:B------:R-:W5:Y:S04]  /*2900*/  LDL R10, [R4+0x10] ;  /* 0x00001000040a7983 */ /* 0x000f680000100800 */
[----:B------:R-:W5:Y:S04]  /*2910*/  LDL R11, [R4+0x14] ;  /* 0x00001400040b7983 */ /* 0x000f680000100800 */
[----:B------:R-:W5:Y:S04]  /*2920*/  LDL R12, [R4+0x18] ;  /* 0x00001800040c7983 */ /* 0x000f680000100800 */
[----:B------:R0:W5:Y:S01]  /*2930*/  LDL R13, [R4+0x1c] ;  /* 0x00001c00040d7983 */ /* 0x0001620000100800 */
[----:B--2---:R-:W-:Y:S01]  /*2940*/  FMUL R6, R5, R5 ;  /* 0x0000000505067220 */ /* 0x004fe20000400000 */
[----:B---3--:R-:W-:-:S04]  /*2950*/  FMUL R7, R7, R7 ;  /* 0x0000000707077220 */ /* 0x008fc80000400000 */
[----:B------:R-:W-:Y:S01]  /*2960*/  FSETP.GT.AND P5, PT, R6, R25, PT ;  /* 0x000000190600720b */ /* 0x000fe20003fa4000 */
[----:B----4-:R-:W-:-:S03]  /*2970*/  FMUL R5, R8, R8 ;  /* 0x0000000808057220 */ /* 0x010fc60000400000 */
[----:B------:R-:W-:Y:S02]  /*2980*/  FSEL R6, R6, R25, P5 ;  /* 0x0000001906067208 */ /* 0x000fe40002800000 */
[----:B------:R-:W-:Y:S01]  /*2990*/  SEL R21, R22, R21, P5 ;  /* 0x0000001516157207 */ /* 0x000fe20002800000 */
[----:B-----5:R-:W-:Y:S01]  /*29a0*/  FMUL R8, R9, R9 ;  /* 0x0000000909087220 */ /* 0x020fe20000400000 */
[----:B------:R-:W-:Y:S01]  /*29b0*/  FSETP.GT.AND P6, PT, R7, R6, PT ;  /* 0x000000060700720b */ /* 0x000fe20003fc4000 */
[----:B------:R-:W-:-:S03]  /*29c0*/  FMUL R10, R10, R10 ;  /* 0x0000000a0a0a7220 */ /* 0x000fc60000400000 */
[----:B------:R-:W-:Y:S01]  /*29d0*/  FSEL R6, R7, R6, P6 ;  /* 0x0000000607067208 */ /* 0x000fe20003000000 */
[----:B0-----:R-:W-:-:S03]  /*29e0*/  FMUL R4, R11, R11 ;  /* 0x0000000b0b047220 */ /* 0x001fc60000400000 */
[----:B------:R-:W-:Y:S01]  /*29f0*/  FSETP.GT.AND P4, PT, R5, R6, PT ;  /* 0x000000060500720b */ /* 0x000fe20003f84000 */
[----:B------:R-:W-:-:S03]  /*2a00*/  FMUL R7, R12, R12 ;  /* 0x0000000c0c077220 */ /* 0x000fc60000400000 */
[----:B------:R-:W-:Y:S01]  /*2a10*/  FSEL R5, R5, R6, P4 ;  /* 0x0000000605057208 */ /* 0x000fe20002000000 */
[----:B------:R-:W-:Y:S02]  /*2a20*/  @P6 VIADD R21, R22, 0x1 ;  /* 0x0000000116156836 */ /* 0x000fe40000000000 */
[----:B------:R-:W-:Y:S01]  /*2a30*/  FMUL R13, R13, R13 ;  /* 0x0000000d0d0d7220 */ /* 0x000fe20000400000 */
[----:B------:R-:W-:-:S04]  /*2a40*/  FSETP.GT.AND P3, PT, R8, R5, PT ;  /* 0x000000050800720b */ /* 0x000fc80003f64000 */
[----:B------:R-:W-:Y:S02]  /*2a50*/  FSEL R5, R8, R5, P3 ;  /* 0x0000000508057208 */ /* 0x000fe40001800000 */
        /* <DEDUP_REMOVED lines=9> */
[----:B------:R-:W-:Y:S02]  /*2af0*/  @P2 IADD3 R21, PT, PT, R22, 0x5, RZ ;  /* 0x0000000516152810 */ /* 0x000fe40007ffe0ff */
[----:B------:R-:W-:-:S04]  /*2b00*/  FSETP.GT.AND P3, PT, R13, R4, PT ;  /* 0x000000040d00720b */ /* 0x000fc80003f64000 */
[----:B------:R-:W-:Y:S01]  /*2b10*/  FSEL R25, R13, R4, P3 ;  /* 0x000000040d197208 */ /* 0x000fe20001800000 */
[----:B------:R-:W-:-:S08]  /*2b20*/  @P5 VIADD R21, R22, 0x6 ;  /* 0x0000000616155836 */ /* 0x000fd00000000000 */
[C---:B------:R-:W-:Y:S01]  /*2b30*/  @P3 VIADD R21, R22.reuse, 0x7 ;  /* 0x0000000716153836 */ /* 0x040fe20000000000 */
[----:B------:R-:W-:-:S07]  /*2b40*/  IADD3 R22, PT, PT, R22, 0x8, RZ ;  /* 0x0000000816167810 */ /* 0x000fce0007ffe0ff */
.L_x_224:
[----:B------:R-:W-:Y:S05]  /*2b50*/  @!P0 BRA `(.L_x_207) ;  /* 0x0000000000988947 */ /* 0x000fea0003800000 */
[----:B------:R-:W-:Y:S02]  /*2b60*/  ISETP.GE.U32.AND P0, PT, R0, 0x4, PT ;  /* 0x000000040000780c */ /* 0x000fe40003f06070 */
[----:B------:R-:W-:-:S11]  /*2b70*/  ISETP.NE.AND P4, PT, R20, RZ, PT ;  /* 0x000000ff1400720c */ /* 0x000fd60003f85270 */
[----:B------:R-:W-:Y:S05]  /*2b80*/  @!P0 BRA `(.L_x_225) ;  /* 0x0000000000588947 */ /* 0x000fea0003800000 */
[----:B------:R-:W-:-:S05]  /*2b90*/  IMAD R0, R22, 0x4, R2 ;  /* 0x0000000416007824 */ /* 0x000fca00078e0202 */
[----:B------:R-:W2:Y:S04]  /*2ba0*/  LDL R4, [R0] ;  /* 0x0000000000047983 */ /* 0x000ea80000100800 */
[----:B------:R-:W3:Y:S04]  /*2bb0*/  LDL R5, [R0+0x4] ;  /* 0x0000040000057983 */ /* 0x000ee80000100800 */
[----:B------:R-:W4:Y:S04]  /*2bc0*/  LDL R6, [R0+0x8] ;  /* 0x0000080000067983 */ /* 0x000f280000100800 */
[----:B------:R-:W5:Y:S01]  /*2bd0*/  LDL R8, [R0+0xc] ;  /* 0x00000c0000087983 */ /* 0x000f620000100800 */
[----:B--2---:R-:W-:Y:S01]  /*2be0*/  FMUL R4, R4, R4 ;  /* 0x0000000404047220 */ /* 0x004fe20000400000 */
[----:B---3--:R-:W-:-:S04]  /*2bf0*/  FMUL R5, R5, R5 ;  /* 0x0000000505057220 */ /* 0x008fc80000400000 */
[----:B------:R-:W-:Y:S01]  /*2c00*/  FSETP.GT.AND P0, PT, R4, R25, PT ;  /* 0x000000190400720b */ /* 0x000fe20003f04000 */
[----:B----4-:R-:W-:-:S03]  /*2c10*/  FMUL R7, R6, R6 ;  /* 0x0000000606077220 */ /* 0x010fc60000400000 */
[----:B------:R-:W-:Y:S02]  /*2c20*/  FSEL R4, R4, R25, P0 ;  /* 0x0000001904047208 */ /* 0x000fe40000000000 */
[----:B------:R-:W-:Y:S01]  /*2c30*/  SEL R21, R22, R21, P0 ;  /* 0x0000001516157207 */ /* 0x000fe20000000000 */
[----:B-----5:R-:W-:Y:S01]  /*2c40*/  FMUL R25, R8, R8 ;  /* 0x0000000808197220 */ /* 0x020fe20000400000 */
[----:B------:R-:W-:-:S04]  /*2c50*/  FSETP.GT.AND P1, PT, R5, R4, PT ;  /* 0x000000040500720b */ /* 0x000fc80003f24000 */
[----:B------:R-:W-:-:S04]  /*2c60*/  FSEL R4, R5, R4, P1 ;  /* 0x0000000405047208 */ /* 0x000fc80000800000 */
[----:B------:R-:W-:-:S04]  /*2c70*/  FSETP.GT.AND P2, PT, R7, R4, PT ;  /* 0x000000040700720b */ /* 0x000fc80003f44000 */
[----:B------:R-:W-:Y:S01]  /*2c80*/  FSEL R4, R7, R4, P2 ;  /* 0x0000000407047208 */ /* 0x000fe20001000000 */
[----:B------:R-:W-:-:S03]  /*2c90*/  @P1 VIADD R21, R22, 0x1 ;  /* 0x0000000116151836 */ /* 0x000fc60000000000 */
[----:B------:R-:W-:-:S04]  /*2ca0*/  FSETP.GT.AND P3, PT, R25, R4, PT ;  /* 0x000000041900720b */ /* 0x000fc80003f64000 */
[----:B------:R-:W-:Y:S02]  /*2cb0*/  FSEL R25, R25, R4, P3 ;  /* 0x0000000419197208 */ /* 0x000fe40001800000 */
[----:B------:R-:W-:-:S07]  /*2cc0*/  @P2 IADD3 R21, PT, PT, R22, 0x2, RZ ;  /* 0x0000000216152810 */ /* 0x000fce0007ffe0ff */
[C---:B------:R-:W-:Y:S02]  /*2cd0*/  @P3 VIADD R21, R22.reuse, 0x3 ;  /* 0x0000000316153836 */ /* 0x040fe40000000000 */
[----:B------:R-:W-:-:S07]  /*2ce0*/  VIADD R22, R22, 0x4 ;  /* 0x0000000416167836 */ /* 0x000fce0000000000 */
.L_x_225:
[----:B------:R-:W-:Y:S05]  /*2cf0*/  @!P4 BRA `(.L_x_207) ;  /* 0x000000000030c947 */ /* 0x000fea0003800000 */
[----:B------:R-:W-:Y:S01]  /*2d00*/  IMAD R2, R22, 0x4, R2 ;  /* 0x0000000416027824 */ /* 0x000fe200078e0202 */
[----:B------:R-:W-:-:S07]  /*2d10*/  IADD3 R20, PT, PT, -R20, RZ, RZ ;  /* 0x000000ff14147210 */ /* 0x000fce0007ffe1ff */
.L_x_226:
[----:B------:R0:W2:Y:S01]  /*2d20*/  LDL R0, [R2] ;  /* 0x0000000002007983 */ /* 0x0000a20000100800 */
[----:B------:R-:W-:-:S05]  /*2d30*/  VIADD R20, R20, 0x1 ;  /* 0x0000000114147836 */ /* 0x000fca0000000000 */
[----:B------:R-:W-:Y:S01]  /*2d40*/  ISETP.NE.AND P1, PT, R20, RZ, PT ;  /* 0x000000ff1400720c */ /* 0x000fe20003f25270 */
[----:B0-----:R-:W-:Y:S02]  /*2d50*/  VIADD R2, R2, 0x4 ;  /* 0x0000000402027836 */ /* 0x001fe40000000000 */
[----:B--2---:R-:W-:-:S05]  /*2d60*/  FMUL R0, R0, R0 ;  /* 0x0000000000007220 */ /* 0x004fca0000400000 */
[----:B------:R-:W-:-:S04]  /*2d70*/  FSETP.GT.AND P0, PT, R0, R25, PT ;  /* 0x000000190000720b */ /* 0x000fc80003f04000 */
[----:B------:R-:W-:Y:S02]  /*2d80*/  SEL R21, R22, R21, P0 ;  /* 0x0000001516157207 */ /* 0x000fe40000000000 */
[----:B------:R-:W-:Y:S02]  /*2d90*/  FSEL R25, R0, R25, P0 ;  /* 0x0000001900197208 */ /* 0x000fe40000000000 */
[----:B------:R-:W-:Y:S01]  /*2da0*/  IADD3 R22, PT, PT, R22, 0x1, RZ ;  /* 0x0000000116167810 */ /* 0x000fe20007ffe0ff */
[----:B------:R-:W-:Y:S06]  /*2db0*/  @P1 BRA `(.L_x_226) ;  /* 0xfffffffc00d81947 */ /* 0x000fec000383ffff */
.L_x_207:
[----:B------:R-:W0:Y:S02]  /*2dc0*/  LDC.64 R4, c[0x0][0x388] ;  /* 0x0000e200ff047b82 */ /* 0x000e240000000a00 */
[----:B0-----:R-:W-:-:S05]  /*2dd0*/  IMAD.WIDE R2, R3, 0x4, R4 ;  /* 0x0000000403027825 */ /* 0x001fca00078e0204 */
[----:B------:R-:W-:Y:S01]  /*2de0*/  STG.E desc[UR6][R2.64], R21 ;  /* 0x0000001502007986 */ /* 0x000fe2000c101906 */
[----:B------:R-:W-:Y:S05]  /*2df0*/  EXIT ;  /* 0x000000000000794d */ /* 0x000fea0003800000 */
        .weak           $__internal_7_$__cuda_sm20_rcp_rn_f32_slowpath
        .type           $__internal_7_$__cuda_sm20_rcp_rn_f32_slowpath,@function
        .size           $__internal_7_$__cuda_sm20_rcp_rn_f32_slowpath,($__internal_8_$__cuda_sm20_sqrt_rn_f32_slowpath - $__internal_7_$__cuda_sm20_rcp_rn_f32_slowpath)
$__internal_7_$__cuda_sm20_rcp_rn_f32_slowpath:
[----:B------:R-:W-:Y:S01]  /*2e00*/  IMAD.SHL.U32 R4, R2, 0x2, RZ ;  /* 0x0000000202047824 */ /* 0x000fe200078e00ff */
[----:B------:R-:W-:Y:S04]  /*2e10*/  BSSY.RECONVERGENT B1, `(.L_x_227) ;  /* 0x0000030000017945 */ /* 0x000fe80003800200 */
[----:B------:R-:W-:-:S04]  /*2e20*/  SHF.R.U32.HI R9, RZ, 0x18, R4 ;  /* 0x00000018ff097819 */ /* 0x000fc80000011604 */
[----:B------:R-:W-:-:S13]  /*2e30*/  ISETP.NE.U32.AND P0, PT, R9, RZ, PT ;  /* 0x000000ff0900720c */ /* 0x000fda0003f05070 */
[----:B------:R-:W-:Y:S05]  /*2e40*/  @P0 BRA `(.L_x_228) ;  /* 0x0000000000280947 */ /* 0x000fea0003800000 */
[----:B------:R-:W-:-:S05]  /*2e50*/  IMAD.SHL.U32 R4, R2, 0x2, RZ ;  /* 0x0000000202047824 */ /* 0x000fca00078e00ff */
[----:B------:R-:W-:-:S13]  /*2e60*/  ISETP.NE.AND P0, PT, R4, RZ, PT ;  /* 0x000000ff0400720c */ /* 0x000fda0003f05270 */
[----:B------:R-:W-:Y:S01]  /*2e70*/  @P0 FFMA R7, R2, 1.84467440737095516160e+19, RZ ;  /* 0x5f80000002070823 */ /* 0x000fe200000000ff */
[----:B------:R-:W-:Y:S08]  /*2e80*/  @!P0 MUFU.RCP R5, R2 ;  /* 0x0000000200058308 */ /* 0x000ff00000001000 */
[----:B------:R-:W0:Y:S02]  /*2e90*/  @P0 MUFU.RCP R4, R7 ;  /* 0x0000000700040308 */ /* 0x000e240000001000 */
[----:B0-----:R-:W-:-:S04]  /*2ea0*/  @P0 FFMA R8, R7, R4, -1 ;  /* 0xbf80000007080423 */ /* 0x001fc80000000004 */
[----:B------:R-:W-:-:S04]  /*2eb0*/  @P0 FADD.FTZ R9, -R8, -RZ ;  /* 0x800000ff08090221 */ /* 0x000fc80000010100 */
[----:B------:R-:W-:-:S04]  /*2ec0*/  @P0 FFMA R4, R4, R9, R4 ;  /* 0x0000000904040223 */ /* 0x000fc80000000004 */
[----:B------:R-:W-:Y:S01]  /*2ed0*/  @P0 FFMA R5, R4, 1.84467440737095516160e+19, RZ ;  /* 0x5f80000004050823 */ /* 0x000fe200000000ff */
[----:B------:R-:W-:Y:S06]  /*2ee0*/  BRA `(.L_x_229) ;  /* 0x0000000000887947 */ /* 0x000fec0003800000 */
.L_x_228:
        /* <DEDUP_REMOVED lines=16> */
[----:B------:R-:W-:-:S03]  /*2ff0*/  LOP3.LUT R10, R10, R5, RZ, 0xc0, !PT ;  /* 0x000000050a0a7212 */ /* 0x000fc600078ec0ff */
[----:B------:R-:W-:Y:S01]  /*3000*/  IMAD.MOV R4, RZ, RZ, -R7 ;  /* 0x000000ffff047224 */ /* 0x000fe200078e0a07 */
[----:B------:R-:W-:-:S04]  /*3010*/  SHF.R.U32.HI R10, RZ, R11, R10 ;  /* 0x0000000bff0a7219 */ /* 0x000fc8000001160a */
[----:B------:R-:W-:Y:S02]  /*3020*/  LOP3.LUT P1, RZ, R4, R11, R5, 0xf8, !PT ;  /* 0x0000000b04ff7212 */ /* 0x000fe4000782f805 */
[C---:B------:R-:W-:Y:S02]  /*3030*/  LOP3.LUT P0, RZ, R10.reuse, 0x1, RZ, 0xc0, !PT ;  /* 0x000000010aff7812 */ /* 0x040fe4000780c0ff */
[----:B------:R-:W-:-:S04]  /*3040*/  LOP3.LUT P2, RZ, R10, 0x2, RZ, 0xc0, !PT ;  /* 0x000000020aff7812 */ /* 0x000fc8000784c0ff */
[----:B------:R-:W-:Y:S02]  /*3050*/  PLOP3.LUT P0, PT, P0, P1, P2, 0xe0, 0x0 ;  /* 0x000000000000781c */ /* 0x000fe40000703c20 */
[----:B------:R-:W-:Y:S02]  /*3060*/  LOP3.LUT P1, RZ, R2, 0x7fffff, RZ, 0xc0, !PT ;  /* 0x007fffff02ff7812 */ /* 0x000fe4000782c0ff */
[----:B------:R-:W-:-:S04]  /*3070*/  SEL R4, RZ, 0x1, !P0 ;  /* 0x00000001ff047807 */ /* 0x000fc80004000000 */
[----:B------:R-:W-:-:S04]  /*3080*/  IADD3 R4, PT, PT, -R4, RZ, RZ ;  /* 0x000000ff04047210 */ /* 0x000fc80007ffe1ff */
[----:B------:R-:W-:Y:S01]  /*3090*/  ISETP.GE.AND P0, PT, R4, RZ, PT ;  /* 0x000000ff0400720c */ /* 0x000fe20003f06270 */
[----:B------:R-:W-:-:S05]  /*30a0*/  VIADD R4, R9, 0xffffff04 ;  /* 0xffffff0409047836 */ /* 0x000fca0000000000 */
[----:B------:R-:W-:-:S07]  /*30b0*/  SHF.R.U32.HI R5, RZ, R4, R5 ;  /* 0x00000004ff057219 */ /* 0x000fce0000011605 */
[----:B------:R-:W-:-:S05]  /*30c0*/  @!P0 VIADD R5, R5, 0x1 ;  /* 0x0000000105058836 */ /* 0x000fca0000000000 */
[----:B------:R-:W-:-:S04]  /*30d0*/  @!P1 SHF.L.U32 R5, R5, 0x1, RZ ;  /* 0x0000000105059819 */ /* 0x000fc800000006ff */
[----:B------:R-:W-:Y:S01]  /*30e0*/  LOP3.LUT R5, R5, 0x80000000, R2, 0xf8, !PT ;  /* 0x8000000005057812 */ /* 0x000fe200078ef802 */
[----:B------:R-:W-:Y:S06]  /*30f0*/  BRA `(.L_x_229) ;  /* 0x0000000000047947 */ /* 0x000fec0003800000 */
.L_x_230:
[----:B------:R0:W1:Y:S02]  /*3100*/  MUFU.RCP R5, R2 ;  /* 0x0000000200057308 */ /* 0x0000640000001000 */
.L_x_229:
[----:B------:R-:W-:Y:S05]  /*3110*/  BSYNC.RECONVERGENT B1 ;  /* 0x0000000000017941 */ /* 0x000fea0003800200 */
.L_x_227:
[----:B------:R-:W-:-:S04]  /*3120*/  IMAD.MOV.U32 R7, RZ, RZ, 0x0 ;  /* 0x00000000ff077424 */ /* 0x000fc800078e00ff */
[----:B01----:R-:W-:Y:S05]  /*3130*/  RET.REL.NODEC R6 `(quantum_evolve_measure_fused_kernel) ;  /* 0xffffffcc06b07950 */ /* 0x003fea0003c3ffff */
        .weak           $__internal_8_$__cuda_sm20_sqrt_rn_f32_slowpath
        .type           $__internal_8_$__cuda_sm20_sqrt_rn_f32_slowpath,@function
        .size           $__internal_8_$__cuda_sm20_sqrt_rn_f32_slowpath,($__internal_9_$__cuda_sm3x_div_rn_noftz_f32_slowpath - $__internal_8_$__cuda_sm20_sqrt_rn_f32_slowpath)
$__internal_8_$__cuda_sm20_sqrt_rn_f32_slowpath:
[----:B------:R-:W-:-:S13]  /*3140*/  LOP3.LUT P0, RZ, R4, 0x7fffffff, RZ, 0xc0, !PT ;  /* 0x7fffffff04ff7812 */ /* 0x000fda000780c0ff */
[----:B------:R-:W-:Y:S01]  /*3150*/  @!P0 IMAD.MOV.U32 R5, RZ, RZ, R4 ;  /* 0x000000ffff058224 */ /* 0x000fe200078e0004 */
[----:B------:R-:W-:Y:S06]  /*3160*/  @!P0 BRA `(.L_x_231) ;  /* 0x0000000000408947 */ /* 0x000fec0003800000 */
[----:B------:R-:W-:-:S13]  /*3170*/  FSETP.GEU.FTZ.AND P0, PT, R4, RZ, PT ;  /* 0x000000ff0400720b */ /* 0x000fda0003f1e000 */
[----:B------:R-:W-:Y:S01]  /*3180*/  @!P0 MOV R5, 0x7fffffff ;  /* 0x7fffffff00058802 */ /* 0x000fe20000000f00 */
        /* <DEDUP_REMOVED lines=9> */
[----:B------:R-:W-:Y:S02]  /*3220*/  @!P0 IMAD.MOV.U32 R5, RZ, RZ, R4 ;  /* 0x000000ffff058224 */ /* 0x000fe400078e0004 */
[----:B------:R-:W-:-:S04]  /*3230*/  @P0 FADD.FTZ R8, -R7, -RZ ;  /* 0x800000ff07080221 */ /* 0x000fc80000010100 */
[----:B------:R-:W-:-:S04]  /*3240*/  @P0 FFMA R8, R7, R8, R6 ;  /* 0x0000000807080223 */ /* 0x000fc80000000006 */
[----:B------:R-:W-:-:S04]  /*3250*/  @P0 FFMA R8, R8, R9, R7 ;  /* 0x0000000908080223 */ /* 0x000fc80000000007 */
[----:B------:R-:W-:-:S07]  /*3260*/  @P0 FMUL.FTZ R5, R8, 2.3283064365386962891e-10 ;  /* 0x2f80000008050820 */ /* 0x000fce0000410000 */
.L_x_231:
[----:B------:R-:W-:Y:S01]  /*3270*/  IMAD.MOV.U32 R14, RZ, RZ, R5 ;  /* 0x000000ffff0e7224 */ /* 0x000fe200078e0005 */
[----:B------:R-:W-:Y:S01]  /*3280*/  MOV R4, R10 ;  /* 0x0000000a00047202 */ /* 0x000fe20000000f00 */
[----:B------:R-:W-:-:S04]  /*3290*/  IMAD.MOV.U32 R5, RZ, RZ, 0x0 ;  /* 0x00000000ff057424 */ /* 0x000fc800078e00ff */
[----:B------:R-:W-:Y:S05]  /*32a0*/  RET.REL.NODEC R4 `(quantum_evolve_measure_fused_kernel) ;  /* 0xffffffcc04547950 */ /* 0x000fea0003c3ffff */
        .weak           $__internal_9_$__cuda_sm3x_div_rn_noftz_f32_slowpath
        .type           $__internal_9_$__cuda_sm3x_div_rn_noftz_f32_slowpath,@function
        .size           $__internal_9_$__cuda_sm3x_div_rn_noftz_f32_slowpath,(.L_x_364 - $__internal_9_$__cuda_sm3x_div_rn_noftz_f32_slowpath)
$__internal_9_$__cuda_sm3x_div_rn_noftz_f32_slowpath:
[----:B------:R-:W-:Y:S01]  /*32b0*/  SHF.R.U32.HI R13, RZ, 0x17, R11 ;  /* 0x00000017ff0d7819 */ /* 0x000fe2000001160b */
[----:B------:R-:W-:Y:S01]  /*32c0*/  BSSY.RECONVERGENT B1, `(.L_x_232) ;  /* 0x0000064000017945 */ /* 0x000fe20003800200 */
[----:B------:R-:W-:Y:S02]  /*32d0*/  SHF.R.U32.HI R19, RZ, 0x17, R4 ;  /* 0x00000017ff137819 */ /* 0x000fe40000011604 */
[----:B------:R-:W-:Y:S02]  /*32e0*/  LOP3.LUT R13, R13, 0xff, RZ, 0xc0, !PT ;  /* 0x000000ff0d0d7812 */ /* 0x000fe400078ec0ff */
[----:B------:R-:W-:-:S03]  /*32f0*/  LOP3.LUT R19, R19, 0xff, RZ, 0xc0, !PT ;  /* 0x000000ff13137812 */ /* 0x000fc600078ec0ff */
[----:B------:R-:W-:Y:S01]  /*3300*/  VIADD R21, R13, 0xffffffff ;  /* 0xffffffff0d157836 */ /* 0x000fe20000000000 */
[----:B------:R-:W-:-:S04]  /*3310*/  IADD3 R18, PT, PT, R19, -0x1, RZ ;  /* 0xffffffff13127810 */ /* 0x000fc80007ffe0ff */
[----:B------:R-:W-:-:S04]  /*3320*/  ISETP.GT.U32.AND P0, PT, R21, 0xfd, PT ;  /* 0x000000fd1500780c */ /* 0x000fc80003f04070 */
[----:B------:R-:W-:-:S13]  /*3330*/  ISETP.GT.U32.OR P0, PT, R18, 0xfd, P0 ;  /* 0x000000fd1200780c */ /* 0x000fda0000704470 */
[----:B------:R-:W-:Y:S01]  /*3340*/  @!P0 IMAD.MOV.U32 R18, RZ, RZ, RZ ;  /* 0x000000ffff128224 */ /* 0x000fe200078e00ff */
        /* <DEDUP_REMOVED lines=17> */
[----:B------:R-:W-:-:S05]  /*3460*/  VIADD R18, R19, 0xffffffff ;  /* 0xffffffff13127836 */ /* 0x000fca0000000000 */
[----:B------:R-:W-:Y:S02]  /*3470*/  ISETP.GE.AND P0, PT, R18, RZ, PT ;  /* 0x000000ff1200720c */ /* 0x000fe40003f06270 */
[----:B------:R-:W-:-:S04]  /*3480*/  IADD3 R18, PT, PT, R13, -0x1, RZ ;  /* 0xffffffff0d127810 */ /* 0x000fc80007ffe0ff */
[----:B------:R-:W-:-:S07]  /*3490*/  ISETP.GE.AND P1, PT, R18, RZ, PT ;  /* 0x000000ff1200720c */ /* 0x000fce0003f26270 */
[----:B------:R-:W-:Y:S02]  /*34a0*/  @P0 IMAD.MOV.U32 R18, RZ, RZ, RZ ;  /* 0x000000ffff120224 */ /* 0x000fe400078e00ff */
[----:B------:R-:W-:Y:S01]  /*34b0*/  @!P0 FFMA R4, R4, 1.84467440737095516160e+19, RZ ;  /* 0x5f80000004048823 */ /* 0x000fe200000000ff */
[----:B------:R-:W-:-:S03]  /*34c0*/  @!P0 IMAD.MOV.U32 R18, RZ, RZ, -0x40 ;  /* 0xffffffc0ff128424 */ /* 0x000fc600078e00ff */
[----:B------:R-:W-:Y:S02]  /*34d0*/  @!P1 FFMA R11, R11, 1.84467440737095516160e+19, RZ ;  /* 0x5f8000000b0b9823 */ /* 0x000fe400000000ff */
[----:B------:R-:W-:-:S07]  /*34e0*/  @!P1 IADD3 R18, PT, PT, R18, 0x40, RZ ;  /* 0x0000004012129810 */ /* 0x000fce0007ffe0ff */
.L_x_233:
[----:B------:R-:W-:Y:S01]  /*34f0*/  LEA R22, R13, 0xc0800000, 0x17 ;  /* 0xc08000000d167811 */ /* 0x000fe200078eb8ff */
[----:B------:R-:W-:Y:S01]  /*3500*/  VIADD R19, R19, 0xffffff81 ;  /* 0xffffff8113137836 */ /* 0x000fe20000000000 */
[----:B------:R-:W-:Y:S03]  /*3510*/  BSSY.RECONVERGENT B2, `(.L_x_238) ;  /* 0x0000035000027945 */ /* 0x000fe60003800200 */
[----:B------:R-:W-:Y:S02]  /*3520*/  IMAD.IADD R23, R11, 0x1, -R22 ;  /* 0x000000010b177824 */ /* 0x000fe400078e0a16 */
[C---:B------:R-:W-:Y:S01]  /*3530*/  IMAD R4, R19.reuse, -0x800000, R4 ;  /* 0xff80000013047824 */ /* 0x040fe200078e0204 */
[----:B------:R-:W-:Y:S01]  /*3540*/  IADD3 R19, PT, PT, R19, 0x7f, -R13 ;  /* 0x0000007f13137810 */ /* 0x000fe20007ffe80d */
[----:B------:R-:W0:Y:S01]  /*3550*/  MUFU.RCP R22, R23 ;  /* 0x0000001700167308 */ /* 0x000e220000001000 */
[----:B------:R-:W-:-:S02]  /*3560*/  FADD.FTZ R21, -R23, -RZ ;  /* 0x800000ff17157221 */ /* 0x000fc40000010100 */
[----:B------:R-:W-:Y:S02]  /*3570*/  IADD3 R19, PT, PT, R19, R18, RZ ;  /* 0x0000001213137210 */ /* 0x000fe40007ffe0ff */
        /* <DEDUP_REMOVED lines=8> */
[----:B------:R-:W-:-:S05]  /*3600*/  LOP3.LUT R13, R13, 0xff, RZ, 0xc0, !PT ;  /* 0x000000ff0d0d7812 */ /* 0x000fca00078ec0ff */
[----:B------:R-:W-:-:S04]  /*3610*/  IMAD.IADD R13, R13, 0x1, R19 ;  /* 0x000000010d0d7824 */ /* 0x000fc800078e0213 */
[----:B------:R-:W-:-:S05]  /*3620*/  VIADD R18, R13, 0xffffffff ;  /* 0xffffffff0d127836 */ /* 0x000fca0000000000 */
        /* <DEDUP_REMOVED lines=10> */
[C---:B------:R-:W-:Y:S02]  /*36d0*/  ISETP.NE.AND P3, PT, R13.reuse, RZ, PT ;  /* 0x000000ff0d00720c */ /* 0x040fe40003f65270 */
[----:B------:R-:W-:Y:S02]  /*36e0*/  ISETP.NE.AND P1, PT, R13, RZ, PT ;  /* 0x000000ff0d00720c */ /* 0x000fe40003f25270 */
[----:B------:R-:W-:Y:S01]  /*36f0*/  LOP3.LUT R19, R18, 0x7fffff, RZ, 0xc0, !PT ;  /* 0x007fffff12137812 */ /* 0x000fe200078ec0ff */
[CCC-:B------:R-:W-:Y:S01]  /*3700*/  FFMA.RP R18, R11.reuse, R21.reuse, R22.reuse ;  /* 0x000000150b127223 */ /* 0x1c0fe20000008016 */
[----:B------:R-:W-:Y:S01]  /*3710*/  FFMA.RM R11, R11, R21, R22 ;  /* 0x000000150b0b7223 */ /* 0x000fe20000004016 */
[----:B------:R-:W-:Y:S01]  /*3720*/  IADD3 R22, PT, PT, R13, 0x20, RZ ;  /* 0x000000200d167810 */ /* 0x000fe20007ffe0ff */
[----:B------:R-:W-:Y:S01]  /*3730*/  IMAD.MOV R13, RZ, RZ, -R13 ;  /* 0x000000ffff0d7224 */ /* 0x000fe200078e0a0d */
[----:B------:R-:W-:-:S02]  /*3740*/  LOP3.LUT R19, R19, 0x800000, RZ, 0xfc, !PT ;  /* 0x0080000013137812 */ /* 0x000fc400078efcff */
[----:B------:R-:W-:Y:S02]  /*3750*/  FSETP.NEU.FTZ.AND P0, PT, R18, R11, PT ;  /* 0x0000000b1200720b */ /* 0x000fe40003f1d000 */
[----:B------:R-:W-:Y:S02]  /*3760*/  SHF.L.U32 R22, R19, R22, RZ ;  /* 0x0000001613167219 */ /* 0x000fe400000006ff */
[----:B------:R-:W-:Y:S02]  /*3770*/  SEL R18, R13, RZ, P3 ;  /* 0x000000ff0d127207 */ /* 0x000fe40001800000 */
[----:B------:R-:W-:Y:S02]  /*3780*/  ISETP.NE.AND P1, PT, R22, RZ, P1 ;  /* 0x000000ff1600720c */ /* 0x000fe40000f25270 */
[----:B------:R-:W-:Y:S02]  /*3790*/  SHF.R.U32.HI R18, RZ, R18, R19 ;  /* 0x00000012ff127219 */ /* 0x000fe40000011613 */
[----:B------:R-:W-:-:S02]  /*37a0*/  PLOP3.LUT P0, PT, P0, P1, PT, 0xf8, 0x8f ;  /* 0x00000000008f781c */ /* 0x000fc40000703f70 */
[----:B------:R-:W-:Y:S02]  /*37b0*/  SHF.R.U32.HI R22, RZ, 0x1, R18 ;  /* 0x00000001ff167819 */ /* 0x000fe40000011612 */
[----:B------:R-:W-:-:S04]  /*37c0*/  SEL R11, RZ, 0x1, !P0 ;  /* 0x00000001ff0b7807 */ /* 0x000fc80004000000 */
[----:B------:R-:W-:-:S04]  /*37d0*/  LOP3.LUT R11, R11, 0x1, R22, 0xf8, !PT ;  /* 0x000000010b0b7812 */ /* 0x000fc800078ef816 */
[----:B------:R-:W-:-:S05]  /*37e0*/  LOP3.LUT R11, R11, R18, RZ, 0xc0, !PT ;  /* 0x000000120b0b7212 */ /* 0x000fca00078ec0ff */
[----:B------:R-:W-:-:S05]  /*37f0*/  IMAD.IADD R11, R22, 0x1, R11 ;  /* 0x00000001160b7824 */ /* 0x000fca00078e020b */
[----:B------:R-:W-:Y:S01]  /*3800*/  LOP3.LUT R4, R11, R4, RZ, 0xfc, !PT ;  /* 0x000000040b047212 */ /* 0x000fe200078efcff */
[----:B------:R-:W-:Y:S06]  /*3810*/  BRA `(.L_x_241) ;  /* 0x0000000000107947 */ /* 0x000fec0003800000 */
.L_x_240:
[----:B------:R-:W-:-:S04]  /*3820*/  LOP3.LUT R4, R4, 0x80000000, RZ, 0xc0, !PT ;  /* 0x8000000004047812 */ /* 0x000fc800078ec0ff */
[----:B------:R-:W-:Y:S01]  /*3830*/  LOP3.LUT R4, R4, 0x7f800000, RZ, 0xfc, !PT ;  /* 0x7f80000004047812 */ /* 0x000fe200078efcff */
[----:B------:R-:W-:Y:S06]  /*3840*/  BRA `(.L_x_241) ;  /* 0x0000000000047947 */ /* 0x000fec0003800000 */
.L_x_239:
[----:B------:R-:W-:-:S07]  /*3850*/  LEA R4, R19, R4, 0x17 ;  /* 0x0000000413047211 */ /* 0x000fce00078eb8ff */
.L_x_241:
[----:B------:R-:W-:Y:S05]  /*3860*/  BSYNC.RECONVERGENT B2 ;  /* 0x0000000000027941 */ /* 0x000fea0003800200 */
.L_x_238:
[----:B------:R-:W-:Y:S05]  /*3870*/  BRA `(.L_x_242) ;  /* 0x0000000000207947 */ /* 0x000fea0003800000 */
.L_x_237:
[----:B------:R-:W-:-:S04]  /*3880*/  LOP3.LUT R4, R11, 0x80000000, R4, 0x48, !PT ;  /* 0x800000000b047812 */ /* 0x000fc800078e4804 */
[----:B------:R-:W-:Y:S01]  /*3890*/  LOP3.LUT R4, R4, 0x7f800000, RZ, 0xfc, !PT ;  /* 0x7f80000004047812 */ /* 0x000fe200078efcff */
[----:B------:R-:W-:Y:S06]  /*38a0*/  BRA `(.L_x_242) ;  /* 0x0000000000147947 */ /* 0x000fec0003800000 */
.L_x_236:
[----:B------:R-:W-:Y:S01]  /*38b0*/  LOP3.LUT R4, R11, 0x80000000, R4, 0x48, !PT ;  /* 0x800000000b047812 */ /* 0x000fe200078e4804 */
[----:B------:R-:W-:Y:S06]  /*38c0*/  BRA `(.L_x_242) ;  /* 0x00000000000c7947 */ /* 0x000fec0003800000 */
.L_x_235:
[----:B------:R-:W0:Y:S01]  /*38d0*/  MUFU.RSQ R4, -QNAN ;  /* 0xffc0000000047908 */ /* 0x000e220000001400 */
[----:B------:R-:W-:Y:S05]  /*38e0*/  BRA `(.L_x_242) ;  /* 0x0000000000047947 */ /* 0x000fea0003800000 */
.L_x_234:
[----:B------:R-:W-:-:S07]  /*38f0*/  FADD.FTZ R4, R4, R11 ;  /* 0x0000000b04047221 */ /* 0x000fce0000010000 */
.L_x_242:
[----:B------:R-:W-:Y:S05]  /*3900*/  BSYNC.RECONVERGENT B1 ;  /* 0x0000000000017941 */ /* 0x000fea0003800200 */
.L_x_232:
[----:B------:R-:W-:-:S04]  /*3910*/  IMAD.MOV.U32 R13, RZ, RZ, 0x0 ;  /* 0x00000000ff0d7424 */ /* 0x000fc800078e00ff */
[----:B0-----:R-:W-:Y:S05]  /*3920*/  RET.REL.NODEC R12 `(quantum_evolve_measure_fused_kernel) ;  /* 0xffffffc40cb47950 */ /* 0x001fea0003c3ffff */
.L_x_243:
        /* <DEDUP_REMOVED lines=13> */
.L_x_364:


//--------------------- .text.quantum_measure_kernel --------------------------
	.section	.text.quantum_measure_kernel,"ax",@progbits
	.align	128
        .global         quantum_measure_kernel
        .type           quantum_measure_kernel,@function
        .size           quantum_measure_kernel,(.L_x_373 - quantum_measure_kernel)
        .other          quantum_measure_kernel,@"STO_CUDA_ENTRY STV_DEFAULT"
quantum_measure_kernel:
.text.quantum_measure_kernel:
        /* <DEDUP_REMOVED lines=8> */
[----:B------:R-:W0:Y:S01]  /*0080*/  LDCU UR6, c[0x0][0x39c] ;  /* 0x00007380ff0677ac */ /* 0x000e220008000800 */
[----:B------:R-:W-:Y:S01]  /*0090*/  IMAD.MOV.U32 R0, RZ, RZ, RZ ;  /* 0x000000ffff007224 */ /* 0x000fe200078e00ff */
[----:B------:R-:W1:Y:S01]  /*00a0*/  LDCU.64 UR10, c[0x0][0x358] ;  /* 0x00006b00ff0a77ac */ /* 0x000e620008000a00 */
[----:B0-----:R-:W-:-:S09]  /*00b0*/  UISETP.GE.AND UP0, UPT, UR6, 0x1, UPT ;  /* 0x000000010600788c */ /* 0x001fd2000bf06270 */
[----:B-1----:R-:W-:Y:S05]  /*00c0*/  BRA.U !UP0, `(.L_x_244) ;  /* 0x0000000d08147547 */ /* 0x002fea000b800000 */
[----:B------:R-:W-:Y:S02]  /*00d0*/  UISETP.GE.U32.AND UP1, UPT, UR6, 0x10, UPT ;  /* 0x000000100600788c */ /* 0x000fe4000bf26070 */
[----:B------:R-:W-:Y:S01]  /*00e0*/  IMAD R8, R4, UR6, RZ ;  /* 0x0000000604087c24 */ /* 0x000fe2000f8e02ff */
[----:B------:R-:W-:Y:S01]  /*00f0*/  ULOP3.LUT UR7, UR6, 0xf, URZ, 0xc0, !UPT ;  /* 0x0000000f06077892 */ /* 0x000fe2000f8ec0ff */
[----:B------:R-:W-:Y:S02]  /*0100*/  IMAD.MOV.U32 R6, RZ, RZ, -0x40800000 ;  /* 0xbf800000ff067424 */ /* 0x000fe400078e00ff */
[----:B------:R-:W-:Y:S01]  /*0110*/  IMAD.MOV.U32 R5, RZ, RZ, RZ ;  /* 0x000000ffff057224 */ /* 0x000fe200078e00ff */
[----:B------:R-:W-:Y:S01]  /*0120*/  UISETP.NE.AND UP0, UPT, UR7, URZ, UPT ;  /* 0x000000ff0700728c */ /* 0x000fe2000bf05270 */
[----:B------:R-:W-:Y:S01]  /*0130*/  IMAD.MOV.U32 R0, RZ, RZ, RZ ;  /* 0x000000ffff007224 */ /* 0x000fe200078e00ff */
[----:B------:R-:W-:Y:S09]  /*0140*/  BRA.U !UP1, `(.L_x_245) ;  /* 0x0000000509807547 */ /* 0x000ff2000b800000 */
[----:B------:R-:W0:Y:S01]  /*0150*/  LDCU.64 UR4, c[0x0][0x380] ;  /* 0x00007000ff0477ac */ /* 0x000e220008000a00 */
[----:B------:R-:W-:Y:S02]  /*0160*/  HFMA2 R6, -RZ, RZ, -1.875, 0 ;  /* 0xbf800000ff067431 */ /* 0x000fe400000001ff */
[----:B------:R-:W-:Y:S01]  /*0170*/  IMAD.MOV.U32 R7, RZ, RZ, RZ ;  /* 0x000000ffff077224 */ /* 0x000fe200078e00ff */
[----:B------:R-:W-:Y:S01]  /*0180*/  ULOP3.LUT UR8, UR6, 0x7ffffff0, URZ, 0xc0, !UPT ;  /* 0x7ffffff006087892 */ /* 0x000fe2000f8ec0ff */
[----:B------:R-:W-:Y:S02]  /*0190*/  IMAD.MOV.U32 R9, RZ, RZ, R8 ;  /* 0x000000ffff097224 */ /* 0x000fe400078e0008 */
[----:B------:R-:W-:-:S03]  /*01a0*/  IMAD.MOV.U32 R0, RZ, RZ, RZ ;  /* 0x000000ffff007224 */ /* 0x000fc600078e00ff */
[----:B------:R-:W-:Y:S01]  /*01b0*/  IMAD.U32 R5, RZ, RZ, UR8 ;  /* 0x00000008ff057e24 */ /* 0x000fe2000f8e00ff */
[----:B0-----:R-:W-:-:S04]  /*01c0*/  UIADD3 UR4, UP1, UPT, UR4, 0x20, URZ ;  /* 0x0000002004047890 */ /* 0x001fc8000ff3e0ff */
[----:B------:R-:W-:-:S12]  /*01d0*/  UIADD3.X UR5, UPT, UPT, URZ, UR5, URZ, UP1, !UPT ;  /* 0x00000005ff057290 */ /* 0x000fd80008ffe4ff */
.L_x_246:
[----:B------:R-:W-:Y:S01]  /*01e0*/  MOV R2, UR4 ;  /* 0x0000000400027c02 */ /* 0x000fe20008000f00 */
[----:B------:R-:W-:-:S04]  /*01f0*/  IMAD.U32 R3, RZ, RZ, UR5 ;  /* 0x00000005ff037e24 */ /* 0x000fc8000f8e00ff */
[----:B------:R-:W-:-:S05]  /*0200*/  IMAD.WIDE R2, R9, 0x4, R2 ;  /* 0x0000000409027825 */ /* 0x000fca00078e0202 */
        /* <DEDUP_REMOVED lines=15> */
[----:B------:R0:W5:Y:S01]  /*0300*/  LDG.E R22, desc[UR10][R2.64+0x1c] ;  /* 0x00001c0a02167981 */ /* 0x000162000c1e1900 */
[----:B------:R-:W-:-:S02]  /*0310*/  VIADD R9, R9, 0x10 ;  /* 0x0000001009097836 */ /* 0x000fc40000000000 */
[----:B--2---:R-:W-:Y:S01]  /*0320*/  FMUL R23, R23, R23 ;  /* 0x0000001717177220 */ /* 0x004fe20000400000 */
[----:B---3--:R-:W-:-:S04]  /*0330*/  FMUL R25, R24, R24 ;  /* 0x0000001818197220 */ /* 0x008fc80000400000 */
[----:B------:R-:W-:-:S04]  /*0340*/  FSETP.GT.AND P3, PT, R23, R6, PT ;  /* 0x000000061700720b */ /* 0x000fc80003f64000 */
[----:B------:R-:W-:Y:S01]  /*0350*/  FSEL R6, R23, R6, P3 ;  /* 0x0000000617067208 */ /* 0x000fe20001800000 */
[----:B----4-:R-:W-:Y:S01]  /*0360*/  FMUL R23, R26, R26 ;  /* 0x0000001a1a177220 */ /* 0x010fe20000400000 */
[----:B------:R-:W-:Y:S01]  /*0370*/  SEL R0, R7, R0, P3 ;  /* 0x0000000007007207 */ /* 0x000fe20001800000 */
[----:B-----5:R-:W-:Y:S01]  /*0380*/  FMUL R21, R21, R21 ;  /* 0x0000001515157220 */ /* 0x020fe20000400000 */
[----:B------:R-:W-:Y:S01]  /*0390*/  FSETP.GT.AND P4, PT, R25, R6, PT ;  /* 0x000000061900720b */ /* 0x000fe20003f84000 */
[----:B0-----:R-:W-:-:S03]  /*03a0*/  FMUL R3, R20, R20 ;  /* 0x0000001414037220 */ /* 0x001fc60000400000 */
[----:B------:R-:W-:Y:S01]  /*03b0*/  FSEL R6, R25, R6, P4 ;  /* 0x0000000619067208 */ /* 0x000fe20002000000 */
[----:B------:R-:W-:-:S03]  /*03c0*/  FMUL R2, R19, R19 ;  /* 0x0000001313027220 */ /* 0x000fc60000400000 */
[----:B------:R-:W-:Y:S01]  /*03d0*/  FSETP.GT.AND P5, PT, R23, R6, PT ;  /* 0x000000061700720b */ /* 0x000fe20003fa4000 */
[----:B------:R-:W-:-:S03]  /*03e0*/  FMUL R19, R18, R18 ;  /* 0x0000001212137220 */ /* 0x000fc60000400000 */
[----:B------:R-:W-:Y:S01]  /*03f0*/  FSEL R6, R23, R6, P5 ;  /* 0x0000000617067208 */ /* 0x000fe20002800000 */
[----:B------:R-:W-:Y:S02]  /*0400*/  @P4 VIADD R0, R7, 0x1 ;  /* 0x0000000107004836 */ /* 0x000fe40000000000 */
[----:B------:R-:W-:Y:S01]  /*0410*/  FMUL R17, R17, R17 ;  /* 0x0000001111117220 */ /* 0x000fe20000400000 */
[----:B------:R-:W-:-:S04]  /*0420*/  FSETP.GT.AND P6, PT, R21, R6, PT ;  /* 0x000000061500720b */ /* 0x000fc80003fc4000 */
        /* <DEDUP_REMOVED lines=9> */
[----:B------:R-:W-:Y:S01]  /*04c0*/  FMUL R3, R10, R10 ;  /* 0x0000000a0a037220 */ /* 0x000fe20000400000 */
[----:B------:R-:W-:Y:S01]  /*04d0*/  @P0 IADD3 R0, PT, PT, R7, 0x4, RZ ;  /* 0x0000000407000810 */ /* 0x000fe20007ffe0ff */
[----:B------:R-:W-:Y:S01]  /*04e0*/  FMUL R15, R15, R15 ;  /* 0x0000000f0f0f7220 */ /* 0x000fe20000400000 */
[----:B------:R-:W-:-:S04]  /*04f0*/  FSETP.GT.AND P2, PT, R19, R2, PT ;  /* 0x000000021300720b */ /* 0x000fc80003f44000 */
[----:B------:R-:W-:Y:S01]  /*0500*/  FSEL R2, R19, R2, P2 ;  /* 0x0000000213027208 */ /* 0x000fe20001000000 */
[----:B------:R-:W-:-:S03]  /*0510*/  @P1 VIADD R0, R7, 0x5 ;  /* 0x0000000507001836 */ /* 0x000fc60000000000 */
        /* <DEDUP_REMOVED lines=8> */
[----:B------:R-:W-:Y:S01]  /*05a0*/  FSEL R2, R11, R2, P5 ;  /* 0x000000020b027208 */ /* 0x000fe20002800000 */
[----:B------:R-:W-:Y:S01]  /*05b0*/  FMUL R11, R22, R22 ;  /* 0x00000016160b7220 */ /* 0x000fe20000400000 */
        /* <DEDUP_REMOVED lines=20> */
[----:B------:R-:W-:-:S08]  /*0700*/  @P3 VIADD R0, R7, 0xe ;  /* 0x0000000e07003836 */ /* 0x000fd00000000000 */
[C---:B------:R-:W-:Y:S01]  /*0710*/  @P0 VIADD R0, R7.reuse, 0xf ;  /* 0x0000000f07000836 */ /* 0x040fe20000000000 */
[----:B------:R-:W-:-:S04]  /*0720*/  IADD3 R7, PT, PT, R7, 0x10, RZ ;  /* 0x0000001007077810 */ /* 0x000fc80007ffe0ff */
[----:B------:R-:W-:-:S13]  /*0730*/  ISETP.NE.AND P1, PT, R7, R5, PT ;  /* 0x000000050700720c */ /* 0x000fda0003f25270 */
[----:B------:R-:W-:Y:S05]  /*0740*/  @P1 BRA `(.L_x_246) ;  /* 0xfffffff800a41947 */ /* 0x000fea000383ffff */
.L_x_245:
[----:B------:R-:W-:Y:S05]  /*0750*/  BRA.U !UP0, `(.L_x_244) ;  /* 0x0000000508707547 */ /* 0x000fea000b800000 */
[----:B------:R-:W-:Y:S02]  /*0760*/  UISETP.GE.U32.AND UP0, UPT, UR7, 0x8, UPT ;  /* 0x000000080700788c */ /* 0x000fe4000bf06070 */
[----:B------:R-:W-:-:S04]  /*0770*/  ULOP3.LUT UR5, UR6, 0x7, URZ, 0xc0, !UPT ;  /* 0x0000000706057892 */ /* 0x000fc8000f8ec0ff */
[----:B------:R-:W-:-:S03]  /*0780*/  UISETP.NE.AND UP1, UPT, UR5, URZ, UPT ;  /* 0x000000ff0500728c */ /* 0x000fc6000bf25270 */
[----:B------:R-:W-:Y:S08]  /*0790*/  BRA.U !UP0, `(.L_x_247) ;  /* 0x0000000108b07547 */ /* 0x000ff0000b800000 */
[----:B------:R-:W0:Y:S01]  /*07a0*/  LDC.64 R2, c[0x0][0x380] ;  /* 0x0000e000ff027b82 */ /* 0x000e220000000a00 */
[----:B------:R-:W-:-:S04]  /*07b0*/  IMAD.IADD R7, R8, 0x1, R5 ;  /* 0x0000000108077824 */ /* 0x000fc800078e0205 */
        /* <DEDUP_REMOVED lines=8> */
[----:B------:R0:W5:Y:S01]  /*0840*/  LDG.E R15, desc[UR10][R2.64+0x1c] ;  /* 0x00001c0a020f7981 */ /* 0x000162000c1e1900 */
        /* <DEDUP_REMOVED lines=11> */
[----:B------:R-:W-:-:S04]  /*0900*/  FSETP.GT.AND P4, PT, R7, R6, PT ;  /* 0x000000060700720b */ /* 0x000fc80003f84000 */
[----:B------:R-:W-:Y:S01]  /*0910*/  FSEL R6, R7, R6, P4 ;  /* 0x0000000607067208 */ /* 0x000fe20002000000 */
[----:B------:R-:W-:Y:S01]  /*0920*/  FMUL R7, R14, R14 ;  /* 0x0000000e0e077220 */ /* 0x000fe20000400000 */
        /* <DEDUP_REMOVED lines=19> */
.L_x_247:
        /* <DEDUP_REMOVED lines=11> */
[----:B------:R-:W5:Y:S01]  /*0b10*/  LDG.E R11, desc[UR10][R2.64+0xc] ;  /* 0x00000c0a020b7981 */ /* 0x000f62000c1e1900 */
[----:B--2---:R-:W-:Y:S01]  /*0b20*/  FMUL R7, R7, R7 ;  /* 0x0000000707077220 */ /* 0x004fe20000400000 */
[----:B---3--:R-:W-:-:S04]  /*0b30*/  FMUL R9, R9, R9 ;  /* 0x0000000909097220 */ /* 0x008fc80000400000 */
[----:B------:R-:W-:-:S04]  /*0b40*/  FSETP.GT.AND P0, PT, R7, R6, PT ;  /* 0x000000060700720b */ /* 0x000fc80003f04000 */
[----:B------:R-:W-:Y:S01]  /*0b50*/  FSEL R6, R7, R6, P0 ;  /* 0x0000000607067208 */ /* 0x000fe20000000000 */
[----:B----4-:R-:W-:Y:S01]  /*0b60*/  FMUL R7, R10, R10 ;  /* 0x0000000a0a077220 */ /* 0x010fe20000400000 */
[----:B------:R-:W-:Y:S01]  /*0b70*/  SEL R0, R5, R0, P0 ;  /* 0x0000000005007207 */ /* 0x000fe20000000000 */
[----:B-----5:R-:W-:Y:S01]  /*0b80*/  FMUL R11, R11, R11 ;  /* 0x0000000b0b0b7220 */ /* 0x020fe20000400000 */
[----:B------:R-:W-:-:S04]  /*0b90*/  FSETP.GT.AND P1, PT, R9, R6, PT ;  /* 0x000000060900720b */ /* 0x000fc80003f24000 */
[----:B------:R-:W-:-:S04]  /*0ba0*/  FSEL R6, R9, R6, P1 ;  /* 0x0000000609067208 */ /* 0x000fc80000800000 */
[----:B------:R-:W-:-:S04]  /*0bb0*/  FSETP.GT.AND P2, PT, R7, R6, PT ;  /* 0x000000060700720b */ /* 0x000fc80003f44000 */
[----:B------:R-:W-:Y:S02]  /*0bc0*/  FSEL R6, R7, R6, P2 ;  /* 0x0000000607067208 */ /* 0x000fe40001000000 */
[----:B------:R-:W-:Y:S02]  /*0bd0*/  @P1 IADD3 R0, PT, PT, R5, 0x1, RZ ;  /* 0x0000000105001810 */ /* 0x000fe40007ffe0ff */
[----:B------:R-:W-:-:S04]  /*0be0*/  FSETP.GT.AND P3, PT, R11, R6, PT ;  /* 0x000000060b00720b */ /* 0x000fc80003f64000 */
[----:B------:R-:W-:Y:S01]  /*0bf0*/  FSEL R6, R11, R6, P3 ;  /* 0x000000060b067208 */ /* 0x000fe20001800000 */
[----:B------:R-:W-:-:S08]  /*0c00*/  @P2 VIADD R0, R5, 0x2 ;  /* 0x0000000205002836 */ /* 0x000fd00000000000 */
[C---:B------:R-:W-:Y:S02]  /*0c10*/  @P3 VIADD R0, R5.reuse, 0x3 ;  /* 0x0000000305003836 */ /* 0x040fe40000000000 */
[----:B------:R-:W-:-:S07]  /*0c20*/  VIADD R5, R5, 0x4 ;  /* 0x0000000405057836 */ /* 0x000fce0000000000 */
.L_x_248:
[----:B------:R-:W-:Y:S05]  /*0c30*/  BRA.U !UP1, `(.L_x_244) ;  /* 0x0000000109387547 */ /* 0x000fea000b800000 */
[----:B------:R-:W0:Y:S01]  /*0c40*/  LDC.64 R10, c[0x0][0x380] ;  /* 0x0000e000ff0a7b82 */ /* 0x000e220000000a00 */
[----:B------:R-:W-:Y:S01]  /*0c50*/  IADD3 R7, PT, PT, R8, R5, RZ ;  /* 0x0000000508077210 */ /* 0x000fe20007ffe0ff */
[----:B------:R-:W-:-:S12]  /*0c60*/  UIADD3 UR4, UPT, UPT, -UR4, URZ, URZ ;  /* 0x000000ff04047290 */ /* 0x000fd8000fffe1ff */
.L_x_249:
[----:B0-----:R-:W-:-:S06]  /*0c70*/  IMAD.WIDE R2, R7, 0x4, R10 ;  /* 0x0000000407027825 */ /* 0x001fcc00078e020a */
[----:B------:R-:W2:Y:S01]  /*0c80*/  LDG.E R2, desc[UR10][R2.64] ;  /* 0x0000000a02027981 */ /* 0x000ea2000c1e1900 */
[----:B------:R-:W-:Y:S01]  /*0c90*/  UIADD3 UR4, UPT, UPT, UR4, 0x1, URZ ;  /* 0x0000000104047890 */ /* 0x000fe2000fffe0ff */
[----:B------:R-:W-:-:S03]  /*0ca0*/  VIADD R7, R7, 0x1 ;  /* 0x0000000107077836 */ /* 0x000fc60000000000 */
[----:B------:R-:W-:Y:S01]  /*0cb0*/  UISETP.NE.AND UP0, UPT, UR4, URZ, UPT ;  /* 0x000000ff0400728c */ /* 0x000fe2000bf05270 */
[----:B--2---:R-:W-:-:S05]  /*0cc0*/  FMUL R9, R2, R2 ;  /* 0x0000000202097220 */ /* 0x004fca0000400000 */
[----:B------:R-:W-:-:S04]  /*0cd0*/  FSETP.GT.AND P0, PT, R9, R6, PT ;  /* 0x000000060900720b */ /* 0x000fc80003f04000 */
[C---:B------:R-:W-:Y:S01]  /*0ce0*/  SEL R0, R5.reuse, R0, P0 ;  /* 0x0000000005007207 */ /* 0x040fe20000000000 */
[----:B------:R-:W-:Y:S01]  /*0cf0*/  VIADD R5, R5, 0x1 ;  /* 0x0000000105057836 */ /* 0x000fe20000000000 */
[----:B------:R-:W-:Y:S01]  /*0d00*/  FSEL R6, R9, R6, P0 ;  /* 0x0000000609067208 */ /* 0x000fe20000000000 */
[----:B------:R-:W-:Y:S06]  /*0d10*/  BRA.U UP0, `(.L_x_249) ;  /* 0xfffffffd00d47547 */ /* 0x000fec000b83ffff */
.L_x_244:
[----:B------:R-:W0:Y:S02]  /*0d20*/  LDC.64 R2, c[0x0][0x388] ;  /* 0x0000e200ff027b82 */ /* 0x000e240000000a00 */
[----:B0-----:R-:W-:-:S05]  /*0d30*/  IMAD.WIDE R4, R4, 0x4, R2 ;  /* 0x0000000404047825 */ /* 0x001fca00078e0202 */
[----:B------:R-:W-:Y:S01]  /*0d40*/  STG.E desc[UR10][R4.64], R0 ;  /* 0x0000000004007986 */ /* 0x000fe2000c10190a */
[----:B------:R-:W-:Y:S05]  /*0d50*/  EXIT ;  /* 0x000000000000794d */ /* 0x000fea0003800000 */
.L_x_250:
        /* <DEDUP_REMOVED lines=10> */
.L_x_373:


//--------------------- .text.quantum_evolve_kernel --------------------------
	.section	.text.quantum_evolve_kernel,"ax",@progbits
	.align	128
        .global         quantum_evolve_kernel
        .type           quantum_evolve_kernel,@function
        .size           quantum_evolve_kernel,(.L_x_366 - quantum_evolve_kernel)
        .other          quantum_evolve_kernel,@"STO_CUDA_ENTRY STV_DEFAULT"
quantum_evolve_kernel:
.text.quantum_evolve_kernel:
        /* <DEDUP_REMOVED lines=12> */
[----:B0-----:R-:W-:-:S04]  /*00c0*/  MOV R3, UR4 ;  /* 0x0000000400037c02 */ /* 0x001fc80008000f00 */
[----:B------:R-:W-:-:S13]  /*00d0*/  ISETP.GE.AND P0, PT, R3, 0x1, PT ;  /* 0x000000010300780c */ /* 0x000fda0003f06270 */
[----:B-1----:R-:W-:Y:S05]  /*00e0*/  @!P0 BRA `(.L_x_251) ;  /* 0x0000001800388947 */ /* 0x002fea0003800000 */
[----:B------:R-:W0:Y:S02]  /*00f0*/  LDC.64 R4, c[0x0][0x390] ;  /* 0x0000e400ff047b82 */ /* 0x000e240000000a00 */
[----:B0-----:R-:W-:-:S05]  /*0100*/  IMAD.WIDE R4, R20, 0x4, R4 ;  /* 0x0000000414047825 */ /* 0x001fca00078e0204 */
[----:B------:R-:W2:Y:S01]  /*0110*/  LDG.E R0, desc[UR8][R4.64] ;  /* 0x0000000804007981 */ /* 0x000ea2000c1e1900 */
[-C--:B------:R-:W-:Y:S01]  /*0120*/  I2FP.F32.U32 R7, R3.reuse ;  /* 0x0000000300077245 */ /* 0x080fe20000201000 */
[----:B------:R-:W-:Y:S01]  /*0130*/  UISETP.GT.AND UP0, UPT, UR5, URZ, UPT ;  /* 0x000000ff0500728c */ /* 0x000fe2000bf04270 */
[----:B------:R-:W-:Y:S01]  /*0140*/  BSSY.RECONVERGENT B2, `(.L_x_252) ;  /* 0x000000f000027945 */ /* 0x000fe20003800200 */
[C---:B------:R-:W-:Y:S01]  /*0150*/  IMAD R18, R20.reuse, R3, RZ ;  /* 0x0000000314127224 */ /* 0x040fe200078e02ff */
[----:B------:R-:W0:Y:S01]  /*0160*/  MUFU.RCP R2, R7 ;  /* 0x0000000700027308 */ /* 0x000e220000001000 */
[----:B------:R-:W-:Y:S02]  /*0170*/  IMAD R17, R20, UR5, RZ ;  /* 0x0000000514117c24 */ /* 0x000fe4000f8e02ff */
        /* <DEDUP_REMOVED lines=9> */
[----:B------:R-:W-:Y:S05]  /*0210*/  CALL.REL.NOINC `($__internal_11_$__cuda_sm3x_div_rn_noftz_f32_slowpath) ;  /* 0x0000003800947944 */ /* 0x000fea0003c00000 */
[----:B------:R-:W-:-:S07]  /*0220*/  IMAD.MOV.U32 R19, RZ, RZ, R0 ;  /* 0x000000ffff137224 */ /* 0x000fce00078e0000 */
.L_x_253:
[----:B------:R-:W-:Y:S05]  /*0230*/  BSYNC.RECONVERGENT B2 ;  /* 0x0000000000027941 */ /* 0x000fea0003800200 */
.L_x_252:
[----:B------:R-:W-:Y:S05]  /*0240*/  BRA.U UP0, `(.L_x_254) ;  /* 0x0000000100a47547 */ /* 0x000fea000b800000 */
[----:B------:R-:W0:Y:S01]  /*0250*/  LDCU UR4, c[0x0][0x398] ;  /* 0x00007300ff0477ac */ /* 0x000e220008000800 */
[----:B------:R-:W-:Y:S01]  /*0260*/  HFMA2 R6, -RZ, RZ, 0.487060546875, -0.0625 ;  /* 0x37cbac00ff067431 */ /* 0x000fe200000001ff */
[----:B------:R-:W-:Y:S01]  /*0270*/  MOV R5, 0x3c0885e4 ;  /* 0x3c0885e400057802 */ /* 0x000fe20000000f00 */
[----:B------:R-:W1:Y:S01]  /*0280*/  LDC R8, c[0x0][0x3a0] ;  /* 0x0000e800ff087b82 */ /* 0x000e620000000800 */
[----:B------:R-:W2:Y:S01]  /*0290*/  LDCU.64 UR6, c[0x0][0x388] ;  /* 0x00007100ff0677ac */ /* 0x000ea20008000a00 */
[----:B0-----:R-:W-:Y:S01]  /*02a0*/  FMUL R0, RZ, UR4 ;  /* 0x00000004ff007c20 */ /* 0x001fe20008400000 */
[----:B------:R-:W-:-:S03]  /*02b0*/  UMOV UR4, URZ ;  /* 0x000000ff00047c82 */ /* 0x000fc60008000000 */
[----:B------:R-:W-:-:S06]  /*02c0*/  FMUL R2, R0, 0.63661974668502807617 ;  /* 0x3f22f98300027820 */ /* 0x000fcc0000400000 */
[----:B------:R-:W0:Y:S02]  /*02d0*/  F2I.NTZ R2, R2 ;  /* 0x0000000200027305 */ /* 0x000e240000203100 */
[----:B0-----:R-:W-:Y:S02]  /*02e0*/  I2FP.F32.S32 R3, R2 ;  /* 0x0000000200037245 */ /* 0x001fe40000201400 */
[C---:B------:R-:W-:Y:S02]  /*02f0*/  LOP3.LUT R4, R2.reuse, 0x1, RZ, 0xc0, !PT ;  /* 0x0000000102047812 */ /* 0x040fe400078ec0ff */
[----:B------:R-:W-:Y:S01]  /*0300*/  IADD3 R2, PT, PT, R2, 0x1, RZ ;  /* 0x0000000102027810 */ /* 0x000fe20007ffe0ff */
[C---:B------:R-:W-:Y:S01]  /*0310*/  FFMA R0, R3.reuse, -1.5707962512969970703, R0 ;  /* 0xbfc90fda03007823 */ /* 0x040fe20000000000 */
[----:B------:R-:W-:Y:S02]  /*0320*/  ISETP.NE.U32.AND P0, PT, R4, 0x1, PT ;  /* 0x000000010400780c */ /* 0x000fe40003f05070 */
[----:B------:R-:W-:Y:S01]  /*0330*/  LOP3.LUT P1, RZ, R2, 0x2, RZ, 0xc0, !PT ;  /* 0x0000000202ff7812 */ /* 0x000fe2000782c0ff */
[----:B------:R-:W-:-:S04]  /*0340*/  FFMA R0, R3, -7.5497894158615963534e-08, R0 ;  /* 0xb3a2216803007823 */ /* 0x000fc80000000000 */
[----:B------:R-:W-:-:S04]  /*0350*/  FFMA R0, R3, -5.3903029534742383927e-15, R0 ;  /* 0xa7c234c503007823 */ /* 0x000fc80000000000 */
[C---:B------:R-:W-:Y:S01]  /*0360*/  FMUL R3, R0.reuse, R0 ;  /* 0x0000000000037220 */ /* 0x040fe20000400000 */
[----:B------:R-:W-:-:S03]  /*0370*/  FSEL R0, R0, 1, !P0 ;  /* 0x3f80000000007808 */ /* 0x000fc60004000000 */
[----:B------:R-:W-:Y:S01]  /*0380*/  FFMA R4, R3, R6, -0.0013887860113754868507 ;  /* 0xbab607ed03047423 */ /* 0x000fe20000000006 */
[----:B------:R-:W-:Y:S01]  /*0390*/  FSEL R6, R5, 0.041666727513074874878, !P0 ;  /* 0x3d2aaabb05067808 */ /* 0x000fe20004000000 */
[----:B------:R-:W-:-:S03]  /*03a0*/  HFMA2 R5, -RZ, RZ, 1.541015625, -0.052001953125 ;  /* 0x3e2aaaa8ff057431 */ /* 0x000fc600000001ff */
[----:B------:R-:W-:-:S05]  /*03b0*/  FSEL R4, R4, -0.00019574658654164522886, P0 ;  /* 0xb94d415304047808 */ /* 0x000fca0000000000 */
[----:B------:R-:W-:Y:S01]  /*03c0*/  FFMA R4, R3, R4, R6 ;  /* 0x0000000403047223 */ /* 0x000fe20000000006 */
[----:B------:R-:W-:-:S05]  /*03d0*/  FSEL R2, -R5, -0.4999999701976776123, !P0 ;  /* 0xbeffffff05027808 */ /* 0x000fca0004000100 */
[C---:B------:R-:W-:Y:S01]  /*03e0*/  FFMA R2, R3.reuse, R4, R2 ;  /* 0x0000000403027223 */ /* 0x040fe20000000002 */
[----:B------:R-:W-:-:S04]  /*03f0*/  FFMA R3, R3, R0, RZ ;  /* 0x0000000003037223 */ /* 0x000fc800000000ff */
[----:B------:R-:W-:-:S04]  /*0400*/  FFMA R9, R3, R2, R0 ;  /* 0x0000000203097223 */ /* 0x000fc80000000000 */
[----:B-12---:R-:W-:-:S07]  /*0410*/  @P1 FADD R9, RZ, -R9 ;  /* 0x80000009ff091221 */ /* 0x006fce0000000000 */
.L_x_256:
[----:B------:R-:W-:Y:S01]  /*0420*/  MOV R4, UR6 ;  /* 0x0000000600047c02 */ /* 0x000fe20008000f00 */
[----:B0-----:R-:W-:Y:S01]  /*0430*/  VIADD R7, R18, UR4 ;  /* 0x0000000412077c36 */ /* 0x001fe20008000000 */
[----:B------:R-:W-:-:S03]  /*0440*/  MOV R5, UR7 ;  /* 0x0000000700057c02 */ /* 0x000fc60008000f00 */
[----:B------:R-:W-:-:S05]  /*0450*/  IMAD.WIDE R6, R7, 0x4, R4 ;  /* 0x0000000407067825 */ /* 0x000fca00078e0204 */
[----:B------:R-:W2:Y:S01]  /*0460*/  LDG.E R0, desc[UR8][R6.64] ;  /* 0x0000000806007981 */ /* 0x000ea2000c1e1900 */
[----:B------:R-:W-:Y:S01]  /*0470*/  UIADD3 UR4, UPT, UPT, UR4, 0x1, URZ ;  /* 0x0000000104047890 */ /* 0x000fe2000fffe0ff */
[----:B------:R-:W-:-:S05]  /*0480*/  MOV R3, R8 ;  /* 0x0000000800037202 */ /* 0x000fca0000000f00 */
[----:B------:R-:W-:Y:S01]  /*0490*/  ISETP.NE.AND P0, PT, R3, UR4, PT ;  /* 0x0000000403007c0c */ /* 0x000fe2000bf05270 */
[----:B--2---:R-:W-:-:S05]  /*04a0*/  FMUL R11, R0, R9 ;  /* 0x00000009000b7220 */ /* 0x004fca0000400000 */
[----:B------:R0:W-:Y:S07]  /*04b0*/  STG.E desc[UR8][R6.64], R11 ;  /* 0x0000000b06007986 */ /* 0x0001ee000c101908 */
[----:B------:R-:W-:Y:S05]  /*04c0*/  @!P0 BRA `(.L_x_255) ;  /* 0x0000000c00a88947 */ /* 0x000fea0003800000 */
[----:B------:R-:W-:Y:S05]  /*04d0*/  BRA `(.L_x_256) ;  /* 0xfffffffc00d07947 */ /* 0x000fea000383ffff */
.L_x_254:
[----:B------:R-:W0:Y:S01]  /*04e0*/  LDC R15, c[0x0][0x39c] ;  /* 0x0000e700ff0f7b82 */ /* 0x000e220000000800 */
[----:B------:R-:W-:Y:S01]  /*04f0*/  UMOV UR4, URZ ;  /* 0x000000ff00047c82 */ /* 0x000fe20008000000 */
[C---:B0-----:R-:W-:Y:S02]  /*0500*/  LOP3.LUT R16, R15.reuse, 0x7ffffff0, RZ, 0xc0, !PT ;  /* 0x7ffffff00f107812 */ /* 0x041fe400078ec0ff */
[C---:B------:R-:W-:Y:S02]  /*0510*/  LOP3.LUT R22, R15.reuse, 0xf, RZ, 0xc0, !PT ;  /* 0x0000000f0f167812 */ /* 0x040fe400078ec0ff */
[C---:B------:R-:W-:Y:S02]  /*0520*/  LOP3.LUT R21, R15.reuse, 0x7, RZ, 0xc0, !PT ;  /* 0x000000070f157812 */ /* 0x040fe400078ec0ff */
[----:B------:R-:W-:Y:S02]  /*0530*/  LOP3.LUT R15, R15, 0x3, RZ, 0xc0, !PT ;  /* 0x000000030f0f7812 */ /* 0x000fe400078ec0ff */
[----:B------:R-:W-:-:S07]  /*0540*/  IADD3 R14, PT, PT, -R16, RZ, RZ ;  /* 0x000000ff100e7210 */ /* 0x000fce0007ffe1ff */
.L_x_266:
[----:B------:R-:W0:Y:S01]  /*0550*/  LDCU UR5, c[0x0][0x39c] ;  /* 0x00007380ff0577ac */ /* 0x000e220008000800 */
[----:B------:R-:W-:Y:S02]  /*0560*/  HFMA2 R0, -RZ, RZ, 0, 0 ;  /* 0x00000000ff007431 */ /* 0x000fe400000001ff */
[----:B------:R-:W-:Y:S01]  /*0570*/  IMAD.MOV.U32 R12, RZ, RZ, RZ ;  /* 0x000000ffff0c7224 */ /* 0x000fe200078e00ff */
[----:B0-----:R-:W-:-:S09]  /*0580*/  UISETP.GE.U32.AND UP0, UPT, UR5, 0x10, UPT ;  /* 0x000000100500788c */ /* 0x001fd2000bf06070 */
[----:B------:R-:W-:Y:S05]  /*0590*/  BRA.U !UP0, `(.L_x_257) ;  /* 0x0000000108e87547 */ /* 0x000fea000b800000 */
[----:B------:R-:W-:Y:S02]  /*05a0*/  MOV R12, RZ ;  /* 0x000000ff000c7202 */ /* 0x000fe40000000f00 */
[----:B------:R-:W-:Y:S02]  /*05b0*/  MOV R0, R17 ;  /* 0x0000001100007202 */ /* 0x000fe40000000f00 */
[----:B------:R-:W-:-:S07]  /*05c0*/  MOV R4, R14 ;  /* 0x0000000e00047202 */ /* 0x000fce0000000f00 */
.L_x_258:
        /* <DEDUP_REMOVED lines=39> */
[----:B------:R-:W-:Y:S01]  /*0840*/  @P0 FADD R12, R12, R19 ;  /* 0x000000130c0c0221 */ /* 0x000fe20000000000 */
[----:B------:R-:W-:Y:S01]  /*0850*/  VIADD R4, R4, 0x10 ;  /* 0x0000001004047836 */ /* 0x000fe20000000000 */
[----:B------:R-:W-:Y:S02]  /*0860*/  IADD3 R0, PT, PT, R0, 0x10, RZ ;  /* 0x0000001000007810 */ /* 0x000fe40007ffe0ff */
[----:B--2---:R-:W-:Y:S02]  /*0870*/  ISETP.NE.AND P1, PT, R6, RZ, PT ;  /* 0x000000ff0600720c */ /* 0x004fe40003f25270 */
[----:B---3--:R-:W-:Y:S02]  /*0880*/  ISETP.NE.AND P2, PT, R23, RZ, PT ;  /* 0x000000ff1700720c */ /* 0x008fe40003f45270 */
[----:B----4-:R-:W-:Y:S02]  /*0890*/  ISETP.NE.AND P3, PT, R24, RZ, PT ;  /* 0x000000ff1800720c */ /* 0x010fe40003f65270 */
[----:B-----5:R-:W-:-:S07]  /*08a0*/  ISETP.NE.AND P0, PT, R25, RZ, PT ;  /* 0x000000ff1900720c */ /* 0x020fce0003f05270 */
[----:B------:R-:W-:-:S04]  /*08b0*/  @P1 FADD R12, R12, R19 ;  /* 0x000000130c0c1221 */ /* 0x000fc80000000000 */
[----:B------:R-:W-:-:S04]  /*08c0*/  @P2 FADD R12, R12, R19 ;  /* 0x000000130c0c2221 */ /* 0x000fc80000000000 */
[----:B------:R-:W-:Y:S01]  /*08d0*/  @P3 FADD R12, R12, R19 ;  /* 0x000000130c0c3221 */ /* 0x000fe20000000000 */
[----:B------:R-:W-:-:S03]  /*08e0*/  ISETP.NE.AND P1, PT, R26, RZ, PT ;  /* 0x000000ff1a00720c */ /* 0x000fc60003f25270 */
[----:B------:R-:W-:Y:S01]  /*08f0*/  @P0 FADD R12, R12, R19 ;  /* 0x000000130c0c0221 */ /* 0x000fe20000000000 */
[----:B------:R-:W-:-:S09]  /*0900*/  ISETP.NE.AND P0, PT, R4, RZ, PT ;  /* 0x000000ff0400720c */ /* 0x000fd20003f05270 */
[----:B------:R-:W-:-:S04]  /*0910*/  @P1 FADD R12, R12, R19 ;  /* 0x000000130c0c1221 */ /* 0x000fc80000000000 */
[----:B------:R-:W-:Y:S05]  /*0920*/  @P0 BRA `(.L_x_258) ;  /* 0xfffffffc00280947 */ /* 0x000fea000383ffff */
[----:B------:R-:W-:-:S07]  /*0930*/  MOV R0, R16 ;  /* 0x0000001000007202 */ /* 0x000fce0000000f00 */
.L_x_257:
[----:B------:R-:W-:-:S13]  /*0940*/  ISETP.NE.AND P0, PT, R22, RZ, PT ;  /* 0x000000ff1600720c */ /* 0x000fda0003f05270 */
[----:B------:R-:W-:Y:S05]  /*0950*/  @!P0 BRA `(.L_x_259) ;  /* 0x0000000400148947 */ /* 0x000fea0003800000 */
[----:B------:R-:W-:Y:S02]  /*0960*/  IADD3 R2, PT, PT, R22, -0x1, RZ ;  /* 0xffffffff16027810 */ /* 0x000fe40007ffe0ff */
[----:B------:R-:W-:Y:S02]  /*0970*/  ISETP.NE.AND P0, PT, R21, RZ, PT ;  /* 0x000000ff1500720c */ /* 0x000fe40003f05270 */
        /* <DEDUP_REMOVED lines=30> */
.L_x_260:
        /* <DEDUP_REMOVED lines=21> */
.L_x_261:
[----:B------:R-:W-:Y:S05]  /*0cb0*/  @!P0 BRA `(.L_x_259) ;  /* 0x00000000003c8947 */ /* 0x000fea0003800000 */
[----:B------:R-:W0:Y:S01]  /*0cc0*/  LDC.64 R2, c[0x0][0x380] ;  /* 0x0000e000ff027b82 */ /* 0x000e220000000a00 */
[----:B------:R-:W-:-:S05]  /*0cd0*/  IADD3 R5, PT, PT, R17, R0, RZ ;  /* 0x0000000011057210 */ /* 0x000fca0007ffe0ff */
        /* <DEDUP_REMOVED lines=13> */
.L_x_259:
[----:B------:R-:W0:Y:S01]  /*0db0*/  LDC.64 R4, c[0x0][0x388] ;  /* 0x0000e200ff047b82 */ /* 0x000e220000000a00 */
[----:B------:R-:W-:Y:S01]  /*0dc0*/  VIADD R7, R18, UR4 ;  /* 0x0000000412077c36 */ /* 0x000fe20008000000 */
[----:B------:R-:W1:Y:S03]  /*0dd0*/  LDCU UR5, c[0x0][0x398] ;  /* 0x00007300ff0577ac */ /* 0x000e660008000800 */
[----:B0-----:R-:W-:-:S05]  /*0de0*/  IMAD.WIDE R6, R7, 0x4, R4 ;  /* 0x0000000407067825 */ /* 0x001fca00078e0204 */
[----:B------:R0:W5:Y:S01]  /*0df0*/  LDG.E R13, desc[UR8][R6.64] ;  /* 0x00000008060d7981 */ /* 0x000162000c1e1900 */
[----:B-1----:R-:W-:Y:S01]  /*0e00*/  FMUL R12, R12, UR5 ;  /* 0x000000050c0c7c20 */ /* 0x002fe20008400000 */
[----:B------:R-:W-:Y:S03]  /*0e10*/  BSSY.RECONVERGENT B0, `(.L_x_262) ;  /* 0x000003d000007945 */ /* 0x000fe60003800200 */
[C---:B------:R-:W-:Y:S01]  /*0e20*/  FMUL R0, R12.reuse, 0.63661974668502807617 ;  /* 0x3f22f9830c007820 */ /* 0x040fe20000400000 */
[----:B------:R-:W-:-:S05]  /*0e30*/  FSETP.GE.AND P0, PT, |R12|, 105615, PT ;  /* 0x47ce47800c00780b */ /* 0x000fca0003f06200 */
[----:B------:R-:W1:Y:S02]  /*0e40*/  F2I.NTZ R0, R0 ;  /* 0x0000000000007305 */ /* 0x000e640000203100 */
[----:B-1----:R-:W-:-:S05]  /*0e50*/  I2FP.F32.S32 R3, R0 ;  /* 0x0000000000037245 */ /* 0x002fca0000201400 */
[----:B------:R-:W-:-:S04]  /*0e60*/  FFMA R2, R3, -1.5707962512969970703, R12 ;  /* 0xbfc90fda03027823 */ /* 0x000fc8000000000c */
[----:B------:R-:W-:-:S04]  /*0e70*/  FFMA R2, R3, -7.5497894158615963534e-08, R2 ;  /* 0xb3a2216803027823 */ /* 0x000fc80000000002 */
[----:B------:R-:W-:Y:S01]  /*0e80*/  FFMA R2, R3, -5.3903029534742383927e-15, R2 ;  /* 0xa7c234c503027823 */ /* 0x000fe20000000002 */
[----:B0-----:R-:W-:Y:S06]  /*0e90*/  @!P0 BRA `(.L_x_263) ;  /* 0x0000000000d08947 */ /* 0x001fec0003800000 */
[----:B------:R-:W-:-:S13]  /*0ea0*/  FSETP.NEU.AND P0, PT, |R12|, +INF , PT ;  /* 0x7f8000000c00780b */ /* 0x000fda0003f0d200 */
[----:B------:R-:W-:Y:S05]  /*0eb0*/  @!P0 BRA `(.L_x_264) ;  /* 0x0000000000c08947 */ /* 0x000fea0003800000 */
[----:B------:R-:W0:Y:S01]  /*0ec0*/  LDC.64 R2, c[0x4][0x40] ;  /* 0x01001000ff027b82 */ /* 0x000e220000000a00 */
[----:B------:R-:W-:Y:S01]  /*0ed0*/  SHF.L.U32 R0, R12, 0x8, RZ ;  /* 0x000000080c007819 */ /* 0x000fe200000006ff */
[----:B------:R-:W-:Y:S01]  /*0ee0*/  HFMA2 R23, -RZ, RZ, 0, 0 ;  /* 0x00000000ff177431 */ /* 0x000fe200000001ff */
[----:B------:R-:W-:Y:S01]  /*0ef0*/  MOV R24, RZ ;  /* 0x000000ff00187202 */ /* 0x000fe20000000f00 */
[----:B------:R-:W-:Y:S01]  /*0f00*/  UMOV UR5, URZ ;  /* 0x000000ff00057c82 */ /* 0x000fe20008000000 */
[----:B------:R-:W-:-:S07]  /*0f10*/  LOP3.LUT R27, R0, 0x80000000, RZ, 0xfc, !PT ;  /* 0x80000000001b7812 */ /* 0x000fce00078efcff */
.L_x_265:
[----:B0-----:R-:W-:-:S06]  /*0f20*/  IMAD.WIDE.U32 R8, R24, 0x4, R2 ;  /* 0x0000000418087825 */ /* 0x001fcc00078e0002 */
[----:B------:R-:W2:Y:S01]  /*0f30*/  LDG.E.CONSTANT R8, desc[UR8][R8.64] ;  /* 0x0000000808087981 */ /* 0x000ea2000c1e9900 */
[C---:B-1----:R-:W-:Y:S01]  /*0f40*/  LEA R0, R24.reuse, R1, 0x2 ;  /* 0x0000000118007211 */ /* 0x042fe200078e10ff */
        /* <DEDUP_REMOVED lines=9> */
[C---:B-1----:R-:W-:Y:S02]  /*0fe0*/  LOP3.LUT R0, R8.reuse, 0xe0, RZ, 0xc0, !PT ;  /* 0x000000e008007812 */ /* 0x042fe400078ec0ff */
        /* <DEDUP_REMOVED lines=23> */
[----:B------:R-:W-:-:S04]  /*1160*/  IADD3 R10, PT, PT, -R0, RZ, RZ ;  /* 0x000000ff000a7210 */ /* 0x000fc80007ffe1ff */
[----:B------:R-:W-:Y:S01]  /*1170*/  @!P0 MOV R0, R10 ;  /* 0x0000000a00008202 */ /* 0x000fe20000000f00 */
[----:B-1----:R-:W-:-:S10]  /*1180*/  DMUL R8, R2, UR6 ;  /* 0x0000000602087c28 */ /* 0x002fd40008000000 */
[----:B------:R-:W1:Y:S02]  /*1190*/  F2F.F32.F64 R8, R8 ;  /* 0x0000000800087310 */ /* 0x000e640000301000 */
[----:B-1----:R-:W-:Y:S01]  /*11a0*/  FSEL R2, -R8, R8, !P1 ;  /* 0x0000000808027208 */ /* 0x002fe20004800100 */
[----:B0-----:R-:W-:Y:S06]  /*11b0*/  BRA `(.L_x_263) ;  /* 0x0000000000087947 */ /* 0x001fec0003800000 */
.L_x_264:
[----:B------:R-:W-:Y:S01]  /*11c0*/  FMUL R2, RZ, R12 ;  /* 0x0000000cff027220 */ /* 0x000fe20000400000 */
[----:B------:R-:W-:-:S07]  /*11d0*/  IMAD.MOV.U32 R0, RZ, RZ, RZ ;  /* 0x000000ffff007224 */ /* 0x000fce00078e00ff */
.L_x_263:
[----:B------:R-:W-:Y:S05]  /*11e0*/  BSYNC.RECONVERGENT B0 ;  /* 0x0000000000007941 */ /* 0x000fea0003800200 */
.L_x_262:
[----:B------:R-:W-:Y:S02]  /*11f0*/  HFMA2 R8, -RZ, RZ, 0.487060546875, -0.0625 ;  /* 0x37cbac00ff087431 */ /* 0x000fe400000001ff */
[----:B------:R-:W-:Y:S01]  /*1200*/  FMUL R3, R2, R2 ;  /* 0x0000000202037220 */ /* 0x000fe20000400000 */
[C---:B------:R-:W-:Y:S01]  /*1210*/  LOP3.LUT R9, R0.reuse, 0x1, RZ, 0xc0, !PT ;  /* 0x0000000100097812 */ /* 0x040fe200078ec0ff */
[----:B------:R-:W-:Y:S01]  /*1220*/  HFMA2 R11, -RZ, RZ, 1.541015625, -0.052001953125 ;  /* 0x3e2aaaa8ff0b7431 */ /* 0x000fe200000001ff */
[----:B------:R-:W-:Y:S01]  /*1230*/  MOV R10, 0x3c0885e4 ;  /* 0x3c0885e4000a7802 */ /* 0x000fe20000000f00 */
[----:B------:R-:W-:Y:S01]  /*1240*/  UIADD3 UR4, UPT, UPT, UR4, 0x1, URZ ;  /* 0x0000000104047890 */ /* 0x000fe2000fffe0ff */
[----:B------:R-:W-:Y:S02]  /*1250*/  ISETP.NE.U32.AND P0, PT, R9, 0x1, PT ;  /* 0x000000010900780c */ /* 0x000fe40003f05070 */
[----:B------:R-:W-:Y:S01]  /*1260*/  IADD3 R0, PT, PT, R0, 0x1, RZ ;  /* 0x0000000100007810 */ /* 0x000fe20007ffe0ff */
[----:B------:R-:W-:Y:S01]  /*1270*/  FFMA R8, R3, R8, -0.0013887860113754868507 ;  /* 0xbab607ed03087423 */ /* 0x000fe20000000008 */
[----:B------:R-:W-:-:S02]  /*1280*/  FSEL R10, R10, 0.041666727513074874878, !P0 ;  /* 0x3d2aaabb0a0a7808 */ /* 0x000fc40004000000 */
[----:B------:R-:W-:Y:S02]  /*1290*/  LOP3.LUT P1, RZ, R0, 0x2, RZ, 0xc0, !PT ;  /* 0x0000000200ff7812 */ /* 0x000fe4000782c0ff */
[----:B------:R-:W-:Y:S02]  /*12a0*/  FSEL R8, R8, -0.00019574658654164522886, P0 ;  /* 0xb94d415308087808 */ /* 0x000fe40000000000 */
[----:B------:R-:W-:Y:S02]  /*12b0*/  FSEL R0, R2, 1, !P0 ;  /* 0x3f80000002007808 */ /* 0x000fe40004000000 */
[----:B------:R-:W-:Y:S01]  /*12c0*/  FSEL R11, -R11, -0.4999999701976776123, !P0 ;  /* 0xbeffffff0b0b7808 */ /* 0x000fe20004000100 */
[C---:B------:R-:W-:Y:S02]  /*12d0*/  FFMA R8, R3.reuse, R8, R10 ;  /* 0x0000000803087223 */ /* 0x040fe4000000000a */
[C---:B------:R-:W-:Y:S02]  /*12e0*/  FFMA R9, R3.reuse, R0, RZ ;  /* 0x0000000003097223 */ /* 0x040fe400000000ff */
[----:B------:R-:W-:-:S02]  /*12f0*/  FFMA R8, R3, R8, R11 ;  /* 0x0000000803087223 */ /* 0x000fc4000000000b */
[----:B------:R-:W0:Y:S02]  /*1300*/  LDC R3, c[0x0][0x3a0] ;  /* 0x0000e800ff037b82 */ /* 0x000e240000000800 */
[----:B------:R-:W-:-:S04]  /*1310*/  FFMA R0, R9, R8, R0 ;  /* 0x0000000809007223 */ /* 0x000fc80000000000 */
[----:B------:R-:W-:-:S04]  /*1320*/  @P1 FADD R0, RZ, -R0 ;  /* 0x80000000ff001221 */ /* 0x000fc80000000000 */
[----:B-----5:R-:W-:-:S05]  /*1330*/  FMUL R13, R13, R0 ;  /* 0x000000000d0d7220 */ /* 0x020fca0000400000 */
[----:B------:R1:W-:Y:S01]  /*1340*/  STG.E desc[UR8][R6.64], R13 ;  /* 0x0000000d06007986 */ /* 0x0003e2000c101908 */
[----:B0-----:R-:W-:-:S13]  /*1350*/  ISETP.NE.AND P0, PT, R3, UR4, PT ;  /* 0x0000000403007c0c */ /* 0x001fda000bf05270 */
[----:B-1----:R-:W-:Y:S05]  /*1360*/  @P0 BRA `(.L_x_266) ;  /* 0xfffffff000780947 */ /* 0x002fea000383ffff */
.L_x_255:
[C---:B------:R-:W-:Y:S01]  /*1370*/  ISETP.GE.U32.AND P0, PT, R3.reuse, 0x10, PT ;  /* 0x000000100300780c */ /* 0x040fe20003f06070 */
[----:B------:R-:W-:Y:S01]  /*1380*/  IMAD.MOV.U32 R0, RZ, RZ, RZ ;  /* 0x000000ffff007224 */ /* 0x000fe200078e00ff */
[----:B------:R-:W-:Y:S02]  /*1390*/  LOP3.LUT R25, R3, 0xf, RZ, 0xc0, !PT ;  /* 0x0000000f03197812 */ /* 0x000fe400078ec0ff */
[----:B------:R-:W-:Y:S02]  /*13a0*/  MOV R9, RZ ;  /* 0x000000ff00097202 */ /* 0x000fe40000000f00 */
[----:B------:R-:W-:-:S07]  /*13b0*/  ISETP.NE.AND P1, PT, R25, RZ, PT ;  /* 0x000000ff1900720c */ /* 0x000fce0003f25270 */
[----:B------:R-:W-:Y:S06]  /*13c0*/  @!P0 BRA `(.L_x_267) ;  /* 0x0000000000b88947 */ /* 0x000fec0003800000 */
[----:B------:R-:W1:Y:S01]  /*13d0*/  LDCU.64 UR4, c[0x0][0x388] ;  /* 0x00007100ff0477ac */ /* 0x000e620008000a00 */
[----:B------:R-:W-:Y:S02]  /*13e0*/  LOP3.LUT R9, R3, 0x7ffffff0, RZ, 0xc0, !PT ;  /* 0x7ffffff003097812 */ /* 0x000fe400078ec0ff */
[----:B------:R-:W-:Y:S02]  /*13f0*/  MOV R0, RZ ;  /* 0x000000ff00007202 */ /* 0x000fe40000000f00 */
[----:B------:R-:W-:Y:S02]  /*1400*/  MOV R2, R18 ;  /* 0x0000001200027202 */ /* 0x000fe40000000f00 */
[----:B------:R-:W-:Y:S01]  /*1410*/  IADD3 R24, PT, PT, -R9, RZ, RZ ;  /* 0x000000ff09187210 */ /* 0x000fe20007ffe1ff */
[----:B-1----:R-:W-:-:S04]  /*1420*/  UIADD3 UR4, UP0, UPT, UR4, 0x20, URZ ;  /* 0x0000002004047890 */ /* 0x002fc8000ff1e0ff */
[----:B------:R-:W-:-:S12]  /*1430*/  UIADD3.X UR5, UPT, UPT, URZ, UR5, URZ, UP0, !UPT ;  /* 0x00000005ff057290 */ /* 0x000fd800087fe4ff */
.L_x_268:
[----:B0-----:R-:W-:Y:S01]  /*1440*/  MOV R7, UR5 ;  /* 0x0000000500077c02 */ /* 0x001fe20008000f00 */
        /* <DEDUP_REMOVED lines=16> */
[----:B--2---:R-:W-:-:S03]  /*1550*/  FFMA R26, R23, R23, R0 ;  /* 0x00000017171a7223 */ /* 0x004fc60000000000 */
[----:B------:R-:W2:Y:S04]  /*1560*/  LDG.E R0, desc[UR8][R6.64+0x18] ;  /* 0x0000180806007981 */ /* 0x000ea8000c1e1900 */
[----:B------:R-:W2:Y:S01]  /*1570*/  LDG.E R23, desc[UR8][R6.64+0x1c] ;  /* 0x00001c0806177981 */ /* 0x000ea2000c1e1900 */
[----:B---3--:R-:W-:Y:S01]  /*1580*/  FFMA R27, R27, R27, R26 ;  /* 0x0000001b1b1b7223 */ /* 0x008fe2000000001a */
[----:B------:R-:W-:Y:S02]  /*1590*/  IADD3 R24, PT, PT, R24, 0x10, RZ ;  /* 0x0000001018187810 */ /* 0x000fe40007ffe0ff */
[----:B------:R-:W-:Y:S01]  /*15a0*/  IADD3 R2, PT, PT, R2, 0x10, RZ ;  /* 0x0000001002027810 */ /* 0x000fe20007ffe0ff */
[----:B----4-:R-:W-:Y:S01]  /*15b0*/  FFMA R22, R22, R22, R27 ;  /* 0x0000001616167223 */ /* 0x010fe2000000001b */
[----:B------:R-:W-:-:S03]  /*15c0*/  ISETP.NE.AND P0, PT, R24, RZ, PT ;  /* 0x000000ff1800720c */ /* 0x000fc60003f05270 */
[----:B-----5:R-:W-:-:S04]  /*15d0*/  FFMA R22, R21, R21, R22 ;  /* 0x0000001515167223 */ /* 0x020fc80000000016 */
[----:B------:R-:W-:-:S04]  /*15e0*/  FFMA R22, R19, R19, R22 ;  /* 0x0000001313167223 */ /* 0x000fc80000000016 */
        /* <DEDUP_REMOVED lines=9> */
[----:B--2---:R-:W-:-:S04]  /*1680*/  FFMA R0, R0, R0, R11 ;  /* 0x0000000000007223 */ /* 0x004fc8000000000b */
[----:B------:R-:W-:Y:S01]  /*1690*/  FFMA R0, R23, R23, R0 ;  /* 0x0000001717007223 */ /* 0x000fe20000000000 */
[----:B------:R-:W-:Y:S06]  /*16a0*/  @P0 BRA `(.L_x_268) ;  /* 0xfffffffc00640947 */ /* 0x000fec000383ffff */
.L_x_267:
[----:B------:R-:W-:Y:S05]  /*16b0*/  @!P1 BRA `(.L_x_251) ;  /* 0x0000000000c49947 */ /* 0x000fea0003800000 */
[----:B------:R-:W-:Y:S02]  /*16c0*/  ISETP.GE.U32.AND P0, PT, R25, 0x8, PT ;  /* 0x000000081900780c */ /* 0x000fe40003f06070 */
[----:B------:R-:W-:-:S04]  /*16d0*/  LOP3.LUT R8, R3, 0x7, RZ, 0xc0, !PT ;  /* 0x0000000703087812 */ /* 0x000fc800078ec0ff */
[----:B------:R-:W-:-:S07]  /*16e0*/  ISETP.NE.AND P1, PT, R8, RZ, PT ;  /* 0x000000ff0800720c */ /* 0x000fce0003f25270 */
[----:B------:R-:W-:Y:S06]  /*16f0*/  @!P0 BRA `(.L_x_269) ;  /* 0x00000000004c8947 */ /* 0x000fec0003800000 */
[----:B0-----:R-:W-:-:S05]  /*1700*/  IADD3 R7, PT, PT, R18, R9, RZ ;  /* 0x0000000912077210 */ /* 0x001fca0007ffe0ff */
        /* <DEDUP_REMOVED lines=9> */
[----:B------:R-:W-:-:S02]  /*17a0*/  VIADD R9, R9, 0x8 ;  /* 0x0000000809097836 */ /* 0x000fc40000000000 */
[----:B--2---:R-:W-:-:S04]  /*17b0*/  FFMA R0, R11, R11, R0 ;  /* 0x0000000b0b007223 */ /* 0x004fc80000000000 */
[----:B---3--:R-:W-:-:S04]  /*17c0*/  FFMA R0, R13, R13, R0 ;  /* 0x0000000d0d007223 */ /* 0x008fc80000000000 */
[----:B----4-:R-:W-:-:S04]  /*17d0*/  FFMA R0, R15, R15, R0 ;  /* 0x0000000f0f007223 */ /* 0x010fc80000000000 */
[----:B-----5:R-:W-:-:S04]  /*17e0*/  FFMA R0, R17, R17, R0 ;  /* 0x0000001111007223 */ /* 0x020fc80000000000 */
[----:B------:R-:W-:-:S04]  /*17f0*/  FFMA R0, R19, R19, R0 ;  /* 0x0000001313007223 */ /* 0x000fc80000000000 */
[----:B------:R-:W-:-:S04]  /*1800*/  FFMA R0, R21, R21, R0 ;  /* 0x0000001515007223 */ /* 0x000fc80000000000 */
[----:B------:R-:W-:-:S04]  /*1810*/  FFMA R0, R23, R23, R0 ;  /* 0x0000001717007223 */ /* 0x000fc80000000000 */
[----:B------:R-:W-:-:S07]  /*1820*/  FFMA R0, R25, R25, R0 ;  /* 0x0000001919007223 */ /* 0x000fce0000000000 */
.L_x_269:
        /* <DEDUP_REMOVED lines=10> */
[----:B------:R-:W5:Y:S01]  /*18d0*/  LDG.E R17, desc[UR8][R6.64+0xc] ;  /* 0x00000c0806117981 */ /* 0x000f62000c1e1900 */
[----:B------:R-:W-:Y:S01]  /*18e0*/  IADD3 R9, PT, PT, R9, 0x4, RZ ;  /* 0x0000000409097810 */ /* 0x000fe20007ffe0ff */
[----:B--2---:R-:W-:-:S04]  /*18f0*/  FFMA R0, R11, R11, R0 ;  /* 0x0000000b0b007223 */ /* 0x004fc80000000000 */
[----:B---3--:R-:W-:-:S04]  /*1900*/  FFMA R0, R13, R13, R0 ;  /* 0x0000000d0d007223 */ /* 0x008fc80000000000 */
[----:B----4-:R-:W-:-:S04]  /*1910*/  FFMA R0, R15, R15, R0 ;  /* 0x0000000f0f007223 */ /* 0x010fc80000000000 */
[----:B-----5:R-:W-:-:S07]  /*1920*/  FFMA R0, R17, R17, R0 ;  /* 0x0000001111007223 */ /* 0x020fce0000000000 */
.L_x_270:
[----:B------:R-:W-:Y:S05]  /*1930*/  @!P1 BRA `(.L_x_251) ;  /* 0x0000000000249947 */ /* 0x000fea0003800000 */
[----:B------:R-:W-:Y:S02]  /*1940*/  IADD3 R9, PT, PT, R18, R9, RZ ;  /* 0x0000000912097210 */ /* 0x000fe40007ffe0ff */
[----:B------:R-:W-:-:S07]  /*1950*/  IADD3 R2, PT, PT, -R2, RZ, RZ ;  /* 0x000000ff02027210 */ /* 0x000fce0007ffe1ff */
.L_x_271:
[----:B0-----:R-:W-:-:S06]  /*1960*/  IMAD.WIDE R6, R9, 0x4, R4 ;  /* 0x0000000409067825 */ /* 0x001fcc00078e0204 */
[----:B------:R-:W2:Y:S01]  /*1970*/  LDG.E R7, desc[UR8][R6.64] ;  /* 0x0000000806077981 */ /* 0x000ea2000c1e1900 */
[----:B------:R-:W-:Y:S01]  /*1980*/  VIADD R2, R2, 0x1 ;  /* 0x0000000102027836 */ /* 0x000fe20000000000 */
[----:B------:R-:W-:-:S04]  /*1990*/  IADD3 R9, PT, PT, R9, 0x1, RZ ;  /* 0x0000000109097810 */ /* 0x000fc80007ffe0ff */
[----:B------:R-:W-:Y:S01]  /*19a0*/  ISETP.NE.AND P0, PT, R2, RZ, PT ;  /* 0x000000ff0200720c */ /* 0x000fe20003f05270 */
[----:B--2---:R-:W-:-:S12]  /*19b0*/  FFMA R0, R7, R7, R0 ;  /* 0x0000000707007223 */ /* 0x004fd80000000000 */
[----:B------:R-:W-:Y:S05]  /*19c0*/  @P0 BRA `(.L_x_271) ;  /* 0xfffffffc00e40947 */ /* 0x000fea000383ffff */
.L_x_251:
[C---:B------:R-:W-:Y:S01]  /*19d0*/  FSETP.GEU.AND P0, PT, R0.reuse, 9.9999999392252902908e-09, PT ;  /* 0x322bcc770000780b */ /* 0x040fe20003f0e000 */
[----:B------:R-:W-:Y:S03]  /*19e0*/  BSSY.RECONVERGENT B0, `(.L_x_272) ;  /* 0x000000f000007945 */ /* 0x000fe60003800200 */
[----:B------:R-:W-:Y:S02]  /*19f0*/  FSEL R0, R0, 1, P0 ;  /* 0x3f80000000007808 */ /* 0x000fe40000000000 */
[----:B------:R-:W-:Y:S02]  /*1a00*/  ISETP.GE.AND P0, PT, R3, 0x1, PT ;  /* 0x000000010300780c */ /* 0x000fe40003f06270 */
[----:B------:R-:W-:Y:S01]  /*1a10*/  IADD3 R2, PT, PT, R0, -0xd000000, RZ ;  /* 0xf300000000027810 */ /* 0x000fe20007ffe0ff */
[----:B------:R1:W2:Y:S03]  /*1a20*/  MUFU.RSQ R5, R0 ;  /* 0x0000000000057308 */ /* 0x0002a60000001400 */
[----:B------:R-:W-:-:S13]  /*1a30*/  ISETP.GT.U32.AND P1, PT, R2, 0x727fffff, PT ;  /* 0x727fffff0200780c */ /* 0x000fda0003f24070 */
[----:B-1----:R-:W-:Y:S05]  /*1a40*/  @!P1 BRA `(.L_x_273) ;  /* 0x0000000000109947 */ /* 0x002fea0003800000 */
[----:B0-----:R-:W-:-:S07]  /*1a50*/  MOV R7, 0x1a70 ;  /* 0x00001a7000077802 */ /* 0x001fce0000000f00 */
[----:B--2---:R-:W-:Y:S05]  /*1a60*/  CALL.REL.NOINC `($__internal_10_$__cuda_sm20_sqrt_rn_f32_slowpath) ;  /* 0x0000002000247944 */ /* 0x004fea0003c00000 */
[----:B------:R-:W-:Y:S01]  /*1a70*/  MOV R3, R0 ;  /* 0x0000000000037202 */ /* 0x000fe20000000f00 */
[----:B------:R-:W-:Y:S06]  /*1a80*/  BRA `(.L_x_274) ;  /* 0x0000000000107947 */ /* 0x000fec0003800000 */
.L_x_273:
[----:B--2---:R-:W-:Y:S01]  /*1a90*/  FMUL.FTZ R3, R0, R5 ;  /* 0x0000000500037220 */ /* 0x004fe20000410000 */
[----:B------:R-:W-:-:S03]  /*1aa0*/  FMUL.FTZ R2, R5, 0.5 ;  /* 0x3f00000005027820 */ /* 0x000fc60000410000 */
[----:B------:R-:W-:-:S04]  /*1ab0*/  FFMA R0, -R3, R3, R0 ;  /* 0x0000000303007223 */ /* 0x000fc80000000100 */
[----:B------:R-:W-:-:S07]  /*1ac0*/  FFMA R3, R0, R2, R3 ;  /* 0x0000000200037223 */ /* 0x000fce0000000003 */
.L_x_274:
[----:B------:R-:W-:Y:S05]  /*1ad0*/  BSYNC.RECONVERGENT B0 ;  /* 0x0000000000007941 */ /* 0x000fea0003800200 */
.L_x_272:
        /* <DEDUP_REMOVED lines=9> */
[----:B------:R-:W-:-:S04]  /*1b70*/  ULOP3.LUT UR4, UR5, 0x7ffffff0, URZ, 0xc0, !UPT ;  /* 0x7ffffff005047892 */ /* 0x000fc8000f8ec0ff */
[----:B------:R-:W-:Y:S02]  /*1b80*/  UIADD3 UR5, UPT, UPT, -UR4, URZ, URZ ;  /* 0x000000ff04057290 */ /* 0x000fe4000fffe1ff */
[----:B-1----:R-:W-:-:S04]  /*1b90*/  UIADD3 UR6, UP0, UPT, UR6, 0x20, URZ ;  /* 0x0000002006067890 */ /* 0x002fc8000ff1e0ff */
[----:B------:R-:W-:-:S12]  /*1ba0*/  UIADD3.X UR7, UPT, UPT, URZ, UR7, URZ, UP0, !UPT ;  /* 0x00000007ff077290 */ /* 0x000fd800087fe4ff */
.L_x_308:
[----:B-1----:R-:W-:Y:S01]  /*1bb0*/  MOV R5, UR7 ;  /* 0x0000000700057c02 */ /* 0x002fe20008000f00 */
[----:B------:R-:W-:-:S04]  /*1bc0*/  IMAD.U32 R4, RZ, RZ, UR6 ;  /* 0x00000006ff047e24 */ /* 0x000fc8000f8e00ff */
[----:B------:R-:W-:-:S05]  /*1bd0*/  IMAD.WIDE R4, R2, 0x4, R4 ;  /* 0x0000000402047825 */ /* 0x000fca00078e0204 */
[----:B------:R-:W2:Y:S01]  /*1be0*/  LDG.E R0, desc[UR8][R4.64+-0x20] ;  /* 0xffffe00804007981 */ /* 0x000ea2000c1e1900 */
[----:B0-----:R-:W0:Y:S01]  /*1bf0*/  MUFU.RCP R6, R3 ;  /* 0x0000000300067308 */ /* 0x001e220000001000 */
[----:B------:R-:W-:Y:S01]  /*1c00*/  UIADD3 UR5, UPT, UPT, UR5, 0x10, URZ ;  /* 0x0000001005057890 */ /* 0x000fe2000fffe0ff */
[----:B------:R-:W-:Y:S03]  /*1c10*/  BSSY.RECONVERGENT B2, `(.L_x_276) ;  /* 0x000000c000027945 */ /* 0x000fe60003800200 */
[----:B------:R-:W-:Y:S01]  /*1c20*/  UISETP.NE.AND UP0, UPT, UR5, URZ, UPT ;  /* 0x000000ff0500728c */ /* 0x000fe2000bf05270 */
[----:B0-----:R-:W-:-:S04]  /*1c30*/  FFMA R7, R6, -R3, 1 ;  /* 0x3f80000006077423 */ /* 0x001fc80000000803 */
[----:B------:R-:W-:Y:S01]  /*1c40*/  FFMA R7, R6, R7, R6 ;  /* 0x0000000706077223 */ /* 0x000fe20000000006 */
[----:B--2---:R-:W0:Y:S03]  /*1c50*/  FCHK P0, R0, R3 ;  /* 0x0000000300007302 */ /* 0x004e260000000000 */
[----:B------:R-:W-:-:S04]  /*1c60*/  FFMA R6, R0, R7, RZ ;  /* 0x0000000700067223 */ /* 0x000fc800000000ff */
[----:B------:R-:W-:-:S04]  /*1c70*/  FFMA R8, R6, -R3, R0 ;  /* 0x8000000306087223 */ /* 0x000fc80000000000 */
[----:B------:R-:W-:Y:S01]  /*1c80*/  FFMA R7, R7, R8, R6 ;  /* 0x0000000807077223 */ /* 0x000fe20000000006 */
[----:B0-----:R-:W-:Y:S06]  /*1c90*/  @!P0 BRA `(.L_x_277) ;  /* 0x00000000000c8947 */ /* 0x001fec0003800000 */
[----:B------:R-:W-:-:S07]  /*1ca0*/  MOV R10, 0x1cc0 ;  /* 0x00001cc0000a7802 */ /* 0x000fce0000000f00 */
[----:B------:R-:W-:Y:S05]  /*1cb0*/  CALL.REL.NOINC `($__internal_11_$__cuda_sm3x_div_rn_noftz_f32_slowpath) ;  /* 0x0000001c00ec7944 */ /* 0x000fea0003c00000 */
[----:B------:R-:W-:-:S07]  /*1cc0*/  MOV R7, R0 ;  /* 0x0000000000077202 */ /* 0x000fce0000000f00 */
.L_x_277:
[----:B------:R-:W-:Y:S05]  /*1cd0*/  BSYNC.RECONVERGENT B2 ;  /* 0x0000000000027941 */ /* 0x000fea0003800200 */
.L_x_276:
[----:B------:R-:W2:Y:S01]  /*1ce0*/  LDG.E R11, desc[UR8][R4.64+-0x1c] ;  /* 0xffffe408040b7981 */ /* 0x000ea2000c1e1900 */
[----:B------:R-:W0:Y:S01]  /*1cf0*/  MUFU.RCP R0, R3 ;  /* 0x0000000300007308 */ /* 0x000e220000001000 */
[----:B------:R-:W-:Y:S02]  /*1d00*/  BSSY.RECONVERGENT B2, `(.L_x_278) ;  /* 0x000000d000027945 */ /* 0x000fe40003800200 */
[----:B------:R1:W-:Y:S01]  /*1d10*/  STG.E desc[UR8][R4.64+-0x20], R7 ;  /* 0xffffe00704007986 */ /* 0x0003e2000c101908 */
[----:B0-----:R-:W-:-:S04]  /*1d20*/  FFMA R9, R0, -R3, 1 ;  /* 0x3f80000000097423 */ /* 0x001fc80000000803 */
[----:B------:R-:W-:Y:S01]  /*1d30*/  FFMA R0, R0, R9, R0 ;  /* 0x0000000900007223 */ /* 0x000fe20000000000 */
[----:B--2---:R-:W0:Y:S03]  /*1d40*/  FCHK P0, R11, R3 ;  /* 0x000000030b007302 */ /* 0x004e260000000000 */
[----:B------:R-:W-:-:S04]  /*1d50*/  FFMA R6, R0, R11, RZ ;  /* 0x0000000b00067223 */ /* 0x000fc800000000ff */
[----:B------:R-:W-:-:S04]  /*1d60*/  FFMA R9, R6, -R3, R11 ;  /* 0x8000000306097223 */ /* 0x000fc8000000000b */
[----:B------:R-:W-:Y:S01]  /*1d70*/  FFMA R9, R0, R9, R6 ;  /* 0x0000000900097223 */ /* 0x000fe20000000006 */
[----:B01----:R-:W-:Y:S06]  /*1d80*/  @!P0 BRA `(.L_x_279) ;  /* 0x0000000000108947 */ /* 0x003fec0003800000 */
[----:B------:R-:W-:Y:S02]  /*1d90*/  MOV R0, R11 ;  /* 0x0000000b00007202 */ /* 0x000fe40000000f00 */
[----:B------:R-:W-:-:S07]  /*1da0*/  MOV R10, 0x1dc0 ;  /* 0x00001dc0000a7802 */ /* 0x000fce0000000f00 */
[----:B------:R-:W-:Y:S05]  /*1db0*/  CALL.REL.NOINC `($__internal_11_$__cuda_sm3x_div_rn_noftz_f32_slowpath) ;  /* 0x0000001c00ac7944 */ /* 0x000fea0003c00000 */
[----:B------:R-:W-:-:S07]  /*1dc0*/  MOV R9, R0 ;  /* 0x0000000000097202 */ /* 0x000fce0000000f00 */
.L_x_279:
[----:B------:R-:W-:Y:S05]  /*1dd0*/  BSYNC.RECONVERGENT B2 ;  /* 0x0000000000027941 */ /* 0x000fea0003800200 */
.L_x_278:
        /* <DEDUP_REMOVED lines=11> */
[----:B------:R-:W-:Y:S01]  /*1e90*/  IMAD.MOV.U32 R0, RZ, RZ, R11 ;  /* 0x000000ffff007224 */ /* 0x000fe200078e000b */
[----:B------:R-:W-:-:S07]  /*1ea0*/  MOV R10, 0x1ec0 ;  /* 0x00001ec0000a7802 */ /* 0x000fce0000000f00 */
[----:B------:R-:W-:Y:S05]  /*1eb0*/  CALL.REL.NOINC `($__internal_11_$__cuda_sm3x_div_rn_noftz_f32_slowpath) ;  /* 0x0000001c006c7944 */ /* 0x000fea0003c00000 */
[----:B------:R-:W-:-:S07]  /*1ec0*/  MOV R7, R0 ;  /* 0x0000000000077202 */ /* 0x000fce0000000f00 */
.L_x_281:
[----:B------:R-:W-:Y:S05]  /*1ed0*/  BSYNC.RECONVERGENT B2 ;  /* 0x0000000000027941 */ /* 0x000fea0003800200 */
.L_x_280:
        /* <DEDUP_REMOVED lines=15> */
.L_x_283:
[----:B------:R-:W-:Y:S05]  /*1fd0*/  BSYNC.RECONVERGENT B2 ;  /* 0x0000000000027941 */ /* 0x000fea0003800200 */
.L_x_282:
        /* <DEDUP_REMOVED lines=14> */
[----:B------:R-:W-:-:S07]  /*20c0*/  IMAD.MOV.U32 R7, RZ, RZ, R0 ;  /* 0x000000ffff077224 */ /* 0x000fce00078e0000 */
.L_x_285:
[----:B------:R-:W-:Y:S05]  /*20d0*/  BSYNC.RECONVERGENT B2 ;  /* 0x0000000000027941 */ /* 0x000fea0003800200 */
.L_x_284:
        /* <DEDUP_REMOVED lines=15> */
.L_x_287:
[----:B------:R-:W-:Y:S05]  /*21d0*/  BSYNC.RECONVERGENT B2 ;  /* 0x0000000000027941 */ /* 0x000fea0003800200 */
.L_x_286:
        /* <DEDUP_REMOVED lines=15> */
.L_x_289:
[----:B------:R-:W-:Y:S05]  /*22d0*/  BSYNC.RECONVERGENT B2 ;  /* 0x0000000000027941 */ /* 0x000fea0003800200 */
.L_x_288:
        /* <DEDUP_REMOVED lines=15> */
.L_x_291:
[----:B------:R-:W-:Y:S05]  /*23d0*/  BSYNC.RECONVERGENT B2 ;  /* 0x0000000000027941 */ /* 0x000fea0003800200 */
.L_x_290:
        /* <DEDUP_REMOVED lines=15> */
.L_x_293:
[----:B------:R-:W-:Y:S05]  /*24d0*/  BSYNC.RECONVERGENT B2 ;  /* 0x0000000000027941 */ /* 0x000fea0003800200 */
.L_x_292:
        /* <DEDUP_REMOVED lines=15> */
.L_x_295:
[----:B------:R-:W-:Y:S05]  /*25d0*/  BSYNC.RECONVERGENT B2 ;  /* 0x0000000000027941 */ /* 0x000fea0003800200 */
.L_x_294:
        /* <DEDUP_REMOVED lines=15> */
.L_x_297:
[----:B------:R-:W-:Y:S05]  /*26d0*/  BSYNC.RECONVERGENT B2 ;  /* 0x0000000000027941 */ /* 0x000fea0003800200 */
.L_x_296:
        /* <DEDUP_REMOVED lines=15> */
.L_x_299:
[----:B------:R-:W-:Y:S05]  /*27d0*/  BSYNC.RECONVERGENT B2 ;  /* 0x0000000000027941 */ /* 0x000fea0003800200 */
.L_x_298:
        /* <DEDUP_REMOVED lines=15> */
.L_x_301:
[----:B------:R-:W-:Y:S05]  /*28d0*/  BSYNC.RECONVERGENT B2 ;  /* 0x0000000000027941 */ /* 0x000fea0003800200 */
.L_x_300:
        /* <DEDUP_REMOVED lines=15> */
.L_x_303:
[----:B------:R-:W-:Y:S05]  /*29d0*/  BSYNC.RECONVERGENT B2 ;  /* 0x0000000000027941 */ /* 0x000fea0003800200 */
.L_x_302:
        /* <DEDUP_REMOVED lines=15> */
.L_x_305:
[----:B------:R-:W-:Y:S05]  /*2ad0*/  BSYNC.RECONVERGENT B2 ;  /* 0x0000000000027941 */ /* 0x000fea0003800200 */
.L_x_304:
        /* <DEDUP_REMOVED lines=15> */
.L_x_307:
[----:B------:R-:W-:Y:S05]  /*2bd0*/  BSYNC.RECONVERGENT B2 ;  /* 0x0000000000027941 */ /* 0x000fea0003800200 */
.L_x_306:
[----:B------:R1:W-:Y:S01]  /*2be0*/  STG.E desc[UR8][R4.64+0x1c], R9 ;  /* 0x00001c0904007986 */ /* 0x0003e2000c101908 */
[----:B------:R-:W-:Y:S01]  /*2bf0*/  IADD3 R2, PT, PT, R2, 0x10, RZ ;  /* 0x0000001002027810 */ /* 0x000fe20007ffe0ff */
[----:B------:R-:W-:Y:S06]  /*2c00*/  BRA.U UP0, `(.L_x_308) ;  /* 0xffffffed00e87547 */ /* 0x000fec000b83ffff */
.L_x_275:
[----:B------:R-:W-:-:S13]  /*2c10*/  ISETP.NE.AND P0, PT, RZ, UR10, PT ;  /* 0x0000000aff007c0c */ /* 0x000fda000bf05270 */
[----:B------:R-:W-:Y:S05]  /*2c20*/  @!P0 EXIT ;  /* 0x000000000000894d */ /* 0x000fea0003800000 */
[----:B------:R-:W2:Y:S01]  /*2c30*/  LDCU UR5, c[0x0][0x3a0] ;  /* 0x00007400ff0577ac */ /* 0x000ea20008000800 */
[----:B------:R-:W-:Y:S02]  /*2c40*/  UISETP.GE.U32.AND UP0, UPT, UR10, 0x8, UPT ;  /* 0x000000080a00788c */ /* 0x000fe4000bf06070 */
[----:B--2---:R-:W-:-:S07]  /*2c50*/  ULOP3.LUT UR5, UR5, 0x7, URZ, 0xc0, !UPT ;  /* 0x0000000705057892 */ /* 0x004fce000f8ec0ff */
[----:B------:R-:W-:Y:S05]  /*2c60*/  BRA.U !UP0, `(.L_x_309) ;  /* 0x0000000908107547 */ /* 0x000fea000b800000 */
[----:B-1----:R-:W1:Y:S01]  /*2c70*/  LDC.64 R4, c[0x0][0x388] ;  /* 0x0000e200ff047b82 */ /* 0x002e620000000a00 */
[----:B0-----:R-:W-:-:S04]  /*2c80*/  VIADD R7, R20, UR4 ;  /* 0x0000000414077c36 */ /* 0x001fc80008000000 */
[----:B-1----:R-:W-:-:S05]  /*2c90*/  IMAD.WIDE R4, R7, 0x4, R4 ;  /* 0x0000000407047825 */ /* 0x002fca00078e0204 */
[----:B------:R-:W2:Y:S01]  /*2ca0*/  LDG.E R9, desc[UR8][R4.64] ;  /* 0x0000000804097981 */ /* 0x000ea2000c1e1900 */
[----:B------:R-:W0:Y:S01]  /*2cb0*/  MUFU.RCP R0, R3 ;  /* 0x0000000300007308 */ /* 0x000e220000001000 */
[----:B------:R-:W-:Y:S01]  /*2cc0*/  BSSY.RECONVERGENT B2, `(.L_x_310) ;  /* 0x000000c000027945 */ /* 0x000fe20003800200 */
[----:B0-----:R-:W-:-:S04]  /*2cd0*/  FFMA R7, R0, -R3, 1 ;  /* 0x3f80000000077423 */ /* 0x001fc80000000803 */
[----:B------:R-:W-:Y:S02]  /*2ce0*/  FFMA R0, R0, R7, R0 ;  /* 0x0000000700007223 */ /* 0x000fe40000000000 */
[----:B--2---:R-:W0:Y:S02]  /*2cf0*/  FCHK P0, R9, R3 ;  /* 0x0000000309007302 */ /* 0x004e240000000000 */
[----:B------:R-:W-:-:S04]  /*2d00*/  FFMA R2, R0, R9, RZ ;  /* 0x0000000900027223 */ /* 0x000fc800000000ff */
[----:B------:R-:W-:-:S04]  /*2d10*/  FFMA R7, R2, -R3, R9 ;  /* 0x8000000302077223 */ /* 0x000fc80000000009 */
[----:B------:R-:W-:Y:S01]  /*2d20*/  FFMA R7, R0, R7, R2 ;  /* 0x0000000700077223 */ /* 0x000fe20000000002 */
[----:B0-----:R-:W-:Y:S06]  /*2d30*/  @!P0 BRA `(.L_x_311) ;  /* 0x0000000000108947 */ /* 0x001fec0003800000 */
[----:B------:R-:W-:Y:S02]  /*2d40*/  MOV R0, R9 ;  /* 0x0000000900007202 */ /* 0x000fe40000000f00 */
[----:B------:R-:W-:-:S07]  /*2d50*/  MOV R10, 0x2d70 ;  /* 0x00002d70000a7802 */ /* 0x000fce0000000f00 */
[----:B------:R-:W-:Y:S05]  /*2d60*/  CALL.REL.NOINC `($__internal_11_$__cuda_sm3x_div_rn_noftz_f32_slowpath) ;  /* 0x0000000c00c07944 */ /* 0x000fea0003c00000 */
[----:B------:R-:W-:-:S07]  /*2d70*/  MOV R7, R0 ;  /* 0x0000000000077202 */ /* 0x000fce0000000f00 */
.L_x_311:
[----:B------:R-:W-:Y:S05]  /*2d80*/  BSYNC.RECONVERGENT B2 ;  /* 0x0000000000027941 */ /* 0x000fea0003800200 */
.L_x_310:
        /* <DEDUP_REMOVED lines=15> */
.L_x_313:
[----:B------:R-:W-:Y:S05]  /*2e80*/  BSYNC.RECONVERGENT B2 ;  /* 0x0000000000027941 */ /* 0x000fea0003800200 */
.L_x_312:
        /* <DEDUP_REMOVED lines=15> */
.L_x_315:
[----:B------:R-:W-:Y:S05]  /*2f80*/  BSYNC.RECONVERGENT B2 ;  /* 0x0000000000027941 */ /* 0x000fea0003800200 */
.L_x_314:
        /* <DEDUP_REMOVED lines=15> */
.L_x_317:
[----:B------:R-:W-:Y:S05]  /*3080*/  BSYNC.RECONVERGENT B2 ;  /* 0x0000000000027941 */ /* 0x000fea0003800200 */
.L_x_316:
        /* <DEDUP_REMOVED lines=15> */
.L_x_319:
[----:B------:R-:W-:Y:S05]  /*3180*/  BSYNC.RECONVERGENT B2 ;  /* 0x0000000000027941 */ /* 0x000fea0003800200 */
.L_x_318:
        /* <DEDUP_REMOVED lines=15> */
.L_x_321:
[----:B------:R-:W-:Y:S05]  /*3280*/  BSYNC.RECONVERGENT B2 ;  /* 0x0000000000027941 */ /* 0x000fea0003800200 */
.L_x_320:
        /* <DEDUP_REMOVED lines=15> */
.L_x_323:
[----:B------:R-:W-:Y:S05]  /*3380*/  BSYNC.RECONVERGENT B2 ;  /* 0x0000000000027941 */ /* 0x000fea0003800200 */
.L_x_322:
        /* <DEDUP_REMOVED lines=15> */
.L_x_325:
[----:B------:R-:W-:Y:S05]  /*3480*/  BSYNC.RECONVERGENT B2 ;  /* 0x0000000000027941 */ /* 0x000fea0003800200 */
.L_x_324:
[----:B------:R2:W-:Y:S01]  /*3490*/  STG.E desc[UR8][R4.64+0x1c], R9 ;  /* 0x00001c0904007986 */ /* 0x0005e2000c101908 */
[----:B------:R-:W-:-:S12]  /*34a0*/  UIADD3 UR4, UPT, UPT, UR4, 0x8, URZ ;  /* 0x0000000804047890 */ /* 0x000fd8000fffe0ff */
.L_x_309:
[----:B------:R-:W-:-:S13]  /*34b0*/  ISETP.NE.AND P0, PT, RZ, UR5, PT ;  /* 0x00000005ff007c0c */ /* 0x000fda000bf05270 */
[----:B------:R-:W-:Y:S05]  /*34c0*/  @!P0 EXIT ;  /* 0x000000000000894d */ /* 0x000fea0003800000 */
[----:B------:R-:W3:Y:S01]  /*34d0*/  LDCU UR6, c[0x0][0x3a0] ;  /* 0x00007400ff0677ac */ /* 0x000ee20008000800 */
[----:B------:R-:W-:Y:S02]  /*34e0*/  UISETP.GE.U32.AND UP0, UPT, UR5, 0x4, UPT ;  /* 0x000000040500788c */ /* 0x000fe4000bf06070 */
[----:B---3--:R-:W-:-:S07]  /*34f0*/  ULOP3.LUT UR6, UR6, 0x3, URZ, 0xc0, !UPT ;  /* 0x0000000306067892 */ /* 0x008fce000f8ec0ff */
[----:B------:R-:W-:Y:S05]  /*3500*/  BRA.U !UP0, `(.L_x_326) ;  /* 0x0000000508107547 */ /* 0x000fea000b800000 */
[----:B-12---:R-:W1:Y:S01]  /*3510*/  LDC.64 R4, c[0x0][0x388] ;  /* 0x0000e200ff047b82 */ /* 0x006e620000000a00 */
[----:B0-----:R-:W-:-:S05]  /*3520*/  IADD3 R7, PT, PT, R20, UR4, RZ ;  /* 0x0000000414077c10 */ /* 0x001fca000fffe0ff */
        /* <DEDUP_REMOVED lines=11> */
[----:B------:R-:W-:Y:S01]  /*35e0*/  IMAD.MOV.U32 R0, RZ, RZ, R9 ;  /* 0x000000ffff007224 */ /* 0x000fe200078e0009 */
[----:B------:R-:W-:-:S07]  /*35f0*/  MOV R10, 0x3610 ;  /* 0x00003610000a7802 */ /* 0x000fce0000000f00 */
[----:B------:R-:W-:Y:S05]  /*3600*/  CALL.REL.NOINC `($__internal_11_$__cuda_sm3x_div_rn_noftz_f32_slowpath) ;  /* 0x0000000400987944 */ /* 0x000fea0003c00000 */
[----:B------:R-:W-:-:S07]  /*3610*/  MOV R7, R0 ;  /* 0x0000000000077202 */ /* 0x000fce0000000f00 */
.L_x_328:
[----:B------:R-:W-:Y:S05]  /*3620*/  BSYNC.RECONVERGENT B2 ;  /* 0x0000000000027941 */ /* 0x000fea0003800200 */
.L_x_327:
        /* <DEDUP_REMOVED lines=15> */
.L_x_330:
[----:B------:R-:W-:Y:S05]  /*3720*/  BSYNC.RECONVERGENT B2 ;  /* 0x0000000000027941 */ /* 0x000fea0003800200 */
.L_x_329:
        /* <DEDUP_REMOVED lines=15> */
.L_x_332:
[----:B------:R-:W-:Y:S05]  /*3820*/  BSYNC.RECONVERGENT B2 ;  /* 0x0000000000027941 */ /* 0x000fea0003800200 */
.L_x_331:
        /* <DEDUP_REMOVED lines=15> */
.L_x_334:
[----:B------:R-:W-:Y:S05]  /*3920*/  BSYNC.RECONVERGENT B2 ;  /* 0x0000000000027941 */ /* 0x000fea0003800200 */
.L_x_333:
[----:B------:R3:W-:Y:S01]  /*3930*/  STG.E desc[UR8][R4.64+0xc], R9 ;  /* 0x00000c0904007986 */ /* 0x0007e2000c101908 */
[----:B------:R-:W-:-:S12]  /*3940*/  UIADD3 UR4, UPT, UPT, UR4, 0x4, URZ ;  /* 0x0000000404047890 */ /* 0x000fd8000fffe0ff */
.L_x_326:
[----:B------:R-:W-:-:S13]  /*3950*/  ISETP.NE.AND P0, PT, RZ, UR6, PT ;  /* 0x00000006ff007c0c */ /* 0x000fda000bf05270 */
[----:B------:R-:W-:Y:S05]  /*3960*/  @!P0 EXIT ;  /* 0x000000000000894d */ /* 0x000fea0003800000 */
[----:B-123--:R-:W1:Y:S01]  /*3970*/  LDC.64 R4, c[0x0][0x388] ;  /* 0x0000e200ff047b82 */ /* 0x00ee620000000a00 */
[----:B0-----:R-:W-:Y:S01]  /*3980*/  IADD3 R11, PT, PT, R20, UR4, RZ ;  /* 0x00000004140b7c10 */ /* 0x001fe2000fffe0ff */
[----:B------:R-:W-:-:S12]  /*3990*/  UIADD3 UR5, UPT, UPT, -UR6, URZ, URZ ;  /* 0x000000ff06057290 */ /* 0x000fd8000fffe1ff */
.L_x_337:
[----:B01----:R-:W-:-:S05]  /*39a0*/  IMAD.WIDE R6, R11, 0x4, R4 ;  /* 0x000000040b067825 */ /* 0x003fca00078e0204 */
[----:B------:R-:W2:Y:S01]  /*39b0*/  LDG.E R13, desc[UR8][R6.64] ;  /* 0x00000008060d7981 */ /* 0x000ea2000c1e1900 */
[----:B------:R-:W0:Y:S01]  /*39c0*/  MUFU.RCP R0, R3 ;  /* 0x0000000300007308 */ /* 0x000e220000001000 */
        /* <DEDUP_REMOVED lines=14> */
.L_x_336:
[----:B------:R-:W-:Y:S05]  /*3ab0*/  BSYNC.RECONVERGENT B2 ;  /* 0x0000000000027941 */ /* 0x000fea0003800200 */
.L_x_335:
[----:B------:R0:W-:Y:S01]  /*3ac0*/  STG.E desc[UR8][R6.64], R9 ;  /* 0x0000000906007986 */ /* 0x0001e2000c101908 */
[----:B------:R-:W-:Y:S01]  /*3ad0*/  IADD3 R11, PT, PT, R11, 0x1, RZ ;  /* 0x000000010b0b7810 */ /* 0x000fe20007ffe0ff */
[----:B------:R-:W-:Y:S06]  /*3ae0*/  BRA.U UP0, `(.L_x_337) ;  /* 0xfffffffd00ac7547 */ /* 0x000fec000b83ffff */
[----:B------:R-:W-:Y:S05]  /*3af0*/  EXIT ;  /* 0x000000000000794d */ /* 0x000fea0003800000 */
        .weak           $__internal_10_$__cuda_sm20_sqrt_rn_f32_slowpath
        .type           $__internal_10_$__cuda_sm20_sqrt_rn_f32_slowpath,@function
        .size           $__internal_10_$__cuda_sm20_sqrt_rn_f32_slowpath,($__internal_11_$__cuda_sm3x_div_rn_noftz_f32_slowpath - $__internal_10_$__cuda_sm20_sqrt_rn_f32_slowpath)
$__internal_10_$__cuda_sm20_sqrt_rn_f32_slowpath:
        /* <DEDUP_REMOVED lines=19> */
.L_x_338:
[----:B------:R-:W-:Y:S01]  /*3c30*/  HFMA2 R3, -RZ, RZ, 0, 0 ;  /* 0x00000000ff037431 */ /* 0x000fe200000001ff */
[----:B------:R-:W-:Y:S02]  /*3c40*/  MOV R0, R2 ;  /* 0x0000000200007202 */ /* 0x000fe40000000f00 */
[----:B------:R-:W-:-:S04]  /*3c50*/  MOV R2, R7 ;  /* 0x0000000700027202 */ /* 0x000fc80000000f00 */
[----:B------:R-:W-:Y:S05]  /*3c60*/  RET.REL.NODEC R2 `(quantum_evolve_kernel) ;  /* 0xffffffc002e47950 */ /* 0x000fea0003c3ffff */
        .weak           $__internal_11_$__cuda_sm3x_div_rn_noftz_f32_slowpath
        .type           $__internal_11_$__cuda_sm3x_div_rn_noftz_f32_slowpath,@function
        .size           $__internal_11_$__cuda_sm3x_div_rn_noftz_f32_slowpath,(.L_x_366 - $__internal_11_$__cuda_sm3x_div_rn_noftz_f32_slowpath)
$__internal_11_$__cuda_sm3x_div_rn_noftz_f32_slowpath:
[----:B------:R-:W-:Y:S01]  /*3c70*/  SHF.R.U32.HI R9, RZ, 0x17, R3 ;  /* 0x00000017ff097819 */ /* 0x000fe20000011603 */
[----:B------:R-:W-:Y:S01]  /*3c80*/  BSSY.RECONVERGENT B0, `(.L_x_339) ;  /* 0x0000063000007945 */ /* 0x000fe20003800200 */
[----:B------:R-:W-:Y:S02]  /*3c90*/  SHF.R.U32.HI R12, RZ, 0x17, R0 ;  /* 0x00000017ff0c7819 */ /* 0x000fe40000011600 */
[----:B------:R-:W-:Y:S02]  /*3ca0*/  LOP3.LUT R9, R9, 0xff, RZ, 0xc0, !PT ;  /* 0x000000ff09097812 */ /* 0x000fe400078ec0ff */
[----:B------:R-:W-:Y:S02]  /*3cb0*/  LOP3.LUT R12, R12, 0xff, RZ, 0xc0, !PT ;  /* 0x000000ff0c0c7812 */ /* 0x000fe400078ec0ff */
[----:B------:R-:W-:Y:S01]  /*3cc0*/  MOV R13, R3 ;  /* 0x00000003000d7202 */ /* 0x000fe20000000f00 */
[----:B------:R-:W-:Y:S01]  /*3cd0*/  VIADD R15, R9, 0xffffffff ;  /* 0xffffffff090f7836 */ /* 0x000fe20000000000 */
[----:B------:R-:W-:-:S04]  /*3ce0*/  IADD3 R14, PT, PT, R12, -0x1, RZ ;  /* 0xffffffff0c0e7810 */ /* 0x000fc80007ffe0ff */
        /* <DEDUP_REMOVED lines=25> */
[----:B------:R-:W-:-:S04]  /*3e80*/  @!P1 FFMA R13, R3, 1.84467440737095516160e+19, RZ ;  /* 0x5f800000030d9823 */ /* 0x000fc800000000ff */
[----:B------:R-:W-:-:S07]  /*3e90*/  @!P1 VIADD R8, R8, 0x40 ;  /* 0x0000004008089836 */ /* 0x000fce0000000000 */
.L_x_340:
        /* <DEDUP_REMOVED lines=35> */
[C---:B------:R-:W-:Y:S01]  /*40d0*/  VIADD R15, R9.reuse, 0x20 ;  /* 0x00000020090f7836 */ /* 0x040fe20000000000 */
[----:B------:R-:W-:Y:S02]  /*40e0*/  LOP3.LUT R12, R12, 0x800000, RZ, 0xfc, !PT ;  /* 0x008000000c0c7812 */ /* 0x000fe400078efcff */
[----:B------:R-:W-:-:S02]  /*40f0*/  IADD3 R9, PT, PT, -R9, RZ, RZ ;  /* 0x000000ff09097210 */ /* 0x000fc40007ffe1ff */
[----:B------:R-:W-:Y:S02]  /*4100*/  SHF.L.U32 R15, R12, R15, RZ ;  /* 0x0000000f0c0f7219 */ /* 0x000fe400000006ff */
[----:B------:R-:W-:Y:S02]  /*4110*/  FSETP.NEU.FTZ.AND P0, PT, R8, R13, PT ;  /* 0x0000000d0800720b */ /* 0x000fe40003f1d000 */
[----:B------:R-:W-:Y:S02]  /*4120*/  SEL R9, R9, RZ, P2 ;  /* 0x000000ff09097207 */ /* 0x000fe40001000000 */
[----:B------:R-:W-:Y:S02]  /*4130*/  ISETP.NE.AND P1, PT, R15, RZ, P1 ;  /* 0x000000ff0f00720c */ /* 0x000fe40000f25270 */
[----:B------:R-:W-:Y:S02]  /*4140*/  SHF.R.U32.HI R9, RZ, R9, R12 ;  /* 0x00000009ff097219 */ /* 0x000fe4000001160c */
[----:B------:R-:W-:-:S02]  /*4150*/  PLOP3.LUT P0, PT, P0, P1, PT, 0xf8, 0x8f ;  /* 0x00000000008f781c */ /* 0x000fc40000703f70 */
[----:B------:R-:W-:Y:S02]  /*4160*/  SHF.R.U32.HI R13, RZ, 0x1, R9 ;  /* 0x00000001ff0d7819 */ /* 0x000fe40000011609 */
[----:B------:R-:W-:-:S04]  /*4170*/  SEL R8, RZ, 0x1, !P0 ;  /* 0x00000001ff087807 */ /* 0x000fc80004000000 */
[----:B------:R-:W-:-:S04]  /*4180*/  LOP3.LUT R8, R8, 0x1, R13, 0xf8, !PT ;  /* 0x0000000108087812 */ /* 0x000fc800078ef80d */
[----:B------:R-:W-:-:S04]  /*4190*/  LOP3.LUT R8, R8, R9, RZ, 0xc0, !PT ;  /* 0x0000000908087212 */ /* 0x000fc800078ec0ff */
[----:B------:R-:W-:-:S04]  /*41a0*/  IADD3 R13, PT, PT, R13, R8, RZ ;  /* 0x000000080d0d7210 */ /* 0x000fc80007ffe0ff */
[----:B------:R-:W-:Y:S01]  /*41b0*/  LOP3.LUT R0, R13, R0, RZ, 0xfc, !PT ;  /* 0x000000000d007212 */ /* 0x000fe200078efcff */
[----:B------:R-:W-:Y:S06]  /*41c0*/  BRA `(.L_x_348) ;  /* 0x0000000000107947 */ /* 0x000fec0003800000 */
.L_x_347:
[----:B------:R-:W-:-:S04]  /*41d0*/  LOP3.LUT R0, R0, 0x80000000, RZ, 0xc0, !PT ;  /* 0x8000000000007812 */ /* 0x000fc800078ec0ff */
[----:B------:R-:W-:Y:S01]  /*41e0*/  LOP3.LUT R0, R0, 0x7f800000, RZ, 0xfc, !PT ;  /* 0x7f80000000007812 */ /* 0x000fe200078efcff */
[----:B------:R-:W-:Y:S06]  /*41f0*/  BRA `(.L_x_348) ;  /* 0x0000000000047947 */ /* 0x000fec0003800000 */
.L_x_346:
[----:B------:R-:W-:-:S07]  /*4200*/  LEA R0, R19, R0, 0x17 ;  /* 0x0000000013007211 */ /* 0x000fce00078eb8ff */
.L_x_348:
[----:B------:R-:W-:Y:S05]  /*4210*/  BSYNC.RECONVERGENT B1 ;  /* 0x0000000000017941 */ /* 0x000fea0003800200 */
.L_x_345:
[----:B------:R-:W-:Y:S05]  /*4220*/  BRA `(.L_x_349) ;  /* 0x0000000000207947 */ /* 0x000fea0003800000 */
.L_x_344:
[----:B------:R-:W-:-:S04]  /*4230*/  LOP3.LUT R0, R13, 0x80000000, R0, 0x48, !PT ;  /* 0x800000000d007812 */ /* 0x000fc800078e4800 */
[----:B------:R-:W-:Y:S01]  /*4240*/  LOP3.LUT R0, R0, 0x7f800000, RZ, 0xfc, !PT ;  /* 0x7f80000000007812 */ /* 0x000fe200078efcff */
[----:B------:R-:W-:Y:S06]  /*4250*/  BRA `(.L_x_349) ;  /* 0x0000000000147947 */ /* 0x000fec0003800000 */
.L_x_343:
[----:B------:R-:W-:Y:S01]  /*4260*/  LOP3.LUT R0, R13, 0x80000000, R0, 0x48, !PT ;  /* 0x800000000d007812 */ /* 0x000fe200078e4800 */
[----:B------:R-:W-:Y:S06]  /*4270*/  BRA `(.L_x_349) ;  /* 0x00000000000c7947 */ /* 0x000fec0003800000 */
.L_x_342:
[----:B------:R-:W0:Y:S01]  /*4280*/  MUFU.RSQ R0, -QNAN ;  /* 0xffc0000000007908 */ /* 0x000e220000001400 */
[----:B------:R-:W-:Y:S05]  /*4290*/  BRA `(.L_x_349) ;  /* 0x0000000000047947 */ /* 0x000fea0003800000 */
.L_x_341:
[----:B------:R-:W-:-:S07]  /*42a0*/  FADD.FTZ R0, R0, R3 ;  /* 0x0000000300007221 */ /* 0x000fce0000010000 */
.L_x_349:
[----:B------:R-:W-:Y:S05]  /*42b0*/  BSYNC.RECONVERGENT B0 ;  /* 0x0000000000007941 */ /* 0x000fea0003800200 */
.L_x_339:
[----:B------:R-:W-:Y:S01]  /*42c0*/  HFMA2 R9, -RZ, RZ, 0, 0 ;  /* 0x00000000ff097431 */ /* 0x000fe200000001ff */
[----:B------:R-:W-:-:S04]  /*42d0*/  MOV R8, R10 ;  /* 0x0000000a00087202 */ /* 0x000fc80000000f00 */
[----:B0-----:R-:W-:Y:S05]  /*42e0*/  RET.REL.NODEC R8 `(quantum_evolve_kernel) ;  /* 0xffffffbc08447950 */ /* 0x001fea0003c3ffff */
.L_x_350:
        /* <DEDUP_REMOVED lines=9> */
.L_x_366:


//--------------------- .nv.global.init           --------------------------
	.section	.nv.global.init,"aw",@progbits
	.align	4
.nv.global.init:
	.type		__cudart_i2opi_f,@object
	.size		__cudart_i2opi_f,(mrg32k3aM1SubSeq - __cudart_i2opi_f)
__cudart_i2opi_f:
        /*0000*/ 	.byte	0x41, 0x90, 0x43, 0x3c, 0x99, 0x95, 0x62, 0xdb, 0xc0, 0xdd, 0x34, 0xf5, 0xd1, 0x57, 0x27, 0xfc
        /*0010*/ 	.byte	0x29, 0x15, 0x44, 0x4e, 0x6e, 0x83, 0xf9, 0xa2
	.type		mrg32k3aM1SubSeq,@object
	.size		mrg32k3aM1SubSeq,(mrg32k3aM2SubSeq - mrg32k3aM1SubSeq)
mrg32k3aM1SubSeq:
        /*0018*/ 	.byte	0x0b, 0xcc, 0xee, 0x04, 0x73, 0x29, 0x8b, 0x6f, 0xf6, 0x53, 0x03, 0xf6, 0x23, 0xf6, 0xea, 0xda
        /* <DEDUP_REMOVED lines=125> */
	.type		mrg32k3aM2SubSeq,@object
	.size		mrg32k3aM2SubSeq,(mrg32k3aM1 - mrg32k3aM2SubSeq)
mrg32k3aM2SubSeq:
        /* <DEDUP_REMOVED lines=126> */
	.type		mrg32k3aM1,@object
	.size		mrg32k3aM1,(mrg32k3aM1Seq - mrg32k3aM1)
mrg32k3aM1:
        /* <DEDUP_REMOVED lines=144> */
	.type		mrg32k3aM1Seq,@object
	.size		mrg32k3aM1Seq,(mrg32k3aM2 - mrg32k3aM1Seq)
mrg32k3aM1Seq:
        /* <DEDUP_REMOVED lines=144> */
	.type		mrg32k3aM2,@object
	.size		mrg32k3aM2,(mrg32k3aM2Seq - mrg32k3aM2)
mrg32k3aM2:
        /* <DEDUP_REMOVED lines=144> */
	.type		mrg32k3aM2Seq,@object
	.size		mrg32k3aM2Seq,(precalc_xorwow_matrix - mrg32k3aM2Seq)
mrg32k3aM2Seq:
        /* <DEDUP_REMOVED lines=144> */
	.type		precalc_xorwow_matrix,@object
	.size		precalc_xorwow_matrix,(precalc_xorwow_offset_matrix - precalc_xorwow_matrix)
precalc_xorwow_matrix:
        /* <DEDUP_REMOVED lines=6400> */
	.type		precalc_xorwow_offset_matrix,@object
	.size		precalc_xorwow_offset_matrix,(.L_1 - precalc_xorwow_offset_matrix)
precalc_xorwow_offset_matrix:
        /* <DEDUP_REMOVED lines=6400> */
.L_1:


//--------------------- .nv.shared.reserved.0     --------------------------
	.section	.nv.shared.reserved.0,"aw",@nobits
	.weak		__nv_reservedSMEM_offset_0_alias
	.size		__nv_reservedSMEM_offset_0_alias, 0, 64
	.other		__nv_reservedSMEM_offset_0_alias,@"STO_CUDA_RESERVED_SHARED STV_DEFAULT"
__nv_reservedSMEM_offset_0_alias:
	.zero		0
	.zero		64


//--------------------- .nv.constant0.init_complex_amplitudes_kernel --------------------------
	.section	.nv.constant0.init_complex_amplitudes_kernel,"a",@progbits
	.sectionflags	@""
	.align	4
.nv.constant0.init_complex_amplitudes_kernel:
	.zero		928


//--------------------- .nv.constant0.init_rng_states_kernel --------------------------
	.section	.nv.constant0.init_rng_states_kernel,"a",@progbits
	.sectionflags	@""
	.align	4
.nv.constant0.init_rng_states_kernel:
	.zero		916


//--------------------- .nv.constant0.quantum_measure_stochastic_kernel --------------------------
	.section	.nv.constant0.quantum_measure_stochastic_kernel,"a",@progbits
	.sectionflags	@""
	.align	4
.nv.constant0.quantum_measure_stochastic_kernel:
	.zero		936


//--------------------- .nv.constant0.quantum_evolve_complex_kernel --------------------------
	.section	.nv.constant0.quantum_evolve_complex_kernel,"a",@progbits
	.sectionflags	@""
	.align	4
.nv.constant0.quantum_evolve_complex_kernel:
	.zero		948


//--------------------- .nv.constant0.init_amplitudes_kernel --------------------------
	.section	.nv.constant0.init_amplitudes_kernel,"a",@progbits
	.sectionflags	@""
	.align	4
.nv.constant0.init_amplitudes_kernel:
	.zero		912


//--------------------- .nv.constant0.quantum_evolve_measure_fused_kernel --------------------------
	.section	.nv.constant0.quantum_evolve_measure_fused_kernel,"a",@progbits
	.sectionflags	@""
	.align	4
.nv.constant0.quantum_evolve_measure_fused_kernel:
	.zero		932


//--------------------- .nv.constant0.quantum_measure_kernel --------------------------
	.section	.nv.constant0.quantum_measure_kernel,"a",@progbits
	.sectionflags	@""
	.align	4
.nv.constant0.quantum_measure_kernel:
	.zero		928


//--------------------- .nv.constant0.quantum_evolve_kernel --------------------------
	.section	.nv.constant0.quantum_evolve_kernel,"a",@progbits
	.sectionflags	@""
	.align	4
.nv.constant0.quantum_evolve_kernel:
	.zero		932


//--------------------- SYMBOLS --------------------------

	.type		.nv.reservedSmem.offset0,@object
	.size		.nv.reservedSmem.offset0,0x4
